//
// Generated by NVIDIA NVVM Compiler
//
// Compiler Build ID: CL-36424714
// Cuda compilation tools, release 13.0, V13.0.88
// Based on NVVM 20.0.0
//

.version 9.0
.target sm_100
.address_size 64

	// .globl	_Z14hefty_gpu_hashijPv
.const .align 4 .b8 hefty_gpu_constantTable[256];
.const .align 4 .b8 hefty_gpu_blockHeader[64];
.const .align 4 .b8 hefty_gpu_register[32];
.const .align 4 .b8 hefty_gpu_sponge[16];
.extern .shared .align 16 .b8 heftytab[];

.visible .entry _Z14hefty_gpu_hashijPv(
	.param .u32 _Z14hefty_gpu_hashijPv_param_0,
	.param .u32 _Z14hefty_gpu_hashijPv_param_1,
	.param .u64 .ptr .align 1 _Z14hefty_gpu_hashijPv_param_2
)
{
	.reg .pred 	%p<2367>;
	.reg .b32 	%r<56669>;
	.reg .b64 	%rd<13>;

	ld.param.u32 	%r3, [_Z14hefty_gpu_hashijPv_param_0];
	ld.param.u32 	%r4, [_Z14hefty_gpu_hashijPv_param_1];
	mov.u32 	%r1, %tid.x;
	setp.gt.u32 	%p1, %r1, 63;
	@%p1 bra 	$L__BB0_2;
	mul.wide.u32 	%rd2, %r1, 4;
	mov.u64 	%rd3, hefty_gpu_constantTable;
	add.s64 	%rd4, %rd3, %rd2;
	ld.const.u32 	%r5, [%rd4];
	shl.b32 	%r6, %r1, 2;
	mov.u32 	%r7, heftytab;
	add.s32 	%r8, %r7, %r6;
	st.shared.u32 	[%r8], %r5;
$L__BB0_2:
	bar.sync 	0;
	mov.u32 	%r9, %ntid.x;
	mov.u32 	%r10, %ctaid.x;
	mad.lo.s32 	%r2, %r9, %r10, %r1;
	setp.ge.s32 	%p2, %r2, %r3;
	@%p2 bra 	$L__BB0_4;
	ld.param.u64 	%rd12, [_Z14hefty_gpu_hashijPv_param_2];
	add.s32 	%r11, %r4, %r2;
	ld.const.u32 	%r12, [hefty_gpu_sponge];
	ld.const.u32 	%r13, [hefty_gpu_sponge+4];
	ld.const.u32 	%r14, [hefty_gpu_sponge+8];
	ld.const.u32 	%r15, [hefty_gpu_sponge+12];
	ld.const.u32 	%r16, [hefty_gpu_register];
	ld.const.u32 	%r17, [hefty_gpu_register+4];
	ld.const.u32 	%r18, [hefty_gpu_register+8];
	ld.const.u32 	%r19, [hefty_gpu_register+12];
	ld.const.u32 	%r20, [hefty_gpu_register+16];
	ld.const.u32 	%r21, [hefty_gpu_register+20];
	ld.const.u32 	%r22, [hefty_gpu_register+24];
	ld.const.u32 	%r23, [hefty_gpu_register+28];
	ld.const.u32 	%r24, [hefty_gpu_blockHeader];
	ld.const.u32 	%r25, [hefty_gpu_blockHeader+4];
	ld.const.u32 	%r26, [hefty_gpu_blockHeader+8];
	ld.const.u32 	%r27, [hefty_gpu_blockHeader+16];
	ld.const.u32 	%r28, [hefty_gpu_blockHeader+20];
	ld.const.u32 	%r29, [hefty_gpu_blockHeader+24];
	ld.const.u32 	%r30, [hefty_gpu_blockHeader+28];
	ld.const.u32 	%r31, [hefty_gpu_blockHeader+32];
	ld.const.u32 	%r32, [hefty_gpu_blockHeader+36];
	ld.const.u32 	%r33, [hefty_gpu_blockHeader+40];
	ld.const.u32 	%r34, [hefty_gpu_blockHeader+44];
	ld.const.u32 	%r35, [hefty_gpu_blockHeader+48];
	ld.const.u32 	%r36, [hefty_gpu_blockHeader+52];
	ld.const.u32 	%r37, [hefty_gpu_blockHeader+56];
	ld.const.u32 	%r38, [hefty_gpu_blockHeader+60];
	prmt.b32 	%r39, %r11, 0, 291;
	ld.shared.u32 	%r40, [heftytab];
	xor.b32  	%r41, %r40, %r12;
	xor.b32  	%r42, %r41, %r24;
	shr.u32 	%r43, %r42, 4;
	xor.b32  	%r44, %r43, %r42;
	and.b32  	%r45, %r44, 252645135;
	shr.u32 	%r46, %r45, 24;
	shf.r.wrap.b32 	%r47, %r42, %r42, %r46;
	xor.b32  	%r48, %r47, %r13;
	add.s32 	%r49, %r45, 16843009;
	shr.u32 	%r50, %r48, 16;
	xor.b32  	%r51, %r50, %r48;
	shr.u32 	%r52, %r51, 12;
	shr.u32 	%r53, %r51, 4;
	shr.u32 	%r54, %r51, 8;
	xor.b32  	%r55, %r53, %r52;
	xor.b32  	%r56, %r55, %r54;
	xor.b32  	%r57, %r56, %r51;
	shr.u32 	%r58, %r57, 2;
	xor.b32  	%r59, %r58, %r57;
	shl.b32 	%r60, %r59, 3;
	not.b32 	%r61, %r60;
	and.b32  	%r62, %r61, 24;
	shr.u32 	%r63, %r49, %r62;
	shf.r.wrap.b32 	%r64, %r42, %r42, %r63;
	shl.b32 	%r65, %r59, 31;
	xor.b32  	%r66, %r65, -2147483648;
	shr.s32 	%r67, %r66, 31;
	shl.b32 	%r68, %r59, 30;
	xor.b32  	%r69, %r68, -1073741824;
	not.b32 	%r70, %r64;
	and.b32  	%r71, %r14, %r70;
	not.b32 	%r72, %r14;
	shr.s32 	%r73, %r69, 31;
	and.b32  	%r74, %r73, %r72;
	or.b32  	%r75, %r67, %r14;
	not.b32 	%r76, %r75;
	or.b32  	%r77, %r74, %r76;
	and.b32  	%r78, %r77, %r64;
	or.b32  	%r79, %r78, %r71;
	add.s32 	%r80, %r14, %r70;
	setp.ne.s32 	%p3, %r66, 0;
	setp.gt.s32 	%p4, %r69, -1;
	selp.b32 	%r81, %r79, %r80, %p4;
	selp.b32 	%r82, %r79, %r81, %p3;
	add.s32 	%r83, %r45, 33686018;
	xor.b32  	%r84, %r82, %r48;
	shr.u32 	%r85, %r84, 16;
	xor.b32  	%r86, %r85, %r84;
	shr.u32 	%r87, %r86, 12;
	shr.u32 	%r88, %r86, 4;
	shr.u32 	%r89, %r86, 8;
	xor.b32  	%r90, %r88, %r87;
	xor.b32  	%r91, %r90, %r89;
	xor.b32  	%r92, %r91, %r86;
	shr.u32 	%r93, %r92, 2;
	xor.b32  	%r94, %r93, %r92;
	shl.b32 	%r95, %r94, 3;
	not.b32 	%r96, %r95;
	and.b32  	%r97, %r96, 24;
	shr.u32 	%r98, %r83, %r97;
	shf.r.wrap.b32 	%r99, %r42, %r42, %r98;
	shl.b32 	%r100, %r94, 31;
	xor.b32  	%r101, %r100, -2147483648;
	shr.s32 	%r102, %r101, 31;
	shl.b32 	%r103, %r94, 30;
	xor.b32  	%r104, %r103, -1073741824;
	not.b32 	%r105, %r99;
	and.b32  	%r106, %r15, %r105;
	not.b32 	%r107, %r15;
	shr.s32 	%r108, %r104, 31;
	and.b32  	%r109, %r108, %r107;
	or.b32  	%r110, %r102, %r15;
	not.b32 	%r111, %r110;
	or.b32  	%r112, %r109, %r111;
	and.b32  	%r113, %r112, %r99;
	or.b32  	%r114, %r113, %r106;
	add.s32 	%r115, %r15, %r105;
	setp.ne.s32 	%p5, %r101, 0;
	setp.gt.s32 	%p6, %r104, -1;
	selp.b32 	%r116, %r114, %r115, %p6;
	selp.b32 	%r117, %r114, %r116, %p5;
	add.s32 	%r118, %r117, %r84;
	ld.shared.v2.u32 	{%r119, %r120}, [heftytab];
	mov.b64 	%rd5, {%r119, %r120};
	xor.b32  	%r121, %r118, %r120;
	xor.b32  	%r122, %r121, %r42;
	xor.b32  	%r123, %r122, %r25;
	shr.u32 	%r124, %r123, 4;
	xor.b32  	%r125, %r124, %r123;
	and.b32  	%r126, %r125, 252645135;
	shr.u32 	%r127, %r126, 24;
	shf.r.wrap.b32 	%r128, %r123, %r123, %r127;
	xor.b32  	%r129, %r128, %r48;
	add.s32 	%r130, %r126, 16843009;
	shr.u32 	%r131, %r129, 16;
	xor.b32  	%r132, %r131, %r129;
	shr.u32 	%r133, %r132, 12;
	shr.u32 	%r134, %r132, 4;
	shr.u32 	%r135, %r132, 8;
	xor.b32  	%r136, %r134, %r133;
	xor.b32  	%r137, %r136, %r135;
	xor.b32  	%r138, %r137, %r132;
	shr.u32 	%r139, %r138, 2;
	xor.b32  	%r140, %r139, %r138;
	shl.b32 	%r141, %r140, 3;
	not.b32 	%r142, %r141;
	and.b32  	%r143, %r142, 24;
	shr.u32 	%r144, %r130, %r143;
	shf.r.wrap.b32 	%r145, %r123, %r123, %r144;
	shl.b32 	%r146, %r140, 31;
	xor.b32  	%r147, %r146, -2147483648;
	shr.s32 	%r148, %r147, 31;
	shl.b32 	%r149, %r140, 30;
	xor.b32  	%r150, %r149, -1073741824;
	not.b32 	%r151, %r145;
	and.b32  	%r152, %r82, %r151;
	not.b32 	%r153, %r82;
	shr.s32 	%r154, %r150, 31;
	and.b32  	%r155, %r154, %r153;
	or.b32  	%r156, %r148, %r82;
	not.b32 	%r157, %r156;
	or.b32  	%r158, %r155, %r157;
	and.b32  	%r159, %r158, %r145;
	or.b32  	%r160, %r159, %r152;
	add.s32 	%r161, %r82, %r151;
	setp.ne.s32 	%p7, %r147, 0;
	setp.gt.s32 	%p8, %r150, -1;
	selp.b32 	%r162, %r160, %r161, %p8;
	selp.b32 	%r163, %r160, %r162, %p7;
	add.s32 	%r164, %r126, 33686018;
	xor.b32  	%r165, %r163, %r129;
	shr.u32 	%r166, %r165, 16;
	xor.b32  	%r167, %r166, %r165;
	shr.u32 	%r168, %r167, 12;
	shr.u32 	%r169, %r167, 4;
	shr.u32 	%r170, %r167, 8;
	xor.b32  	%r171, %r169, %r168;
	xor.b32  	%r172, %r171, %r170;
	xor.b32  	%r173, %r172, %r167;
	shr.u32 	%r174, %r173, 2;
	xor.b32  	%r175, %r174, %r173;
	shl.b32 	%r176, %r175, 3;
	not.b32 	%r177, %r176;
	and.b32  	%r178, %r177, 24;
	shr.u32 	%r179, %r164, %r178;
	shf.r.wrap.b32 	%r180, %r123, %r123, %r179;
	shl.b32 	%r181, %r175, 31;
	xor.b32  	%r182, %r181, -2147483648;
	shr.s32 	%r183, %r182, 31;
	shl.b32 	%r184, %r175, 30;
	xor.b32  	%r185, %r184, -1073741824;
	not.b32 	%r186, %r180;
	and.b32  	%r187, %r117, %r186;
	not.b32 	%r188, %r117;
	shr.s32 	%r189, %r185, 31;
	and.b32  	%r190, %r189, %r188;
	or.b32  	%r191, %r183, %r117;
	not.b32 	%r192, %r191;
	or.b32  	%r193, %r190, %r192;
	and.b32  	%r194, %r193, %r180;
	or.b32  	%r195, %r194, %r187;
	add.s32 	%r196, %r117, %r186;
	setp.ne.s32 	%p9, %r182, 0;
	setp.gt.s32 	%p10, %r185, -1;
	selp.b32 	%r197, %r195, %r196, %p10;
	selp.b32 	%r198, %r195, %r197, %p9;
	add.s32 	%r199, %r198, %r165;
	ld.shared.u32 	%r200, [heftytab+8];
	xor.b32  	%r201, %r199, %r200;
	xor.b32  	%r202, %r201, %r123;
	xor.b32  	%r203, %r202, %r26;
	shr.u32 	%r204, %r203, 4;
	xor.b32  	%r205, %r204, %r203;
	and.b32  	%r206, %r205, 252645135;
	shr.u32 	%r207, %r206, 24;
	shf.r.wrap.b32 	%r208, %r203, %r203, %r207;
	xor.b32  	%r209, %r208, %r129;
	add.s32 	%r210, %r206, 16843009;
	shr.u32 	%r211, %r209, 16;
	xor.b32  	%r212, %r211, %r209;
	shr.u32 	%r213, %r212, 12;
	shr.u32 	%r214, %r212, 4;
	shr.u32 	%r215, %r212, 8;
	xor.b32  	%r216, %r214, %r213;
	xor.b32  	%r217, %r216, %r215;
	xor.b32  	%r218, %r217, %r212;
	shr.u32 	%r219, %r218, 2;
	xor.b32  	%r220, %r219, %r218;
	shl.b32 	%r221, %r220, 3;
	not.b32 	%r222, %r221;
	and.b32  	%r223, %r222, 24;
	shr.u32 	%r224, %r210, %r223;
	shf.r.wrap.b32 	%r225, %r203, %r203, %r224;
	shl.b32 	%r226, %r220, 31;
	xor.b32  	%r227, %r226, -2147483648;
	shr.s32 	%r228, %r227, 31;
	shl.b32 	%r229, %r220, 30;
	xor.b32  	%r230, %r229, -1073741824;
	not.b32 	%r231, %r225;
	and.b32  	%r232, %r163, %r231;
	not.b32 	%r233, %r163;
	shr.s32 	%r234, %r230, 31;
	and.b32  	%r235, %r234, %r233;
	or.b32  	%r236, %r228, %r163;
	not.b32 	%r237, %r236;
	or.b32  	%r238, %r235, %r237;
	and.b32  	%r239, %r238, %r225;
	or.b32  	%r240, %r239, %r232;
	add.s32 	%r241, %r163, %r231;
	setp.ne.s32 	%p11, %r227, 0;
	setp.gt.s32 	%p12, %r230, -1;
	selp.b32 	%r242, %r240, %r241, %p12;
	selp.b32 	%r243, %r240, %r242, %p11;
	add.s32 	%r244, %r206, 33686018;
	xor.b32  	%r245, %r243, %r209;
	shr.u32 	%r246, %r245, 16;
	xor.b32  	%r247, %r246, %r245;
	shr.u32 	%r248, %r247, 12;
	shr.u32 	%r249, %r247, 4;
	shr.u32 	%r250, %r247, 8;
	xor.b32  	%r251, %r249, %r248;
	xor.b32  	%r252, %r251, %r250;
	xor.b32  	%r253, %r252, %r247;
	shr.u32 	%r254, %r253, 2;
	xor.b32  	%r255, %r254, %r253;
	shl.b32 	%r256, %r255, 3;
	not.b32 	%r257, %r256;
	and.b32  	%r258, %r257, 24;
	shr.u32 	%r259, %r244, %r258;
	shf.r.wrap.b32 	%r260, %r203, %r203, %r259;
	shl.b32 	%r261, %r255, 31;
	xor.b32  	%r262, %r261, -2147483648;
	shr.s32 	%r263, %r262, 31;
	shl.b32 	%r264, %r255, 30;
	xor.b32  	%r265, %r264, -1073741824;
	not.b32 	%r266, %r260;
	and.b32  	%r267, %r198, %r266;
	not.b32 	%r268, %r198;
	shr.s32 	%r269, %r265, 31;
	and.b32  	%r270, %r269, %r268;
	or.b32  	%r271, %r263, %r198;
	not.b32 	%r272, %r271;
	or.b32  	%r273, %r270, %r272;
	and.b32  	%r274, %r273, %r260;
	or.b32  	%r275, %r274, %r267;
	add.s32 	%r276, %r198, %r266;
	setp.ne.s32 	%p13, %r262, 0;
	setp.gt.s32 	%p14, %r265, -1;
	selp.b32 	%r277, %r275, %r276, %p14;
	selp.b32 	%r278, %r275, %r277, %p13;
	add.s32 	%r279, %r278, %r245;
	ld.shared.v2.u32 	{%r280, %r281}, [heftytab+8];
	mov.b64 	%rd6, {%r280, %r281};
	xor.b32  	%r282, %r279, %r281;
	xor.b32  	%r283, %r282, %r203;
	xor.b32  	%r284, %r283, %r39;
	shr.u32 	%r285, %r284, 4;
	xor.b32  	%r286, %r285, %r284;
	and.b32  	%r287, %r286, 252645135;
	shr.u32 	%r288, %r287, 24;
	shf.r.wrap.b32 	%r289, %r284, %r284, %r288;
	xor.b32  	%r290, %r289, %r209;
	add.s32 	%r291, %r287, 16843009;
	shr.u32 	%r292, %r290, 16;
	xor.b32  	%r293, %r292, %r290;
	shr.u32 	%r294, %r293, 12;
	shr.u32 	%r295, %r293, 4;
	shr.u32 	%r296, %r293, 8;
	xor.b32  	%r297, %r295, %r294;
	xor.b32  	%r298, %r297, %r296;
	xor.b32  	%r299, %r298, %r293;
	shr.u32 	%r300, %r299, 2;
	xor.b32  	%r301, %r300, %r299;
	shl.b32 	%r302, %r301, 3;
	not.b32 	%r303, %r302;
	and.b32  	%r304, %r303, 24;
	shr.u32 	%r305, %r291, %r304;
	shf.r.wrap.b32 	%r306, %r284, %r284, %r305;
	shl.b32 	%r307, %r301, 31;
	xor.b32  	%r308, %r307, -2147483648;
	shr.s32 	%r309, %r308, 31;
	shl.b32 	%r310, %r301, 30;
	xor.b32  	%r311, %r310, -1073741824;
	not.b32 	%r312, %r306;
	and.b32  	%r313, %r243, %r312;
	not.b32 	%r314, %r243;
	shr.s32 	%r315, %r311, 31;
	and.b32  	%r316, %r315, %r314;
	or.b32  	%r317, %r309, %r243;
	not.b32 	%r318, %r317;
	or.b32  	%r319, %r316, %r318;
	and.b32  	%r320, %r319, %r306;
	or.b32  	%r321, %r320, %r313;
	add.s32 	%r322, %r243, %r312;
	setp.ne.s32 	%p15, %r308, 0;
	setp.gt.s32 	%p16, %r311, -1;
	selp.b32 	%r323, %r321, %r322, %p16;
	selp.b32 	%r324, %r321, %r323, %p15;
	add.s32 	%r325, %r287, 33686018;
	xor.b32  	%r326, %r324, %r290;
	shr.u32 	%r327, %r326, 16;
	xor.b32  	%r328, %r327, %r326;
	shr.u32 	%r329, %r328, 12;
	shr.u32 	%r330, %r328, 4;
	shr.u32 	%r331, %r328, 8;
	xor.b32  	%r332, %r330, %r329;
	xor.b32  	%r333, %r332, %r331;
	xor.b32  	%r334, %r333, %r328;
	shr.u32 	%r335, %r334, 2;
	xor.b32  	%r336, %r335, %r334;
	shl.b32 	%r337, %r336, 3;
	not.b32 	%r338, %r337;
	and.b32  	%r339, %r338, 24;
	shr.u32 	%r340, %r325, %r339;
	shf.r.wrap.b32 	%r341, %r284, %r284, %r340;
	shl.b32 	%r342, %r336, 31;
	xor.b32  	%r343, %r342, -2147483648;
	shr.s32 	%r344, %r343, 31;
	shl.b32 	%r345, %r336, 30;
	xor.b32  	%r346, %r345, -1073741824;
	not.b32 	%r347, %r341;
	and.b32  	%r348, %r278, %r347;
	not.b32 	%r349, %r278;
	shr.s32 	%r350, %r346, 31;
	and.b32  	%r351, %r350, %r349;
	or.b32  	%r352, %r344, %r278;
	not.b32 	%r353, %r352;
	or.b32  	%r354, %r351, %r353;
	and.b32  	%r355, %r354, %r341;
	or.b32  	%r356, %r355, %r348;
	add.s32 	%r357, %r278, %r347;
	setp.ne.s32 	%p17, %r343, 0;
	setp.gt.s32 	%p18, %r346, -1;
	selp.b32 	%r358, %r356, %r357, %p18;
	selp.b32 	%r359, %r356, %r358, %p17;
	add.s32 	%r360, %r359, %r326;
	ld.shared.u32 	%r361, [heftytab+16];
	xor.b32  	%r362, %r360, %r361;
	xor.b32  	%r363, %r362, %r284;
	xor.b32  	%r364, %r363, %r27;
	shr.u32 	%r365, %r364, 4;
	xor.b32  	%r366, %r365, %r364;
	and.b32  	%r367, %r366, 252645135;
	shr.u32 	%r368, %r367, 24;
	shf.r.wrap.b32 	%r369, %r364, %r364, %r368;
	xor.b32  	%r370, %r369, %r290;
	add.s32 	%r371, %r367, 16843009;
	shr.u32 	%r372, %r370, 16;
	xor.b32  	%r373, %r372, %r370;
	shr.u32 	%r374, %r373, 12;
	shr.u32 	%r375, %r373, 4;
	shr.u32 	%r376, %r373, 8;
	xor.b32  	%r377, %r375, %r374;
	xor.b32  	%r378, %r377, %r376;
	xor.b32  	%r379, %r378, %r373;
	shr.u32 	%r380, %r379, 2;
	xor.b32  	%r381, %r380, %r379;
	shl.b32 	%r382, %r381, 3;
	not.b32 	%r383, %r382;
	and.b32  	%r384, %r383, 24;
	shr.u32 	%r385, %r371, %r384;
	shf.r.wrap.b32 	%r386, %r364, %r364, %r385;
	shl.b32 	%r387, %r381, 31;
	xor.b32  	%r388, %r387, -2147483648;
	shr.s32 	%r389, %r388, 31;
	shl.b32 	%r390, %r381, 30;
	xor.b32  	%r391, %r390, -1073741824;
	not.b32 	%r392, %r386;
	and.b32  	%r393, %r324, %r392;
	not.b32 	%r394, %r324;
	shr.s32 	%r395, %r391, 31;
	and.b32  	%r396, %r395, %r394;
	or.b32  	%r397, %r389, %r324;
	not.b32 	%r398, %r397;
	or.b32  	%r399, %r396, %r398;
	and.b32  	%r400, %r399, %r386;
	or.b32  	%r401, %r400, %r393;
	add.s32 	%r402, %r324, %r392;
	setp.ne.s32 	%p19, %r388, 0;
	setp.gt.s32 	%p20, %r391, -1;
	selp.b32 	%r403, %r401, %r402, %p20;
	selp.b32 	%r404, %r401, %r403, %p19;
	add.s32 	%r405, %r367, 33686018;
	xor.b32  	%r406, %r404, %r370;
	shr.u32 	%r407, %r406, 16;
	xor.b32  	%r408, %r407, %r406;
	shr.u32 	%r409, %r408, 12;
	shr.u32 	%r410, %r408, 4;
	shr.u32 	%r411, %r408, 8;
	xor.b32  	%r412, %r410, %r409;
	xor.b32  	%r413, %r412, %r411;
	xor.b32  	%r414, %r413, %r408;
	shr.u32 	%r415, %r414, 2;
	xor.b32  	%r416, %r415, %r414;
	shl.b32 	%r417, %r416, 3;
	not.b32 	%r418, %r417;
	and.b32  	%r419, %r418, 24;
	shr.u32 	%r420, %r405, %r419;
	shf.r.wrap.b32 	%r421, %r364, %r364, %r420;
	shl.b32 	%r422, %r416, 31;
	xor.b32  	%r423, %r422, -2147483648;
	shr.s32 	%r424, %r423, 31;
	shl.b32 	%r425, %r416, 30;
	xor.b32  	%r426, %r425, -1073741824;
	not.b32 	%r427, %r421;
	and.b32  	%r428, %r359, %r427;
	not.b32 	%r429, %r359;
	shr.s32 	%r430, %r426, 31;
	and.b32  	%r431, %r430, %r429;
	or.b32  	%r432, %r424, %r359;
	not.b32 	%r433, %r432;
	or.b32  	%r434, %r431, %r433;
	and.b32  	%r435, %r434, %r421;
	or.b32  	%r436, %r435, %r428;
	add.s32 	%r437, %r359, %r427;
	setp.ne.s32 	%p21, %r423, 0;
	setp.gt.s32 	%p22, %r426, -1;
	selp.b32 	%r438, %r436, %r437, %p22;
	selp.b32 	%r439, %r436, %r438, %p21;
	add.s32 	%r440, %r439, %r406;
	ld.shared.v2.u32 	{%r441, %r442}, [heftytab+16];
	mov.b64 	%rd7, {%r441, %r442};
	xor.b32  	%r443, %r440, %r442;
	xor.b32  	%r444, %r443, %r364;
	xor.b32  	%r445, %r444, %r28;
	shr.u32 	%r446, %r445, 4;
	xor.b32  	%r447, %r446, %r445;
	and.b32  	%r448, %r447, 252645135;
	shr.u32 	%r449, %r448, 24;
	shf.r.wrap.b32 	%r450, %r445, %r445, %r449;
	xor.b32  	%r451, %r450, %r370;
	add.s32 	%r452, %r448, 16843009;
	shr.u32 	%r453, %r451, 16;
	xor.b32  	%r454, %r453, %r451;
	shr.u32 	%r455, %r454, 12;
	shr.u32 	%r456, %r454, 4;
	shr.u32 	%r457, %r454, 8;
	xor.b32  	%r458, %r456, %r455;
	xor.b32  	%r459, %r458, %r457;
	xor.b32  	%r460, %r459, %r454;
	shr.u32 	%r461, %r460, 2;
	xor.b32  	%r462, %r461, %r460;
	shl.b32 	%r463, %r462, 3;
	not.b32 	%r464, %r463;
	and.b32  	%r465, %r464, 24;
	shr.u32 	%r466, %r452, %r465;
	shf.r.wrap.b32 	%r467, %r445, %r445, %r466;
	shl.b32 	%r468, %r462, 31;
	xor.b32  	%r469, %r468, -2147483648;
	shr.s32 	%r470, %r469, 31;
	shl.b32 	%r471, %r462, 30;
	xor.b32  	%r472, %r471, -1073741824;
	not.b32 	%r473, %r467;
	and.b32  	%r474, %r404, %r473;
	not.b32 	%r475, %r404;
	shr.s32 	%r476, %r472, 31;
	and.b32  	%r477, %r476, %r475;
	or.b32  	%r478, %r470, %r404;
	not.b32 	%r479, %r478;
	or.b32  	%r480, %r477, %r479;
	and.b32  	%r481, %r480, %r467;
	or.b32  	%r482, %r481, %r474;
	add.s32 	%r483, %r404, %r473;
	setp.ne.s32 	%p23, %r469, 0;
	setp.gt.s32 	%p24, %r472, -1;
	selp.b32 	%r484, %r482, %r483, %p24;
	selp.b32 	%r485, %r482, %r484, %p23;
	add.s32 	%r486, %r448, 33686018;
	xor.b32  	%r487, %r485, %r451;
	shr.u32 	%r488, %r487, 16;
	xor.b32  	%r489, %r488, %r487;
	shr.u32 	%r490, %r489, 12;
	shr.u32 	%r491, %r489, 4;
	shr.u32 	%r492, %r489, 8;
	xor.b32  	%r493, %r491, %r490;
	xor.b32  	%r494, %r493, %r492;
	xor.b32  	%r495, %r494, %r489;
	shr.u32 	%r496, %r495, 2;
	xor.b32  	%r497, %r496, %r495;
	shl.b32 	%r498, %r497, 3;
	not.b32 	%r499, %r498;
	and.b32  	%r500, %r499, 24;
	shr.u32 	%r501, %r486, %r500;
	shf.r.wrap.b32 	%r502, %r445, %r445, %r501;
	shl.b32 	%r503, %r497, 31;
	xor.b32  	%r504, %r503, -2147483648;
	shr.s32 	%r505, %r504, 31;
	shl.b32 	%r506, %r497, 30;
	xor.b32  	%r507, %r506, -1073741824;
	not.b32 	%r508, %r502;
	and.b32  	%r509, %r439, %r508;
	not.b32 	%r510, %r439;
	shr.s32 	%r511, %r507, 31;
	and.b32  	%r512, %r511, %r510;
	or.b32  	%r513, %r505, %r439;
	not.b32 	%r514, %r513;
	or.b32  	%r515, %r512, %r514;
	and.b32  	%r516, %r515, %r502;
	or.b32  	%r517, %r516, %r509;
	add.s32 	%r518, %r439, %r508;
	setp.ne.s32 	%p25, %r504, 0;
	setp.gt.s32 	%p26, %r507, -1;
	selp.b32 	%r519, %r517, %r518, %p26;
	selp.b32 	%r520, %r517, %r519, %p25;
	add.s32 	%r521, %r520, %r487;
	ld.shared.u32 	%r522, [heftytab+24];
	xor.b32  	%r523, %r521, %r522;
	xor.b32  	%r524, %r523, %r445;
	xor.b32  	%r525, %r524, %r29;
	shr.u32 	%r526, %r525, 4;
	xor.b32  	%r527, %r526, %r525;
	and.b32  	%r528, %r527, 252645135;
	shr.u32 	%r529, %r528, 24;
	shf.r.wrap.b32 	%r530, %r525, %r525, %r529;
	xor.b32  	%r531, %r530, %r451;
	add.s32 	%r532, %r528, 16843009;
	shr.u32 	%r533, %r531, 16;
	xor.b32  	%r534, %r533, %r531;
	shr.u32 	%r535, %r534, 12;
	shr.u32 	%r536, %r534, 4;
	shr.u32 	%r537, %r534, 8;
	xor.b32  	%r538, %r536, %r535;
	xor.b32  	%r539, %r538, %r537;
	xor.b32  	%r540, %r539, %r534;
	shr.u32 	%r541, %r540, 2;
	xor.b32  	%r542, %r541, %r540;
	shl.b32 	%r543, %r542, 3;
	not.b32 	%r544, %r543;
	and.b32  	%r545, %r544, 24;
	shr.u32 	%r546, %r532, %r545;
	shf.r.wrap.b32 	%r547, %r525, %r525, %r546;
	shl.b32 	%r548, %r542, 31;
	xor.b32  	%r549, %r548, -2147483648;
	shr.s32 	%r550, %r549, 31;
	shl.b32 	%r551, %r542, 30;
	xor.b32  	%r552, %r551, -1073741824;
	not.b32 	%r553, %r547;
	and.b32  	%r554, %r485, %r553;
	not.b32 	%r555, %r485;
	shr.s32 	%r556, %r552, 31;
	and.b32  	%r557, %r556, %r555;
	or.b32  	%r558, %r550, %r485;
	not.b32 	%r559, %r558;
	or.b32  	%r560, %r557, %r559;
	and.b32  	%r561, %r560, %r547;
	or.b32  	%r562, %r561, %r554;
	add.s32 	%r563, %r485, %r553;
	setp.ne.s32 	%p27, %r549, 0;
	setp.gt.s32 	%p28, %r552, -1;
	selp.b32 	%r564, %r562, %r563, %p28;
	selp.b32 	%r565, %r562, %r564, %p27;
	add.s32 	%r566, %r528, 33686018;
	xor.b32  	%r567, %r565, %r531;
	shr.u32 	%r568, %r567, 16;
	xor.b32  	%r569, %r568, %r567;
	shr.u32 	%r570, %r569, 12;
	shr.u32 	%r571, %r569, 4;
	shr.u32 	%r572, %r569, 8;
	xor.b32  	%r573, %r571, %r570;
	xor.b32  	%r574, %r573, %r572;
	xor.b32  	%r575, %r574, %r569;
	shr.u32 	%r576, %r575, 2;
	xor.b32  	%r577, %r576, %r575;
	shl.b32 	%r578, %r577, 3;
	not.b32 	%r579, %r578;
	and.b32  	%r580, %r579, 24;
	shr.u32 	%r581, %r566, %r580;
	shf.r.wrap.b32 	%r582, %r525, %r525, %r581;
	shl.b32 	%r583, %r577, 31;
	xor.b32  	%r584, %r583, -2147483648;
	shr.s32 	%r585, %r584, 31;
	shl.b32 	%r586, %r577, 30;
	xor.b32  	%r587, %r586, -1073741824;
	not.b32 	%r588, %r582;
	and.b32  	%r589, %r520, %r588;
	not.b32 	%r590, %r520;
	shr.s32 	%r591, %r587, 31;
	and.b32  	%r592, %r591, %r590;
	or.b32  	%r593, %r585, %r520;
	not.b32 	%r594, %r593;
	or.b32  	%r595, %r592, %r594;
	and.b32  	%r596, %r595, %r582;
	or.b32  	%r597, %r596, %r589;
	add.s32 	%r598, %r520, %r588;
	setp.ne.s32 	%p29, %r584, 0;
	setp.gt.s32 	%p30, %r587, -1;
	selp.b32 	%r599, %r597, %r598, %p30;
	selp.b32 	%r600, %r597, %r599, %p29;
	add.s32 	%r601, %r600, %r567;
	ld.shared.v2.u32 	{%r602, %r603}, [heftytab+24];
	xor.b32  	%r604, %r601, %r603;
	xor.b32  	%r605, %r604, %r525;
	xor.b32  	%r606, %r605, %r30;
	shr.u32 	%r607, %r606, 4;
	xor.b32  	%r608, %r607, %r606;
	and.b32  	%r609, %r608, 252645135;
	shr.u32 	%r610, %r609, 24;
	shf.r.wrap.b32 	%r611, %r606, %r606, %r610;
	xor.b32  	%r612, %r611, %r531;
	add.s32 	%r613, %r609, 16843009;
	shr.u32 	%r614, %r612, 16;
	xor.b32  	%r615, %r614, %r612;
	shr.u32 	%r616, %r615, 12;
	shr.u32 	%r617, %r615, 4;
	shr.u32 	%r618, %r615, 8;
	xor.b32  	%r619, %r617, %r616;
	xor.b32  	%r620, %r619, %r618;
	xor.b32  	%r621, %r620, %r615;
	shr.u32 	%r622, %r621, 2;
	xor.b32  	%r623, %r622, %r621;
	shl.b32 	%r624, %r623, 3;
	not.b32 	%r625, %r624;
	and.b32  	%r626, %r625, 24;
	shr.u32 	%r627, %r613, %r626;
	shf.r.wrap.b32 	%r628, %r606, %r606, %r627;
	shl.b32 	%r629, %r623, 31;
	xor.b32  	%r630, %r629, -2147483648;
	shr.s32 	%r631, %r630, 31;
	shl.b32 	%r632, %r623, 30;
	xor.b32  	%r633, %r632, -1073741824;
	not.b32 	%r634, %r628;
	and.b32  	%r635, %r565, %r634;
	not.b32 	%r636, %r565;
	shr.s32 	%r637, %r633, 31;
	and.b32  	%r638, %r637, %r636;
	or.b32  	%r639, %r631, %r565;
	not.b32 	%r640, %r639;
	or.b32  	%r641, %r638, %r640;
	and.b32  	%r642, %r641, %r628;
	or.b32  	%r643, %r642, %r635;
	add.s32 	%r644, %r565, %r634;
	setp.ne.s32 	%p31, %r630, 0;
	setp.gt.s32 	%p32, %r633, -1;
	selp.b32 	%r645, %r643, %r644, %p32;
	selp.b32 	%r646, %r643, %r645, %p31;
	add.s32 	%r647, %r609, 33686018;
	xor.b32  	%r648, %r646, %r612;
	shr.u32 	%r649, %r648, 16;
	xor.b32  	%r650, %r649, %r648;
	shr.u32 	%r651, %r650, 12;
	shr.u32 	%r652, %r650, 4;
	shr.u32 	%r653, %r650, 8;
	xor.b32  	%r654, %r652, %r651;
	xor.b32  	%r655, %r654, %r653;
	xor.b32  	%r656, %r655, %r650;
	shr.u32 	%r657, %r656, 2;
	xor.b32  	%r658, %r657, %r656;
	shl.b32 	%r659, %r658, 3;
	not.b32 	%r660, %r659;
	and.b32  	%r661, %r660, 24;
	shr.u32 	%r662, %r647, %r661;
	shf.r.wrap.b32 	%r663, %r606, %r606, %r662;
	shl.b32 	%r664, %r658, 31;
	xor.b32  	%r665, %r664, -2147483648;
	shr.s32 	%r666, %r665, 31;
	shl.b32 	%r667, %r658, 30;
	xor.b32  	%r668, %r667, -1073741824;
	not.b32 	%r669, %r663;
	and.b32  	%r670, %r600, %r669;
	not.b32 	%r671, %r600;
	shr.s32 	%r672, %r668, 31;
	and.b32  	%r673, %r672, %r671;
	or.b32  	%r674, %r666, %r600;
	not.b32 	%r675, %r674;
	or.b32  	%r676, %r673, %r675;
	and.b32  	%r677, %r676, %r663;
	or.b32  	%r678, %r677, %r670;
	add.s32 	%r679, %r600, %r669;
	setp.ne.s32 	%p33, %r665, 0;
	setp.gt.s32 	%p34, %r668, -1;
	selp.b32 	%r680, %r678, %r679, %p34;
	selp.b32 	%r681, %r678, %r680, %p33;
	add.s32 	%r682, %r681, %r648;
	ld.shared.u32 	%r683, [heftytab+32];
	xor.b32  	%r684, %r682, %r683;
	xor.b32  	%r685, %r684, %r606;
	xor.b32  	%r686, %r685, %r31;
	shr.u32 	%r687, %r686, 4;
	xor.b32  	%r688, %r687, %r686;
	and.b32  	%r689, %r688, 252645135;
	shr.u32 	%r690, %r689, 24;
	shf.r.wrap.b32 	%r691, %r686, %r686, %r690;
	xor.b32  	%r692, %r691, %r612;
	add.s32 	%r693, %r689, 16843009;
	shr.u32 	%r694, %r692, 16;
	xor.b32  	%r695, %r694, %r692;
	shr.u32 	%r696, %r695, 12;
	shr.u32 	%r697, %r695, 4;
	shr.u32 	%r698, %r695, 8;
	xor.b32  	%r699, %r697, %r696;
	xor.b32  	%r700, %r699, %r698;
	xor.b32  	%r701, %r700, %r695;
	shr.u32 	%r702, %r701, 2;
	xor.b32  	%r703, %r702, %r701;
	shl.b32 	%r704, %r703, 3;
	not.b32 	%r705, %r704;
	and.b32  	%r706, %r705, 24;
	shr.u32 	%r707, %r693, %r706;
	shf.r.wrap.b32 	%r708, %r686, %r686, %r707;
	shl.b32 	%r709, %r703, 31;
	xor.b32  	%r710, %r709, -2147483648;
	shr.s32 	%r711, %r710, 31;
	shl.b32 	%r712, %r703, 30;
	xor.b32  	%r713, %r712, -1073741824;
	not.b32 	%r714, %r708;
	and.b32  	%r715, %r646, %r714;
	not.b32 	%r716, %r646;
	shr.s32 	%r717, %r713, 31;
	and.b32  	%r718, %r717, %r716;
	or.b32  	%r719, %r711, %r646;
	not.b32 	%r720, %r719;
	or.b32  	%r721, %r718, %r720;
	and.b32  	%r722, %r721, %r708;
	or.b32  	%r723, %r722, %r715;
	add.s32 	%r724, %r646, %r714;
	setp.ne.s32 	%p35, %r710, 0;
	setp.gt.s32 	%p36, %r713, -1;
	selp.b32 	%r725, %r723, %r724, %p36;
	selp.b32 	%r726, %r723, %r725, %p35;
	add.s32 	%r727, %r689, 33686018;
	xor.b32  	%r728, %r726, %r692;
	shr.u32 	%r729, %r728, 16;
	xor.b32  	%r730, %r729, %r728;
	shr.u32 	%r731, %r730, 12;
	shr.u32 	%r732, %r730, 4;
	shr.u32 	%r733, %r730, 8;
	xor.b32  	%r734, %r732, %r731;
	xor.b32  	%r735, %r734, %r733;
	xor.b32  	%r736, %r735, %r730;
	shr.u32 	%r737, %r736, 2;
	xor.b32  	%r738, %r737, %r736;
	shl.b32 	%r739, %r738, 3;
	not.b32 	%r740, %r739;
	and.b32  	%r741, %r740, 24;
	shr.u32 	%r742, %r727, %r741;
	shf.r.wrap.b32 	%r743, %r686, %r686, %r742;
	shl.b32 	%r744, %r738, 31;
	xor.b32  	%r745, %r744, -2147483648;
	shr.s32 	%r746, %r745, 31;
	shl.b32 	%r747, %r738, 30;
	xor.b32  	%r748, %r747, -1073741824;
	not.b32 	%r749, %r743;
	and.b32  	%r750, %r681, %r749;
	not.b32 	%r751, %r681;
	shr.s32 	%r752, %r748, 31;
	and.b32  	%r753, %r752, %r751;
	or.b32  	%r754, %r746, %r681;
	not.b32 	%r755, %r754;
	or.b32  	%r756, %r753, %r755;
	and.b32  	%r757, %r756, %r743;
	or.b32  	%r758, %r757, %r750;
	add.s32 	%r759, %r681, %r749;
	setp.ne.s32 	%p37, %r745, 0;
	setp.gt.s32 	%p38, %r748, -1;
	selp.b32 	%r760, %r758, %r759, %p38;
	selp.b32 	%r761, %r758, %r760, %p37;
	add.s32 	%r762, %r761, %r728;
	ld.shared.v2.u32 	{%r763, %r764}, [heftytab+32];
	xor.b32  	%r765, %r762, %r764;
	xor.b32  	%r766, %r765, %r686;
	xor.b32  	%r767, %r766, %r32;
	shr.u32 	%r768, %r767, 4;
	xor.b32  	%r769, %r768, %r767;
	and.b32  	%r770, %r769, 252645135;
	shr.u32 	%r771, %r770, 24;
	shf.r.wrap.b32 	%r772, %r767, %r767, %r771;
	xor.b32  	%r773, %r772, %r692;
	add.s32 	%r774, %r770, 16843009;
	shr.u32 	%r775, %r773, 16;
	xor.b32  	%r776, %r775, %r773;
	shr.u32 	%r777, %r776, 12;
	shr.u32 	%r778, %r776, 4;
	shr.u32 	%r779, %r776, 8;
	xor.b32  	%r780, %r778, %r777;
	xor.b32  	%r781, %r780, %r779;
	xor.b32  	%r782, %r781, %r776;
	shr.u32 	%r783, %r782, 2;
	xor.b32  	%r784, %r783, %r782;
	shl.b32 	%r785, %r784, 3;
	not.b32 	%r786, %r785;
	and.b32  	%r787, %r786, 24;
	shr.u32 	%r788, %r774, %r787;
	shf.r.wrap.b32 	%r789, %r767, %r767, %r788;
	shl.b32 	%r790, %r784, 31;
	xor.b32  	%r791, %r790, -2147483648;
	shr.s32 	%r792, %r791, 31;
	shl.b32 	%r793, %r784, 30;
	xor.b32  	%r794, %r793, -1073741824;
	not.b32 	%r795, %r789;
	and.b32  	%r796, %r726, %r795;
	not.b32 	%r797, %r726;
	shr.s32 	%r798, %r794, 31;
	and.b32  	%r799, %r798, %r797;
	or.b32  	%r800, %r792, %r726;
	not.b32 	%r801, %r800;
	or.b32  	%r802, %r799, %r801;
	and.b32  	%r803, %r802, %r789;
	or.b32  	%r804, %r803, %r796;
	add.s32 	%r805, %r726, %r795;
	setp.ne.s32 	%p39, %r791, 0;
	setp.gt.s32 	%p40, %r794, -1;
	selp.b32 	%r806, %r804, %r805, %p40;
	selp.b32 	%r807, %r804, %r806, %p39;
	add.s32 	%r808, %r770, 33686018;
	xor.b32  	%r809, %r807, %r773;
	shr.u32 	%r810, %r809, 16;
	xor.b32  	%r811, %r810, %r809;
	shr.u32 	%r812, %r811, 12;
	shr.u32 	%r813, %r811, 4;
	shr.u32 	%r814, %r811, 8;
	xor.b32  	%r815, %r813, %r812;
	xor.b32  	%r816, %r815, %r814;
	xor.b32  	%r817, %r816, %r811;
	shr.u32 	%r818, %r817, 2;
	xor.b32  	%r819, %r818, %r817;
	shl.b32 	%r820, %r819, 3;
	not.b32 	%r821, %r820;
	and.b32  	%r822, %r821, 24;
	shr.u32 	%r823, %r808, %r822;
	shf.r.wrap.b32 	%r824, %r767, %r767, %r823;
	shl.b32 	%r825, %r819, 31;
	xor.b32  	%r826, %r825, -2147483648;
	shr.s32 	%r827, %r826, 31;
	shl.b32 	%r828, %r819, 30;
	xor.b32  	%r829, %r828, -1073741824;
	not.b32 	%r830, %r824;
	and.b32  	%r831, %r761, %r830;
	not.b32 	%r832, %r761;
	shr.s32 	%r833, %r829, 31;
	and.b32  	%r834, %r833, %r832;
	or.b32  	%r835, %r827, %r761;
	not.b32 	%r836, %r835;
	or.b32  	%r837, %r834, %r836;
	and.b32  	%r838, %r837, %r824;
	or.b32  	%r839, %r838, %r831;
	add.s32 	%r840, %r761, %r830;
	setp.ne.s32 	%p41, %r826, 0;
	setp.gt.s32 	%p42, %r829, -1;
	selp.b32 	%r841, %r839, %r840, %p42;
	selp.b32 	%r842, %r839, %r841, %p41;
	add.s32 	%r843, %r842, %r809;
	ld.shared.u32 	%r844, [heftytab+40];
	xor.b32  	%r845, %r843, %r844;
	xor.b32  	%r846, %r845, %r767;
	xor.b32  	%r847, %r846, %r33;
	shr.u32 	%r848, %r847, 4;
	xor.b32  	%r849, %r848, %r847;
	and.b32  	%r850, %r849, 252645135;
	shr.u32 	%r851, %r850, 24;
	shf.r.wrap.b32 	%r852, %r847, %r847, %r851;
	xor.b32  	%r853, %r852, %r773;
	add.s32 	%r854, %r850, 16843009;
	shr.u32 	%r855, %r853, 16;
	xor.b32  	%r856, %r855, %r853;
	shr.u32 	%r857, %r856, 12;
	shr.u32 	%r858, %r856, 4;
	shr.u32 	%r859, %r856, 8;
	xor.b32  	%r860, %r858, %r857;
	xor.b32  	%r861, %r860, %r859;
	xor.b32  	%r862, %r861, %r856;
	shr.u32 	%r863, %r862, 2;
	xor.b32  	%r864, %r863, %r862;
	shl.b32 	%r865, %r864, 3;
	not.b32 	%r866, %r865;
	and.b32  	%r867, %r866, 24;
	shr.u32 	%r868, %r854, %r867;
	shf.r.wrap.b32 	%r869, %r847, %r847, %r868;
	shl.b32 	%r870, %r864, 31;
	xor.b32  	%r871, %r870, -2147483648;
	shr.s32 	%r872, %r871, 31;
	shl.b32 	%r873, %r864, 30;
	xor.b32  	%r874, %r873, -1073741824;
	not.b32 	%r875, %r869;
	and.b32  	%r876, %r807, %r875;
	not.b32 	%r877, %r807;
	shr.s32 	%r878, %r874, 31;
	and.b32  	%r879, %r878, %r877;
	or.b32  	%r880, %r872, %r807;
	not.b32 	%r881, %r880;
	or.b32  	%r882, %r879, %r881;
	and.b32  	%r883, %r882, %r869;
	or.b32  	%r884, %r883, %r876;
	add.s32 	%r885, %r807, %r875;
	setp.ne.s32 	%p43, %r871, 0;
	setp.gt.s32 	%p44, %r874, -1;
	selp.b32 	%r886, %r884, %r885, %p44;
	selp.b32 	%r887, %r884, %r886, %p43;
	add.s32 	%r888, %r850, 33686018;
	xor.b32  	%r889, %r887, %r853;
	shr.u32 	%r890, %r889, 16;
	xor.b32  	%r891, %r890, %r889;
	shr.u32 	%r892, %r891, 12;
	shr.u32 	%r893, %r891, 4;
	shr.u32 	%r894, %r891, 8;
	xor.b32  	%r895, %r893, %r892;
	xor.b32  	%r896, %r895, %r894;
	xor.b32  	%r897, %r896, %r891;
	shr.u32 	%r898, %r897, 2;
	xor.b32  	%r899, %r898, %r897;
	shl.b32 	%r900, %r899, 3;
	not.b32 	%r901, %r900;
	and.b32  	%r902, %r901, 24;
	shr.u32 	%r903, %r888, %r902;
	shf.r.wrap.b32 	%r904, %r847, %r847, %r903;
	shl.b32 	%r905, %r899, 31;
	xor.b32  	%r906, %r905, -2147483648;
	shr.s32 	%r907, %r906, 31;
	shl.b32 	%r908, %r899, 30;
	xor.b32  	%r909, %r908, -1073741824;
	not.b32 	%r910, %r904;
	and.b32  	%r911, %r842, %r910;
	not.b32 	%r912, %r842;
	shr.s32 	%r913, %r909, 31;
	and.b32  	%r914, %r913, %r912;
	or.b32  	%r915, %r907, %r842;
	not.b32 	%r916, %r915;
	or.b32  	%r917, %r914, %r916;
	and.b32  	%r918, %r917, %r904;
	or.b32  	%r919, %r918, %r911;
	add.s32 	%r920, %r842, %r910;
	setp.ne.s32 	%p45, %r906, 0;
	setp.gt.s32 	%p46, %r909, -1;
	selp.b32 	%r921, %r919, %r920, %p46;
	selp.b32 	%r922, %r919, %r921, %p45;
	add.s32 	%r923, %r922, %r889;
	ld.shared.v2.u32 	{%r924, %r925}, [heftytab+40];
	xor.b32  	%r926, %r923, %r925;
	xor.b32  	%r927, %r926, %r847;
	xor.b32  	%r928, %r927, %r34;
	shr.u32 	%r929, %r928, 4;
	xor.b32  	%r930, %r929, %r928;
	and.b32  	%r931, %r930, 252645135;
	shr.u32 	%r932, %r931, 24;
	shf.r.wrap.b32 	%r933, %r928, %r928, %r932;
	xor.b32  	%r934, %r933, %r853;
	add.s32 	%r935, %r931, 16843009;
	shr.u32 	%r936, %r934, 16;
	xor.b32  	%r937, %r936, %r934;
	shr.u32 	%r938, %r937, 12;
	shr.u32 	%r939, %r937, 4;
	shr.u32 	%r940, %r937, 8;
	xor.b32  	%r941, %r939, %r938;
	xor.b32  	%r942, %r941, %r940;
	xor.b32  	%r943, %r942, %r937;
	shr.u32 	%r944, %r943, 2;
	xor.b32  	%r945, %r944, %r943;
	shl.b32 	%r946, %r945, 3;
	not.b32 	%r947, %r946;
	and.b32  	%r948, %r947, 24;
	shr.u32 	%r949, %r935, %r948;
	shf.r.wrap.b32 	%r950, %r928, %r928, %r949;
	shl.b32 	%r951, %r945, 31;
	xor.b32  	%r952, %r951, -2147483648;
	shr.s32 	%r953, %r952, 31;
	shl.b32 	%r954, %r945, 30;
	xor.b32  	%r955, %r954, -1073741824;
	not.b32 	%r956, %r950;
	and.b32  	%r957, %r887, %r956;
	not.b32 	%r958, %r887;
	shr.s32 	%r959, %r955, 31;
	and.b32  	%r960, %r959, %r958;
	or.b32  	%r961, %r953, %r887;
	not.b32 	%r962, %r961;
	or.b32  	%r963, %r960, %r962;
	and.b32  	%r964, %r963, %r950;
	or.b32  	%r965, %r964, %r957;
	add.s32 	%r966, %r887, %r956;
	setp.ne.s32 	%p47, %r952, 0;
	setp.gt.s32 	%p48, %r955, -1;
	selp.b32 	%r967, %r965, %r966, %p48;
	selp.b32 	%r968, %r965, %r967, %p47;
	add.s32 	%r969, %r931, 33686018;
	xor.b32  	%r970, %r968, %r934;
	shr.u32 	%r971, %r970, 16;
	xor.b32  	%r972, %r971, %r970;
	shr.u32 	%r973, %r972, 12;
	shr.u32 	%r974, %r972, 4;
	shr.u32 	%r975, %r972, 8;
	xor.b32  	%r976, %r974, %r973;
	xor.b32  	%r977, %r976, %r975;
	xor.b32  	%r978, %r977, %r972;
	shr.u32 	%r979, %r978, 2;
	xor.b32  	%r980, %r979, %r978;
	shl.b32 	%r981, %r980, 3;
	not.b32 	%r982, %r981;
	and.b32  	%r983, %r982, 24;
	shr.u32 	%r984, %r969, %r983;
	shf.r.wrap.b32 	%r985, %r928, %r928, %r984;
	shl.b32 	%r986, %r980, 31;
	xor.b32  	%r987, %r986, -2147483648;
	shr.s32 	%r988, %r987, 31;
	shl.b32 	%r989, %r980, 30;
	xor.b32  	%r990, %r989, -1073741824;
	not.b32 	%r991, %r985;
	and.b32  	%r992, %r922, %r991;
	not.b32 	%r993, %r922;
	shr.s32 	%r994, %r990, 31;
	and.b32  	%r995, %r994, %r993;
	or.b32  	%r996, %r988, %r922;
	not.b32 	%r997, %r996;
	or.b32  	%r998, %r995, %r997;
	and.b32  	%r999, %r998, %r985;
	or.b32  	%r1000, %r999, %r992;
	add.s32 	%r1001, %r922, %r991;
	setp.ne.s32 	%p49, %r987, 0;
	setp.gt.s32 	%p50, %r990, -1;
	selp.b32 	%r1002, %r1000, %r1001, %p50;
	selp.b32 	%r1003, %r1000, %r1002, %p49;
	add.s32 	%r1004, %r1003, %r970;
	ld.shared.u32 	%r1005, [heftytab+48];
	xor.b32  	%r1006, %r1004, %r1005;
	xor.b32  	%r1007, %r1006, %r928;
	xor.b32  	%r1008, %r1007, %r35;
	shr.u32 	%r1009, %r1008, 4;
	xor.b32  	%r1010, %r1009, %r1008;
	and.b32  	%r1011, %r1010, 252645135;
	shr.u32 	%r1012, %r1011, 24;
	shf.r.wrap.b32 	%r1013, %r1008, %r1008, %r1012;
	xor.b32  	%r1014, %r1013, %r934;
	add.s32 	%r1015, %r1011, 16843009;
	shr.u32 	%r1016, %r1014, 16;
	xor.b32  	%r1017, %r1016, %r1014;
	shr.u32 	%r1018, %r1017, 12;
	shr.u32 	%r1019, %r1017, 4;
	shr.u32 	%r1020, %r1017, 8;
	xor.b32  	%r1021, %r1019, %r1018;
	xor.b32  	%r1022, %r1021, %r1020;
	xor.b32  	%r1023, %r1022, %r1017;
	shr.u32 	%r1024, %r1023, 2;
	xor.b32  	%r1025, %r1024, %r1023;
	shl.b32 	%r1026, %r1025, 3;
	not.b32 	%r1027, %r1026;
	and.b32  	%r1028, %r1027, 24;
	shr.u32 	%r1029, %r1015, %r1028;
	shf.r.wrap.b32 	%r1030, %r1008, %r1008, %r1029;
	shl.b32 	%r1031, %r1025, 31;
	xor.b32  	%r1032, %r1031, -2147483648;
	shr.s32 	%r1033, %r1032, 31;
	shl.b32 	%r1034, %r1025, 30;
	xor.b32  	%r1035, %r1034, -1073741824;
	not.b32 	%r1036, %r1030;
	and.b32  	%r1037, %r968, %r1036;
	not.b32 	%r1038, %r968;
	shr.s32 	%r1039, %r1035, 31;
	and.b32  	%r1040, %r1039, %r1038;
	or.b32  	%r1041, %r1033, %r968;
	not.b32 	%r1042, %r1041;
	or.b32  	%r1043, %r1040, %r1042;
	and.b32  	%r1044, %r1043, %r1030;
	or.b32  	%r1045, %r1044, %r1037;
	add.s32 	%r1046, %r968, %r1036;
	setp.ne.s32 	%p51, %r1032, 0;
	setp.gt.s32 	%p52, %r1035, -1;
	selp.b32 	%r1047, %r1045, %r1046, %p52;
	selp.b32 	%r1048, %r1045, %r1047, %p51;
	add.s32 	%r1049, %r1011, 33686018;
	xor.b32  	%r1050, %r1048, %r1014;
	shr.u32 	%r1051, %r1050, 16;
	xor.b32  	%r1052, %r1051, %r1050;
	shr.u32 	%r1053, %r1052, 12;
	shr.u32 	%r1054, %r1052, 4;
	shr.u32 	%r1055, %r1052, 8;
	xor.b32  	%r1056, %r1054, %r1053;
	xor.b32  	%r1057, %r1056, %r1055;
	xor.b32  	%r1058, %r1057, %r1052;
	shr.u32 	%r1059, %r1058, 2;
	xor.b32  	%r1060, %r1059, %r1058;
	shl.b32 	%r1061, %r1060, 3;
	not.b32 	%r1062, %r1061;
	and.b32  	%r1063, %r1062, 24;
	shr.u32 	%r1064, %r1049, %r1063;
	shf.r.wrap.b32 	%r1065, %r1008, %r1008, %r1064;
	shl.b32 	%r1066, %r1060, 31;
	xor.b32  	%r1067, %r1066, -2147483648;
	shr.s32 	%r1068, %r1067, 31;
	shl.b32 	%r1069, %r1060, 30;
	xor.b32  	%r1070, %r1069, -1073741824;
	not.b32 	%r1071, %r1065;
	and.b32  	%r1072, %r1003, %r1071;
	not.b32 	%r1073, %r1003;
	shr.s32 	%r1074, %r1070, 31;
	and.b32  	%r1075, %r1074, %r1073;
	or.b32  	%r1076, %r1068, %r1003;
	not.b32 	%r1077, %r1076;
	or.b32  	%r1078, %r1075, %r1077;
	and.b32  	%r1079, %r1078, %r1065;
	or.b32  	%r1080, %r1079, %r1072;
	add.s32 	%r1081, %r1003, %r1071;
	setp.ne.s32 	%p53, %r1067, 0;
	setp.gt.s32 	%p54, %r1070, -1;
	selp.b32 	%r1082, %r1080, %r1081, %p54;
	selp.b32 	%r1083, %r1080, %r1082, %p53;
	add.s32 	%r1084, %r1083, %r1050;
	ld.shared.v2.u32 	{%r1085, %r1086}, [heftytab+48];
	xor.b32  	%r1087, %r1084, %r1086;
	xor.b32  	%r1088, %r1087, %r1008;
	xor.b32  	%r1089, %r1088, %r36;
	shr.u32 	%r1090, %r1089, 4;
	xor.b32  	%r1091, %r1090, %r1089;
	and.b32  	%r1092, %r1091, 252645135;
	shr.u32 	%r1093, %r1092, 24;
	shf.r.wrap.b32 	%r1094, %r1089, %r1089, %r1093;
	xor.b32  	%r1095, %r1094, %r1014;
	add.s32 	%r1096, %r1092, 16843009;
	shr.u32 	%r1097, %r1095, 16;
	xor.b32  	%r1098, %r1097, %r1095;
	shr.u32 	%r1099, %r1098, 12;
	shr.u32 	%r1100, %r1098, 4;
	shr.u32 	%r1101, %r1098, 8;
	xor.b32  	%r1102, %r1100, %r1099;
	xor.b32  	%r1103, %r1102, %r1101;
	xor.b32  	%r1104, %r1103, %r1098;
	shr.u32 	%r1105, %r1104, 2;
	xor.b32  	%r1106, %r1105, %r1104;
	shl.b32 	%r1107, %r1106, 3;
	not.b32 	%r1108, %r1107;
	and.b32  	%r1109, %r1108, 24;
	shr.u32 	%r1110, %r1096, %r1109;
	shf.r.wrap.b32 	%r1111, %r1089, %r1089, %r1110;
	shl.b32 	%r1112, %r1106, 31;
	xor.b32  	%r1113, %r1112, -2147483648;
	shr.s32 	%r1114, %r1113, 31;
	shl.b32 	%r1115, %r1106, 30;
	xor.b32  	%r1116, %r1115, -1073741824;
	not.b32 	%r1117, %r1111;
	and.b32  	%r1118, %r1048, %r1117;
	not.b32 	%r1119, %r1048;
	shr.s32 	%r1120, %r1116, 31;
	and.b32  	%r1121, %r1120, %r1119;
	or.b32  	%r1122, %r1114, %r1048;
	not.b32 	%r1123, %r1122;
	or.b32  	%r1124, %r1121, %r1123;
	and.b32  	%r1125, %r1124, %r1111;
	or.b32  	%r1126, %r1125, %r1118;
	add.s32 	%r1127, %r1048, %r1117;
	setp.ne.s32 	%p55, %r1113, 0;
	setp.gt.s32 	%p56, %r1116, -1;
	selp.b32 	%r1128, %r1126, %r1127, %p56;
	selp.b32 	%r1129, %r1126, %r1128, %p55;
	add.s32 	%r1130, %r1092, 33686018;
	xor.b32  	%r1131, %r1129, %r1095;
	shr.u32 	%r1132, %r1131, 16;
	xor.b32  	%r1133, %r1132, %r1131;
	shr.u32 	%r1134, %r1133, 12;
	shr.u32 	%r1135, %r1133, 4;
	shr.u32 	%r1136, %r1133, 8;
	xor.b32  	%r1137, %r1135, %r1134;
	xor.b32  	%r1138, %r1137, %r1136;
	xor.b32  	%r1139, %r1138, %r1133;
	shr.u32 	%r1140, %r1139, 2;
	xor.b32  	%r1141, %r1140, %r1139;
	shl.b32 	%r1142, %r1141, 3;
	not.b32 	%r1143, %r1142;
	and.b32  	%r1144, %r1143, 24;
	shr.u32 	%r1145, %r1130, %r1144;
	shf.r.wrap.b32 	%r1146, %r1089, %r1089, %r1145;
	shl.b32 	%r1147, %r1141, 31;
	xor.b32  	%r1148, %r1147, -2147483648;
	shr.s32 	%r1149, %r1148, 31;
	shl.b32 	%r1150, %r1141, 30;
	xor.b32  	%r1151, %r1150, -1073741824;
	not.b32 	%r1152, %r1146;
	and.b32  	%r1153, %r1083, %r1152;
	not.b32 	%r1154, %r1083;
	shr.s32 	%r1155, %r1151, 31;
	and.b32  	%r1156, %r1155, %r1154;
	or.b32  	%r1157, %r1149, %r1083;
	not.b32 	%r1158, %r1157;
	or.b32  	%r1159, %r1156, %r1158;
	and.b32  	%r1160, %r1159, %r1146;
	or.b32  	%r1161, %r1160, %r1153;
	add.s32 	%r1162, %r1083, %r1152;
	setp.ne.s32 	%p57, %r1148, 0;
	setp.gt.s32 	%p58, %r1151, -1;
	selp.b32 	%r1163, %r1161, %r1162, %p58;
	selp.b32 	%r1164, %r1161, %r1163, %p57;
	add.s32 	%r1165, %r1164, %r1131;
	ld.shared.u32 	%r1166, [heftytab+56];
	xor.b32  	%r1167, %r1165, %r1166;
	xor.b32  	%r1168, %r1167, %r1089;
	xor.b32  	%r1169, %r1168, %r37;
	shr.u32 	%r1170, %r1169, 4;
	xor.b32  	%r1171, %r1170, %r1169;
	and.b32  	%r1172, %r1171, 252645135;
	shr.u32 	%r1173, %r1172, 24;
	shf.r.wrap.b32 	%r1174, %r1169, %r1169, %r1173;
	xor.b32  	%r1175, %r1174, %r1095;
	add.s32 	%r1176, %r1172, 16843009;
	shr.u32 	%r1177, %r1175, 16;
	xor.b32  	%r1178, %r1177, %r1175;
	shr.u32 	%r1179, %r1178, 12;
	shr.u32 	%r1180, %r1178, 4;
	shr.u32 	%r1181, %r1178, 8;
	xor.b32  	%r1182, %r1180, %r1179;
	xor.b32  	%r1183, %r1182, %r1181;
	xor.b32  	%r1184, %r1183, %r1178;
	shr.u32 	%r1185, %r1184, 2;
	xor.b32  	%r1186, %r1185, %r1184;
	shl.b32 	%r1187, %r1186, 3;
	not.b32 	%r1188, %r1187;
	and.b32  	%r1189, %r1188, 24;
	shr.u32 	%r1190, %r1176, %r1189;
	shf.r.wrap.b32 	%r1191, %r1169, %r1169, %r1190;
	shl.b32 	%r1192, %r1186, 31;
	xor.b32  	%r1193, %r1192, -2147483648;
	shr.s32 	%r1194, %r1193, 31;
	shl.b32 	%r1195, %r1186, 30;
	xor.b32  	%r1196, %r1195, -1073741824;
	not.b32 	%r1197, %r1191;
	and.b32  	%r1198, %r1129, %r1197;
	not.b32 	%r1199, %r1129;
	shr.s32 	%r1200, %r1196, 31;
	and.b32  	%r1201, %r1200, %r1199;
	or.b32  	%r1202, %r1194, %r1129;
	not.b32 	%r1203, %r1202;
	or.b32  	%r1204, %r1201, %r1203;
	and.b32  	%r1205, %r1204, %r1191;
	or.b32  	%r1206, %r1205, %r1198;
	add.s32 	%r1207, %r1129, %r1197;
	setp.ne.s32 	%p59, %r1193, 0;
	setp.gt.s32 	%p60, %r1196, -1;
	selp.b32 	%r1208, %r1206, %r1207, %p60;
	selp.b32 	%r1209, %r1206, %r1208, %p59;
	add.s32 	%r1210, %r1172, 33686018;
	xor.b32  	%r1211, %r1209, %r1175;
	shr.u32 	%r1212, %r1211, 16;
	xor.b32  	%r1213, %r1212, %r1211;
	shr.u32 	%r1214, %r1213, 12;
	shr.u32 	%r1215, %r1213, 4;
	shr.u32 	%r1216, %r1213, 8;
	xor.b32  	%r1217, %r1215, %r1214;
	xor.b32  	%r1218, %r1217, %r1216;
	xor.b32  	%r1219, %r1218, %r1213;
	shr.u32 	%r1220, %r1219, 2;
	xor.b32  	%r1221, %r1220, %r1219;
	shl.b32 	%r1222, %r1221, 3;
	not.b32 	%r1223, %r1222;
	and.b32  	%r1224, %r1223, 24;
	shr.u32 	%r1225, %r1210, %r1224;
	shf.r.wrap.b32 	%r1226, %r1169, %r1169, %r1225;
	shl.b32 	%r1227, %r1221, 31;
	xor.b32  	%r1228, %r1227, -2147483648;
	shr.s32 	%r1229, %r1228, 31;
	shl.b32 	%r1230, %r1221, 30;
	xor.b32  	%r1231, %r1230, -1073741824;
	not.b32 	%r1232, %r1226;
	and.b32  	%r1233, %r1164, %r1232;
	not.b32 	%r1234, %r1164;
	shr.s32 	%r1235, %r1231, 31;
	and.b32  	%r1236, %r1235, %r1234;
	or.b32  	%r1237, %r1229, %r1164;
	not.b32 	%r1238, %r1237;
	or.b32  	%r1239, %r1236, %r1238;
	and.b32  	%r1240, %r1239, %r1226;
	or.b32  	%r1241, %r1240, %r1233;
	add.s32 	%r1242, %r1164, %r1232;
	setp.ne.s32 	%p61, %r1228, 0;
	setp.gt.s32 	%p62, %r1231, -1;
	selp.b32 	%r1243, %r1241, %r1242, %p62;
	selp.b32 	%r1244, %r1241, %r1243, %p61;
	add.s32 	%r1245, %r1244, %r1211;
	ld.shared.v2.u32 	{%r1246, %r1247}, [heftytab+56];
	mov.b64 	%rd8, {%r1246, %r1247};
	xor.b32  	%r1248, %r1245, %r1247;
	xor.b32  	%r1249, %r1248, %r1169;
	xor.b32  	%r1250, %r1249, %r38;
	shr.u32 	%r1251, %r1250, 4;
	xor.b32  	%r1252, %r1251, %r1250;
	and.b32  	%r1253, %r1252, 252645135;
	shr.u32 	%r1254, %r1253, 24;
	shf.r.wrap.b32 	%r1255, %r1250, %r1250, %r1254;
	xor.b32  	%r1256, %r1255, %r1175;
	add.s32 	%r1257, %r1253, 16843009;
	shr.u32 	%r1258, %r1256, 16;
	xor.b32  	%r1259, %r1258, %r1256;
	shr.u32 	%r1260, %r1259, 12;
	shr.u32 	%r1261, %r1259, 4;
	shr.u32 	%r1262, %r1259, 8;
	xor.b32  	%r1263, %r1261, %r1260;
	xor.b32  	%r1264, %r1263, %r1262;
	xor.b32  	%r1265, %r1264, %r1259;
	shr.u32 	%r1266, %r1265, 2;
	xor.b32  	%r1267, %r1266, %r1265;
	shl.b32 	%r1268, %r1267, 3;
	not.b32 	%r1269, %r1268;
	and.b32  	%r1270, %r1269, 24;
	shr.u32 	%r1271, %r1257, %r1270;
	shf.r.wrap.b32 	%r1272, %r1250, %r1250, %r1271;
	shl.b32 	%r1273, %r1267, 31;
	xor.b32  	%r1274, %r1273, -2147483648;
	shr.s32 	%r1275, %r1274, 31;
	shl.b32 	%r1276, %r1267, 30;
	xor.b32  	%r1277, %r1276, -1073741824;
	not.b32 	%r1278, %r1272;
	and.b32  	%r1279, %r1209, %r1278;
	not.b32 	%r1280, %r1209;
	shr.s32 	%r1281, %r1277, 31;
	and.b32  	%r1282, %r1281, %r1280;
	or.b32  	%r1283, %r1275, %r1209;
	not.b32 	%r1284, %r1283;
	or.b32  	%r1285, %r1282, %r1284;
	and.b32  	%r1286, %r1285, %r1272;
	or.b32  	%r1287, %r1286, %r1279;
	add.s32 	%r1288, %r1209, %r1278;
	setp.ne.s32 	%p63, %r1274, 0;
	setp.gt.s32 	%p64, %r1277, -1;
	selp.b32 	%r1289, %r1287, %r1288, %p64;
	selp.b32 	%r1290, %r1287, %r1289, %p63;
	add.s32 	%r1291, %r1253, 33686018;
	xor.b32  	%r1292, %r1290, %r1256;
	shr.u32 	%r1293, %r1292, 16;
	xor.b32  	%r1294, %r1293, %r1292;
	shr.u32 	%r1295, %r1294, 12;
	shr.u32 	%r1296, %r1294, 4;
	shr.u32 	%r1297, %r1294, 8;
	xor.b32  	%r1298, %r1296, %r1295;
	xor.b32  	%r1299, %r1298, %r1297;
	xor.b32  	%r1300, %r1299, %r1294;
	shr.u32 	%r1301, %r1300, 2;
	xor.b32  	%r1302, %r1301, %r1300;
	shl.b32 	%r1303, %r1302, 3;
	not.b32 	%r1304, %r1303;
	and.b32  	%r1305, %r1304, 24;
	shr.u32 	%r1306, %r1291, %r1305;
	shf.r.wrap.b32 	%r1307, %r1250, %r1250, %r1306;
	shl.b32 	%r1308, %r1302, 31;
	xor.b32  	%r1309, %r1308, -2147483648;
	shr.s32 	%r1310, %r1309, 31;
	shl.b32 	%r1311, %r1302, 30;
	xor.b32  	%r1312, %r1311, -1073741824;
	not.b32 	%r1313, %r1307;
	and.b32  	%r1314, %r1244, %r1313;
	not.b32 	%r1315, %r1244;
	shr.s32 	%r1316, %r1312, 31;
	and.b32  	%r1317, %r1316, %r1315;
	or.b32  	%r1318, %r1310, %r1244;
	not.b32 	%r1319, %r1318;
	or.b32  	%r1320, %r1317, %r1319;
	and.b32  	%r1321, %r1320, %r1307;
	or.b32  	%r1322, %r1321, %r1314;
	add.s32 	%r1323, %r1244, %r1313;
	setp.ne.s32 	%p65, %r1309, 0;
	setp.gt.s32 	%p66, %r1312, -1;
	selp.b32 	%r1324, %r1322, %r1323, %p66;
	selp.b32 	%r1325, %r1322, %r1324, %p65;
	add.s32 	%r1326, %r1325, %r1292;
	xor.b32  	%r1327, %r1326, %r1250;
	xor.b32  	%r1328, %r19, %r1327;
	xor.b32  	%r1329, %r1328, %r23;
	shr.u32 	%r1330, %r1329, 4;
	xor.b32  	%r1331, %r1330, %r1329;
	and.b32  	%r1332, %r1331, 252645135;
	shr.u32 	%r1333, %r1332, 24;
	shf.r.wrap.b32 	%r1334, %r1329, %r1329, %r1333;
	xor.b32  	%r1335, %r1334, %r1256;
	add.s32 	%r1336, %r1332, 16843009;
	shr.u32 	%r1337, %r1335, 16;
	xor.b32  	%r1338, %r1337, %r1335;
	shr.u32 	%r1339, %r1338, 12;
	shr.u32 	%r1340, %r1338, 4;
	shr.u32 	%r1341, %r1338, 8;
	xor.b32  	%r1342, %r1340, %r1339;
	xor.b32  	%r1343, %r1342, %r1341;
	xor.b32  	%r1344, %r1343, %r1338;
	shr.u32 	%r1345, %r1344, 2;
	xor.b32  	%r1346, %r1345, %r1344;
	shl.b32 	%r1347, %r1346, 3;
	not.b32 	%r1348, %r1347;
	and.b32  	%r1349, %r1348, 24;
	shr.u32 	%r1350, %r1336, %r1349;
	shf.r.wrap.b32 	%r1351, %r1329, %r1329, %r1350;
	shl.b32 	%r1352, %r1346, 31;
	xor.b32  	%r1353, %r1352, -2147483648;
	shr.s32 	%r1354, %r1353, 31;
	shl.b32 	%r1355, %r1346, 30;
	xor.b32  	%r1356, %r1355, -1073741824;
	not.b32 	%r1357, %r1351;
	and.b32  	%r1358, %r1290, %r1357;
	not.b32 	%r1359, %r1290;
	shr.s32 	%r1360, %r1356, 31;
	and.b32  	%r1361, %r1360, %r1359;
	or.b32  	%r1362, %r1354, %r1290;
	not.b32 	%r1363, %r1362;
	or.b32  	%r1364, %r1361, %r1363;
	and.b32  	%r1365, %r1364, %r1351;
	or.b32  	%r1366, %r1365, %r1358;
	add.s32 	%r1367, %r1290, %r1357;
	setp.ne.s32 	%p67, %r1353, 0;
	setp.gt.s32 	%p68, %r1356, -1;
	selp.b32 	%r1368, %r1366, %r1367, %p68;
	selp.b32 	%r1369, %r1366, %r1368, %p67;
	add.s32 	%r1370, %r1332, 33686018;
	xor.b32  	%r1371, %r1369, %r1335;
	shr.u32 	%r1372, %r1371, 16;
	xor.b32  	%r1373, %r1372, %r1371;
	shr.u32 	%r1374, %r1373, 12;
	shr.u32 	%r1375, %r1373, 4;
	shr.u32 	%r1376, %r1373, 8;
	xor.b32  	%r1377, %r1375, %r1374;
	xor.b32  	%r1378, %r1377, %r1376;
	xor.b32  	%r1379, %r1378, %r1373;
	shr.u32 	%r1380, %r1379, 2;
	xor.b32  	%r1381, %r1380, %r1379;
	shl.b32 	%r1382, %r1381, 3;
	not.b32 	%r1383, %r1382;
	and.b32  	%r1384, %r1383, 24;
	shr.u32 	%r1385, %r1370, %r1384;
	shf.r.wrap.b32 	%r1386, %r1329, %r1329, %r1385;
	shl.b32 	%r1387, %r1381, 31;
	xor.b32  	%r1388, %r1387, -2147483648;
	shr.s32 	%r1389, %r1388, 31;
	shl.b32 	%r1390, %r1381, 30;
	xor.b32  	%r1391, %r1390, -1073741824;
	not.b32 	%r1392, %r1386;
	and.b32  	%r1393, %r1325, %r1392;
	not.b32 	%r1394, %r1325;
	shr.s32 	%r1395, %r1391, 31;
	and.b32  	%r1396, %r1395, %r1394;
	or.b32  	%r1397, %r1389, %r1325;
	not.b32 	%r1398, %r1397;
	or.b32  	%r1399, %r1396, %r1398;
	and.b32  	%r1400, %r1399, %r1386;
	or.b32  	%r1401, %r1400, %r1393;
	add.s32 	%r1402, %r1325, %r1392;
	setp.ne.s32 	%p69, %r1388, 0;
	setp.gt.s32 	%p70, %r1391, -1;
	selp.b32 	%r1403, %r1401, %r1402, %p70;
	selp.b32 	%r1404, %r1401, %r1403, %p69;
	add.s32 	%r1405, %r1404, %r1371;
	xor.b32  	%r1406, %r1405, %r1329;
	shr.u32 	%r1407, %r1406, 4;
	xor.b32  	%r1408, %r1407, %r1406;
	and.b32  	%r1409, %r1408, 252645135;
	shr.u32 	%r1410, %r1409, 24;
	shf.r.wrap.b32 	%r1411, %r1406, %r1406, %r1410;
	xor.b32  	%r1412, %r1411, %r1335;
	add.s32 	%r1413, %r1409, 16843009;
	shr.u32 	%r1414, %r1412, 16;
	xor.b32  	%r1415, %r1414, %r1412;
	shr.u32 	%r1416, %r1415, 12;
	shr.u32 	%r1417, %r1415, 4;
	shr.u32 	%r1418, %r1415, 8;
	xor.b32  	%r1419, %r1417, %r1416;
	xor.b32  	%r1420, %r1419, %r1418;
	xor.b32  	%r1421, %r1420, %r1415;
	shr.u32 	%r1422, %r1421, 2;
	xor.b32  	%r1423, %r1422, %r1421;
	shl.b32 	%r1424, %r1423, 3;
	not.b32 	%r1425, %r1424;
	and.b32  	%r1426, %r1425, 24;
	shr.u32 	%r1427, %r1413, %r1426;
	shf.r.wrap.b32 	%r1428, %r1406, %r1406, %r1427;
	shl.b32 	%r1429, %r1423, 31;
	xor.b32  	%r1430, %r1429, -2147483648;
	shr.s32 	%r1431, %r1430, 31;
	shl.b32 	%r1432, %r1423, 30;
	xor.b32  	%r1433, %r1432, -1073741824;
	not.b32 	%r1434, %r1428;
	and.b32  	%r1435, %r1369, %r1434;
	not.b32 	%r1436, %r1369;
	shr.s32 	%r1437, %r1433, 31;
	and.b32  	%r1438, %r1437, %r1436;
	or.b32  	%r1439, %r1431, %r1369;
	not.b32 	%r1440, %r1439;
	or.b32  	%r1441, %r1438, %r1440;
	and.b32  	%r1442, %r1441, %r1428;
	or.b32  	%r1443, %r1442, %r1435;
	add.s32 	%r1444, %r1369, %r1434;
	setp.ne.s32 	%p71, %r1430, 0;
	setp.gt.s32 	%p72, %r1433, -1;
	selp.b32 	%r1445, %r1443, %r1444, %p72;
	selp.b32 	%r1446, %r1443, %r1445, %p71;
	add.s32 	%r1447, %r1409, 33686018;
	xor.b32  	%r1448, %r1446, %r1412;
	shr.u32 	%r1449, %r1448, 16;
	xor.b32  	%r1450, %r1449, %r1448;
	shr.u32 	%r1451, %r1450, 12;
	shr.u32 	%r1452, %r1450, 4;
	shr.u32 	%r1453, %r1450, 8;
	xor.b32  	%r1454, %r1452, %r1451;
	xor.b32  	%r1455, %r1454, %r1453;
	xor.b32  	%r1456, %r1455, %r1450;
	shr.u32 	%r1457, %r1456, 2;
	xor.b32  	%r1458, %r1457, %r1456;
	shl.b32 	%r1459, %r1458, 3;
	not.b32 	%r1460, %r1459;
	and.b32  	%r1461, %r1460, 24;
	shr.u32 	%r1462, %r1447, %r1461;
	shf.r.wrap.b32 	%r1463, %r1406, %r1406, %r1462;
	shl.b32 	%r1464, %r1458, 31;
	xor.b32  	%r1465, %r1464, -2147483648;
	shr.s32 	%r1466, %r1465, 31;
	shl.b32 	%r1467, %r1458, 30;
	xor.b32  	%r1468, %r1467, -1073741824;
	not.b32 	%r1469, %r1463;
	and.b32  	%r1470, %r1404, %r1469;
	not.b32 	%r1471, %r1404;
	shr.s32 	%r1472, %r1468, 31;
	and.b32  	%r1473, %r1472, %r1471;
	or.b32  	%r1474, %r1466, %r1404;
	not.b32 	%r1475, %r1474;
	or.b32  	%r1476, %r1473, %r1475;
	and.b32  	%r1477, %r1476, %r1463;
	or.b32  	%r1478, %r1477, %r1470;
	add.s32 	%r1479, %r1404, %r1469;
	setp.ne.s32 	%p73, %r1465, 0;
	setp.gt.s32 	%p74, %r1468, -1;
	selp.b32 	%r1480, %r1478, %r1479, %p74;
	selp.b32 	%r1481, %r1478, %r1480, %p73;
	add.s32 	%r1482, %r1481, %r1448;
	xor.b32  	%r1483, %r1482, %r1406;
	shr.u32 	%r1484, %r1406, 8;
	and.b32  	%r1485, %r1484, 31;
	mov.b32 	%r1486, 1;
	shl.b32 	%r1487, %r1486, %r1485;
	shr.u32 	%r1488, %r1406, 1;
	and.b32  	%r1489, %r1488, 1;
	shl.b32 	%r1490, %r1489, %r1485;
	and.b32  	%r1491, %r1406, 1;
	shl.b32 	%r1492, %r1491, %r1485;
	and.b32  	%r1493, %r1487, %r22;
	not.b32 	%r1494, %r1487;
	and.b32  	%r1495, %r22, %r1494;
	not.b32 	%r1496, %r1492;
	and.b32  	%r1497, %r1493, %r1496;
	or.b32  	%r1498, %r1497, %r1495;
	not.b32 	%r1499, %r1493;
	and.b32  	%r1500, %r1490, %r1499;
	or.b32  	%r1501, %r1498, %r1500;
	shr.u32 	%r1502, %r1483, 4;
	xor.b32  	%r1503, %r1502, %r1483;
	and.b32  	%r1504, %r1503, 252645135;
	shr.u32 	%r1505, %r1504, 24;
	shf.r.wrap.b32 	%r1506, %r1483, %r1483, %r1505;
	xor.b32  	%r1507, %r1506, %r1412;
	add.s32 	%r1508, %r1504, 16843009;
	shr.u32 	%r1509, %r1507, 16;
	xor.b32  	%r1510, %r1509, %r1507;
	shr.u32 	%r1511, %r1510, 12;
	shr.u32 	%r1512, %r1510, 4;
	shr.u32 	%r1513, %r1510, 8;
	xor.b32  	%r1514, %r1512, %r1511;
	xor.b32  	%r1515, %r1514, %r1513;
	xor.b32  	%r1516, %r1515, %r1510;
	shr.u32 	%r1517, %r1516, 2;
	xor.b32  	%r1518, %r1517, %r1516;
	shl.b32 	%r1519, %r1518, 3;
	not.b32 	%r1520, %r1519;
	and.b32  	%r1521, %r1520, 24;
	shr.u32 	%r1522, %r1508, %r1521;
	shf.r.wrap.b32 	%r1523, %r1483, %r1483, %r1522;
	shl.b32 	%r1524, %r1518, 31;
	xor.b32  	%r1525, %r1524, -2147483648;
	shr.s32 	%r1526, %r1525, 31;
	shl.b32 	%r1527, %r1518, 30;
	xor.b32  	%r1528, %r1527, -1073741824;
	not.b32 	%r1529, %r1523;
	and.b32  	%r1530, %r1446, %r1529;
	not.b32 	%r1531, %r1446;
	shr.s32 	%r1532, %r1528, 31;
	and.b32  	%r1533, %r1532, %r1531;
	or.b32  	%r1534, %r1526, %r1446;
	not.b32 	%r1535, %r1534;
	or.b32  	%r1536, %r1533, %r1535;
	and.b32  	%r1537, %r1536, %r1523;
	or.b32  	%r1538, %r1537, %r1530;
	add.s32 	%r1539, %r1446, %r1529;
	setp.ne.s32 	%p75, %r1525, 0;
	setp.gt.s32 	%p76, %r1528, -1;
	selp.b32 	%r1540, %r1538, %r1539, %p76;
	selp.b32 	%r1541, %r1538, %r1540, %p75;
	add.s32 	%r1542, %r1504, 33686018;
	xor.b32  	%r1543, %r1541, %r1507;
	shr.u32 	%r1544, %r1543, 16;
	xor.b32  	%r1545, %r1544, %r1543;
	shr.u32 	%r1546, %r1545, 12;
	shr.u32 	%r1547, %r1545, 4;
	shr.u32 	%r1548, %r1545, 8;
	xor.b32  	%r1549, %r1547, %r1546;
	xor.b32  	%r1550, %r1549, %r1548;
	xor.b32  	%r1551, %r1550, %r1545;
	shr.u32 	%r1552, %r1551, 2;
	xor.b32  	%r1553, %r1552, %r1551;
	shl.b32 	%r1554, %r1553, 3;
	not.b32 	%r1555, %r1554;
	and.b32  	%r1556, %r1555, 24;
	shr.u32 	%r1557, %r1542, %r1556;
	shf.r.wrap.b32 	%r1558, %r1483, %r1483, %r1557;
	shl.b32 	%r1559, %r1553, 31;
	xor.b32  	%r1560, %r1559, -2147483648;
	shr.s32 	%r1561, %r1560, 31;
	shl.b32 	%r1562, %r1553, 30;
	xor.b32  	%r1563, %r1562, -1073741824;
	not.b32 	%r1564, %r1558;
	and.b32  	%r1565, %r1481, %r1564;
	not.b32 	%r1566, %r1481;
	shr.s32 	%r1567, %r1563, 31;
	and.b32  	%r1568, %r1567, %r1566;
	or.b32  	%r1569, %r1561, %r1481;
	not.b32 	%r1570, %r1569;
	or.b32  	%r1571, %r1568, %r1570;
	and.b32  	%r1572, %r1571, %r1558;
	or.b32  	%r1573, %r1572, %r1565;
	add.s32 	%r1574, %r1481, %r1564;
	setp.ne.s32 	%p77, %r1560, 0;
	setp.gt.s32 	%p78, %r1563, -1;
	selp.b32 	%r1575, %r1573, %r1574, %p78;
	selp.b32 	%r1576, %r1573, %r1575, %p77;
	add.s32 	%r1577, %r1576, %r1543;
	xor.b32  	%r1578, %r1577, %r1483;
	shr.u32 	%r1579, %r1483, 8;
	and.b32  	%r1580, %r1579, 31;
	shl.b32 	%r1581, %r1486, %r1580;
	shr.u32 	%r1582, %r1483, 1;
	and.b32  	%r1583, %r1582, 1;
	shl.b32 	%r1584, %r1583, %r1580;
	and.b32  	%r1585, %r1483, 1;
	shl.b32 	%r1586, %r1585, %r1580;
	and.b32  	%r1587, %r1581, %r21;
	not.b32 	%r1588, %r1581;
	and.b32  	%r1589, %r21, %r1588;
	not.b32 	%r1590, %r1586;
	and.b32  	%r1591, %r1587, %r1590;
	or.b32  	%r1592, %r1591, %r1589;
	not.b32 	%r1593, %r1587;
	and.b32  	%r1594, %r1584, %r1593;
	or.b32  	%r1595, %r1592, %r1594;
	xor.b32  	%r1596, %r1595, %r1501;
	and.b32  	%r1597, %r20, %r1596;
	xor.b32  	%r1598, %r1597, %r1501;
	shr.u32 	%r1599, %r1578, 4;
	xor.b32  	%r1600, %r1599, %r1578;
	and.b32  	%r1601, %r1600, 252645135;
	shr.u32 	%r1602, %r1601, 24;
	shf.r.wrap.b32 	%r1603, %r1578, %r1578, %r1602;
	xor.b32  	%r1604, %r1603, %r1507;
	add.s32 	%r1605, %r1601, 16843009;
	shr.u32 	%r1606, %r1604, 16;
	xor.b32  	%r1607, %r1606, %r1604;
	shr.u32 	%r1608, %r1607, 12;
	shr.u32 	%r1609, %r1607, 4;
	shr.u32 	%r1610, %r1607, 8;
	xor.b32  	%r1611, %r1609, %r1608;
	xor.b32  	%r1612, %r1611, %r1610;
	xor.b32  	%r1613, %r1612, %r1607;
	shr.u32 	%r1614, %r1613, 2;
	xor.b32  	%r1615, %r1614, %r1613;
	shl.b32 	%r1616, %r1615, 3;
	not.b32 	%r1617, %r1616;
	and.b32  	%r1618, %r1617, 24;
	shr.u32 	%r1619, %r1605, %r1618;
	shf.r.wrap.b32 	%r1620, %r1578, %r1578, %r1619;
	shl.b32 	%r1621, %r1615, 31;
	xor.b32  	%r1622, %r1621, -2147483648;
	shr.s32 	%r1623, %r1622, 31;
	shl.b32 	%r1624, %r1615, 30;
	xor.b32  	%r1625, %r1624, -1073741824;
	not.b32 	%r1626, %r1620;
	and.b32  	%r1627, %r1541, %r1626;
	not.b32 	%r1628, %r1541;
	shr.s32 	%r1629, %r1625, 31;
	and.b32  	%r1630, %r1629, %r1628;
	or.b32  	%r1631, %r1623, %r1541;
	not.b32 	%r1632, %r1631;
	or.b32  	%r1633, %r1630, %r1632;
	and.b32  	%r1634, %r1633, %r1620;
	or.b32  	%r1635, %r1634, %r1627;
	add.s32 	%r1636, %r1541, %r1626;
	setp.ne.s32 	%p79, %r1622, 0;
	setp.gt.s32 	%p80, %r1625, -1;
	selp.b32 	%r1637, %r1635, %r1636, %p80;
	selp.b32 	%r1638, %r1635, %r1637, %p79;
	add.s32 	%r1639, %r1601, 33686018;
	xor.b32  	%r1640, %r1638, %r1604;
	shr.u32 	%r1641, %r1640, 16;
	xor.b32  	%r1642, %r1641, %r1640;
	shr.u32 	%r1643, %r1642, 12;
	shr.u32 	%r1644, %r1642, 4;
	shr.u32 	%r1645, %r1642, 8;
	xor.b32  	%r1646, %r1644, %r1643;
	xor.b32  	%r1647, %r1646, %r1645;
	xor.b32  	%r1648, %r1647, %r1642;
	shr.u32 	%r1649, %r1648, 2;
	xor.b32  	%r1650, %r1649, %r1648;
	shl.b32 	%r1651, %r1650, 3;
	not.b32 	%r1652, %r1651;
	and.b32  	%r1653, %r1652, 24;
	shr.u32 	%r1654, %r1639, %r1653;
	shf.r.wrap.b32 	%r1655, %r1578, %r1578, %r1654;
	shl.b32 	%r1656, %r1650, 31;
	xor.b32  	%r1657, %r1656, -2147483648;
	shr.s32 	%r1658, %r1657, 31;
	shl.b32 	%r1659, %r1650, 30;
	xor.b32  	%r1660, %r1659, -1073741824;
	not.b32 	%r1661, %r1655;
	and.b32  	%r1662, %r1576, %r1661;
	not.b32 	%r1663, %r1576;
	shr.s32 	%r1664, %r1660, 31;
	and.b32  	%r1665, %r1664, %r1663;
	or.b32  	%r1666, %r1658, %r1576;
	not.b32 	%r1667, %r1666;
	or.b32  	%r1668, %r1665, %r1667;
	and.b32  	%r1669, %r1668, %r1655;
	or.b32  	%r1670, %r1669, %r1662;
	add.s32 	%r1671, %r1576, %r1661;
	setp.ne.s32 	%p81, %r1657, 0;
	setp.gt.s32 	%p82, %r1660, -1;
	selp.b32 	%r1672, %r1670, %r1671, %p82;
	selp.b32 	%r1673, %r1670, %r1672, %p81;
	add.s32 	%r1674, %r1673, %r1640;
	xor.b32  	%r1675, %r1674, %r1578;
	shr.u32 	%r1676, %r1578, 8;
	and.b32  	%r1677, %r1676, 31;
	shl.b32 	%r1678, %r1486, %r1677;
	shr.u32 	%r1679, %r1578, 1;
	and.b32  	%r1680, %r1679, 1;
	shl.b32 	%r1681, %r1680, %r1677;
	and.b32  	%r1682, %r1578, 1;
	shl.b32 	%r1683, %r1682, %r1677;
	and.b32  	%r1684, %r1678, %r20;
	not.b32 	%r1685, %r1678;
	and.b32  	%r1686, %r20, %r1685;
	not.b32 	%r1687, %r1683;
	and.b32  	%r1688, %r1684, %r1687;
	or.b32  	%r1689, %r1688, %r1686;
	not.b32 	%r1690, %r1684;
	and.b32  	%r1691, %r1681, %r1690;
	or.b32  	%r1692, %r1689, %r1691;
	shf.l.wrap.b32 	%r1693, %r1692, %r1692, 26;
	shf.l.wrap.b32 	%r1694, %r1692, %r1692, 21;
	xor.b32  	%r1695, %r1693, %r1694;
	shf.l.wrap.b32 	%r1696, %r1692, %r1692, 7;
	xor.b32  	%r1697, %r1695, %r1696;
	add.s32 	%r1698, %r119, %r24;
	add.s32 	%r1699, %r1698, %r23;
	add.s32 	%r1700, %r1699, %r1598;
	add.s32 	%r1701, %r1700, %r1697;
	shr.u32 	%r1702, %r1675, 4;
	xor.b32  	%r1703, %r1702, %r1675;
	and.b32  	%r1704, %r1703, 252645135;
	shr.u32 	%r1705, %r1704, 24;
	shf.r.wrap.b32 	%r1706, %r1675, %r1675, %r1705;
	xor.b32  	%r1707, %r1706, %r1604;
	add.s32 	%r1708, %r1704, 16843009;
	shr.u32 	%r1709, %r1707, 16;
	xor.b32  	%r1710, %r1709, %r1707;
	shr.u32 	%r1711, %r1710, 12;
	shr.u32 	%r1712, %r1710, 4;
	shr.u32 	%r1713, %r1710, 8;
	xor.b32  	%r1714, %r1712, %r1711;
	xor.b32  	%r1715, %r1714, %r1713;
	xor.b32  	%r1716, %r1715, %r1710;
	shr.u32 	%r1717, %r1716, 2;
	xor.b32  	%r1718, %r1717, %r1716;
	shl.b32 	%r1719, %r1718, 3;
	not.b32 	%r1720, %r1719;
	and.b32  	%r1721, %r1720, 24;
	shr.u32 	%r1722, %r1708, %r1721;
	shf.r.wrap.b32 	%r1723, %r1675, %r1675, %r1722;
	shl.b32 	%r1724, %r1718, 31;
	xor.b32  	%r1725, %r1724, -2147483648;
	shr.s32 	%r1726, %r1725, 31;
	shl.b32 	%r1727, %r1718, 30;
	xor.b32  	%r1728, %r1727, -1073741824;
	not.b32 	%r1729, %r1723;
	and.b32  	%r1730, %r1638, %r1729;
	not.b32 	%r1731, %r1638;
	shr.s32 	%r1732, %r1728, 31;
	and.b32  	%r1733, %r1732, %r1731;
	or.b32  	%r1734, %r1726, %r1638;
	not.b32 	%r1735, %r1734;
	or.b32  	%r1736, %r1733, %r1735;
	and.b32  	%r1737, %r1736, %r1723;
	or.b32  	%r1738, %r1737, %r1730;
	add.s32 	%r1739, %r1638, %r1729;
	setp.ne.s32 	%p83, %r1725, 0;
	setp.gt.s32 	%p84, %r1728, -1;
	selp.b32 	%r1740, %r1738, %r1739, %p84;
	selp.b32 	%r1741, %r1738, %r1740, %p83;
	add.s32 	%r1742, %r1704, 33686018;
	xor.b32  	%r1743, %r1741, %r1707;
	shr.u32 	%r1744, %r1743, 16;
	xor.b32  	%r1745, %r1744, %r1743;
	shr.u32 	%r1746, %r1745, 12;
	shr.u32 	%r1747, %r1745, 4;
	shr.u32 	%r1748, %r1745, 8;
	xor.b32  	%r1749, %r1747, %r1746;
	xor.b32  	%r1750, %r1749, %r1748;
	xor.b32  	%r1751, %r1750, %r1745;
	shr.u32 	%r1752, %r1751, 2;
	xor.b32  	%r1753, %r1752, %r1751;
	shl.b32 	%r1754, %r1753, 3;
	not.b32 	%r1755, %r1754;
	and.b32  	%r1756, %r1755, 24;
	shr.u32 	%r1757, %r1742, %r1756;
	shf.r.wrap.b32 	%r1758, %r1675, %r1675, %r1757;
	shl.b32 	%r1759, %r1753, 31;
	xor.b32  	%r1760, %r1759, -2147483648;
	shr.s32 	%r1761, %r1760, 31;
	shl.b32 	%r1762, %r1753, 30;
	xor.b32  	%r1763, %r1762, -1073741824;
	not.b32 	%r1764, %r1758;
	and.b32  	%r1765, %r1673, %r1764;
	not.b32 	%r1766, %r1673;
	shr.s32 	%r1767, %r1763, 31;
	and.b32  	%r1768, %r1767, %r1766;
	or.b32  	%r1769, %r1761, %r1673;
	not.b32 	%r1770, %r1769;
	or.b32  	%r1771, %r1768, %r1770;
	and.b32  	%r1772, %r1771, %r1758;
	or.b32  	%r1773, %r1772, %r1765;
	add.s32 	%r1774, %r1673, %r1764;
	setp.ne.s32 	%p85, %r1760, 0;
	setp.gt.s32 	%p86, %r1763, -1;
	selp.b32 	%r1775, %r1773, %r1774, %p86;
	selp.b32 	%r1776, %r1773, %r1775, %p85;
	add.s32 	%r1777, %r1776, %r1743;
	xor.b32  	%r1778, %r1777, %r1675;
	shr.u32 	%r1779, %r1675, 8;
	and.b32  	%r1780, %r1779, 31;
	shl.b32 	%r1781, %r1486, %r1780;
	shr.u32 	%r1782, %r1675, 1;
	and.b32  	%r1783, %r1782, 1;
	shl.b32 	%r1784, %r1783, %r1780;
	and.b32  	%r1785, %r1675, 1;
	shl.b32 	%r1786, %r1785, %r1780;
	and.b32  	%r1787, %r1781, %r18;
	not.b32 	%r1788, %r1781;
	and.b32  	%r1789, %r18, %r1788;
	not.b32 	%r1790, %r1786;
	and.b32  	%r1791, %r1787, %r1790;
	or.b32  	%r1792, %r1791, %r1789;
	not.b32 	%r1793, %r1787;
	and.b32  	%r1794, %r1784, %r1793;
	or.b32  	%r1795, %r1792, %r1794;
	shr.u32 	%r1796, %r1778, 4;
	xor.b32  	%r1797, %r1796, %r1778;
	and.b32  	%r1798, %r1797, 252645135;
	shr.u32 	%r1799, %r1798, 24;
	shf.r.wrap.b32 	%r1800, %r1778, %r1778, %r1799;
	xor.b32  	%r1801, %r1800, %r1707;
	add.s32 	%r1802, %r1798, 16843009;
	shr.u32 	%r1803, %r1801, 16;
	xor.b32  	%r1804, %r1803, %r1801;
	shr.u32 	%r1805, %r1804, 12;
	shr.u32 	%r1806, %r1804, 4;
	shr.u32 	%r1807, %r1804, 8;
	xor.b32  	%r1808, %r1806, %r1805;
	xor.b32  	%r1809, %r1808, %r1807;
	xor.b32  	%r1810, %r1809, %r1804;
	shr.u32 	%r1811, %r1810, 2;
	xor.b32  	%r1812, %r1811, %r1810;
	shl.b32 	%r1813, %r1812, 3;
	not.b32 	%r1814, %r1813;
	and.b32  	%r1815, %r1814, 24;
	shr.u32 	%r1816, %r1802, %r1815;
	shf.r.wrap.b32 	%r1817, %r1778, %r1778, %r1816;
	shl.b32 	%r1818, %r1812, 31;
	xor.b32  	%r1819, %r1818, -2147483648;
	shr.s32 	%r1820, %r1819, 31;
	shl.b32 	%r1821, %r1812, 30;
	xor.b32  	%r1822, %r1821, -1073741824;
	not.b32 	%r1823, %r1817;
	and.b32  	%r1824, %r1741, %r1823;
	not.b32 	%r1825, %r1741;
	shr.s32 	%r1826, %r1822, 31;
	and.b32  	%r1827, %r1826, %r1825;
	or.b32  	%r1828, %r1820, %r1741;
	not.b32 	%r1829, %r1828;
	or.b32  	%r1830, %r1827, %r1829;
	and.b32  	%r1831, %r1830, %r1817;
	or.b32  	%r1832, %r1831, %r1824;
	add.s32 	%r1833, %r1741, %r1823;
	setp.ne.s32 	%p87, %r1819, 0;
	setp.gt.s32 	%p88, %r1822, -1;
	selp.b32 	%r1834, %r1832, %r1833, %p88;
	selp.b32 	%r1835, %r1832, %r1834, %p87;
	add.s32 	%r1836, %r1798, 33686018;
	xor.b32  	%r1837, %r1835, %r1801;
	shr.u32 	%r1838, %r1837, 16;
	xor.b32  	%r1839, %r1838, %r1837;
	shr.u32 	%r1840, %r1839, 12;
	shr.u32 	%r1841, %r1839, 4;
	shr.u32 	%r1842, %r1839, 8;
	xor.b32  	%r1843, %r1841, %r1840;
	xor.b32  	%r1844, %r1843, %r1842;
	xor.b32  	%r1845, %r1844, %r1839;
	shr.u32 	%r1846, %r1845, 2;
	xor.b32  	%r1847, %r1846, %r1845;
	shl.b32 	%r1848, %r1847, 3;
	not.b32 	%r1849, %r1848;
	and.b32  	%r1850, %r1849, 24;
	shr.u32 	%r1851, %r1836, %r1850;
	shf.r.wrap.b32 	%r1852, %r1778, %r1778, %r1851;
	shl.b32 	%r1853, %r1847, 31;
	xor.b32  	%r1854, %r1853, -2147483648;
	shr.s32 	%r1855, %r1854, 31;
	shl.b32 	%r1856, %r1847, 30;
	xor.b32  	%r1857, %r1856, -1073741824;
	not.b32 	%r1858, %r1852;
	and.b32  	%r1859, %r1776, %r1858;
	not.b32 	%r1860, %r1776;
	shr.s32 	%r1861, %r1857, 31;
	and.b32  	%r1862, %r1861, %r1860;
	or.b32  	%r1863, %r1855, %r1776;
	not.b32 	%r1864, %r1863;
	or.b32  	%r1865, %r1862, %r1864;
	and.b32  	%r1866, %r1865, %r1852;
	or.b32  	%r1867, %r1866, %r1859;
	add.s32 	%r1868, %r1776, %r1858;
	setp.ne.s32 	%p89, %r1854, 0;
	setp.gt.s32 	%p90, %r1857, -1;
	selp.b32 	%r1869, %r1867, %r1868, %p90;
	selp.b32 	%r1870, %r1867, %r1869, %p89;
	add.s32 	%r1871, %r1870, %r1837;
	xor.b32  	%r1872, %r1871, %r1778;
	shr.u32 	%r1873, %r1778, 8;
	and.b32  	%r1874, %r1873, 31;
	shl.b32 	%r1875, %r1486, %r1874;
	shr.u32 	%r1876, %r1778, 1;
	and.b32  	%r1877, %r1876, 1;
	shl.b32 	%r1878, %r1877, %r1874;
	and.b32  	%r1879, %r1778, 1;
	shl.b32 	%r1880, %r1879, %r1874;
	and.b32  	%r1881, %r1875, %r17;
	not.b32 	%r1882, %r1875;
	and.b32  	%r1883, %r17, %r1882;
	not.b32 	%r1884, %r1880;
	and.b32  	%r1885, %r1881, %r1884;
	or.b32  	%r1886, %r1885, %r1883;
	not.b32 	%r1887, %r1881;
	and.b32  	%r1888, %r1878, %r1887;
	or.b32  	%r1889, %r1886, %r1888;
	shr.u32 	%r1890, %r1872, 4;
	xor.b32  	%r1891, %r1890, %r1872;
	and.b32  	%r1892, %r1891, 252645135;
	shr.u32 	%r1893, %r1892, 24;
	shf.r.wrap.b32 	%r1894, %r1872, %r1872, %r1893;
	xor.b32  	%r1895, %r1894, %r1801;
	add.s32 	%r1896, %r1892, 16843009;
	shr.u32 	%r1897, %r1895, 16;
	xor.b32  	%r1898, %r1897, %r1895;
	shr.u32 	%r1899, %r1898, 12;
	shr.u32 	%r1900, %r1898, 4;
	shr.u32 	%r1901, %r1898, 8;
	xor.b32  	%r1902, %r1900, %r1899;
	xor.b32  	%r1903, %r1902, %r1901;
	xor.b32  	%r1904, %r1903, %r1898;
	shr.u32 	%r1905, %r1904, 2;
	xor.b32  	%r1906, %r1905, %r1904;
	shl.b32 	%r1907, %r1906, 3;
	not.b32 	%r1908, %r1907;
	and.b32  	%r1909, %r1908, 24;
	shr.u32 	%r1910, %r1896, %r1909;
	shf.r.wrap.b32 	%r1911, %r1872, %r1872, %r1910;
	shl.b32 	%r1912, %r1906, 31;
	xor.b32  	%r1913, %r1912, -2147483648;
	shr.s32 	%r1914, %r1913, 31;
	shl.b32 	%r1915, %r1906, 30;
	xor.b32  	%r1916, %r1915, -1073741824;
	not.b32 	%r1917, %r1911;
	and.b32  	%r1918, %r1835, %r1917;
	not.b32 	%r1919, %r1835;
	shr.s32 	%r1920, %r1916, 31;
	and.b32  	%r1921, %r1920, %r1919;
	or.b32  	%r1922, %r1914, %r1835;
	not.b32 	%r1923, %r1922;
	or.b32  	%r1924, %r1921, %r1923;
	and.b32  	%r1925, %r1924, %r1911;
	or.b32  	%r1926, %r1925, %r1918;
	add.s32 	%r1927, %r1835, %r1917;
	setp.ne.s32 	%p91, %r1913, 0;
	setp.gt.s32 	%p92, %r1916, -1;
	selp.b32 	%r1928, %r1926, %r1927, %p92;
	selp.b32 	%r1929, %r1926, %r1928, %p91;
	add.s32 	%r1930, %r1892, 33686018;
	xor.b32  	%r1931, %r1929, %r1895;
	shr.u32 	%r1932, %r1931, 16;
	xor.b32  	%r1933, %r1932, %r1931;
	shr.u32 	%r1934, %r1933, 12;
	shr.u32 	%r1935, %r1933, 4;
	shr.u32 	%r1936, %r1933, 8;
	xor.b32  	%r1937, %r1935, %r1934;
	xor.b32  	%r1938, %r1937, %r1936;
	xor.b32  	%r1939, %r1938, %r1933;
	shr.u32 	%r1940, %r1939, 2;
	xor.b32  	%r1941, %r1940, %r1939;
	shl.b32 	%r1942, %r1941, 3;
	not.b32 	%r1943, %r1942;
	and.b32  	%r1944, %r1943, 24;
	shr.u32 	%r1945, %r1930, %r1944;
	shf.r.wrap.b32 	%r1946, %r1872, %r1872, %r1945;
	shl.b32 	%r1947, %r1941, 31;
	xor.b32  	%r1948, %r1947, -2147483648;
	shr.s32 	%r1949, %r1948, 31;
	shl.b32 	%r1950, %r1941, 30;
	xor.b32  	%r1951, %r1950, -1073741824;
	not.b32 	%r1952, %r1946;
	and.b32  	%r1953, %r1870, %r1952;
	not.b32 	%r1954, %r1870;
	shr.s32 	%r1955, %r1951, 31;
	and.b32  	%r1956, %r1955, %r1954;
	or.b32  	%r1957, %r1949, %r1870;
	not.b32 	%r1958, %r1957;
	or.b32  	%r1959, %r1956, %r1958;
	and.b32  	%r1960, %r1959, %r1946;
	or.b32  	%r1961, %r1960, %r1953;
	add.s32 	%r1962, %r1870, %r1952;
	setp.ne.s32 	%p93, %r1948, 0;
	setp.gt.s32 	%p94, %r1951, -1;
	selp.b32 	%r1963, %r1961, %r1962, %p94;
	selp.b32 	%r1964, %r1961, %r1963, %p93;
	add.s32 	%r1965, %r1964, %r1931;
	xor.b32  	%r1966, %r1965, %r1872;
	shr.u32 	%r1967, %r1872, 8;
	and.b32  	%r1968, %r1967, 31;
	shl.b32 	%r1969, %r1486, %r1968;
	shr.u32 	%r1970, %r1872, 1;
	and.b32  	%r1971, %r1970, 1;
	shl.b32 	%r1972, %r1971, %r1968;
	and.b32  	%r1973, %r1872, 1;
	shl.b32 	%r1974, %r1973, %r1968;
	and.b32  	%r1975, %r1969, %r16;
	not.b32 	%r1976, %r1969;
	and.b32  	%r1977, %r16, %r1976;
	not.b32 	%r1978, %r1974;
	and.b32  	%r1979, %r1975, %r1978;
	or.b32  	%r1980, %r1979, %r1977;
	not.b32 	%r1981, %r1975;
	and.b32  	%r1982, %r1972, %r1981;
	or.b32  	%r1983, %r1980, %r1982;
	or.b32  	%r1984, %r1889, %r1795;
	and.b32  	%r1985, %r1983, %r1984;
	and.b32  	%r1986, %r1889, %r1795;
	or.b32  	%r1987, %r1985, %r1986;
	shr.u32 	%r1988, %r1966, 4;
	xor.b32  	%r1989, %r1988, %r1966;
	and.b32  	%r1990, %r1989, 252645135;
	shr.u32 	%r1991, %r1990, 24;
	shf.r.wrap.b32 	%r1992, %r1966, %r1966, %r1991;
	xor.b32  	%r1993, %r1992, %r1895;
	add.s32 	%r1994, %r1990, 16843009;
	shr.u32 	%r1995, %r1993, 16;
	xor.b32  	%r1996, %r1995, %r1993;
	shr.u32 	%r1997, %r1996, 12;
	shr.u32 	%r1998, %r1996, 4;
	shr.u32 	%r1999, %r1996, 8;
	xor.b32  	%r2000, %r1998, %r1997;
	xor.b32  	%r2001, %r2000, %r1999;
	xor.b32  	%r2002, %r2001, %r1996;
	shr.u32 	%r2003, %r2002, 2;
	xor.b32  	%r2004, %r2003, %r2002;
	shl.b32 	%r2005, %r2004, 3;
	not.b32 	%r2006, %r2005;
	and.b32  	%r2007, %r2006, 24;
	shr.u32 	%r2008, %r1994, %r2007;
	shf.r.wrap.b32 	%r2009, %r1966, %r1966, %r2008;
	shl.b32 	%r2010, %r2004, 31;
	xor.b32  	%r2011, %r2010, -2147483648;
	shr.s32 	%r2012, %r2011, 31;
	shl.b32 	%r2013, %r2004, 30;
	xor.b32  	%r2014, %r2013, -1073741824;
	not.b32 	%r2015, %r2009;
	and.b32  	%r2016, %r1929, %r2015;
	not.b32 	%r2017, %r1929;
	shr.s32 	%r2018, %r2014, 31;
	and.b32  	%r2019, %r2018, %r2017;
	or.b32  	%r2020, %r2012, %r1929;
	not.b32 	%r2021, %r2020;
	or.b32  	%r2022, %r2019, %r2021;
	and.b32  	%r2023, %r2022, %r2009;
	or.b32  	%r2024, %r2023, %r2016;
	add.s32 	%r2025, %r1929, %r2015;
	setp.ne.s32 	%p95, %r2011, 0;
	setp.gt.s32 	%p96, %r2014, -1;
	selp.b32 	%r2026, %r2024, %r2025, %p96;
	selp.b32 	%r2027, %r2024, %r2026, %p95;
	add.s32 	%r2028, %r1990, 33686018;
	xor.b32  	%r2029, %r2027, %r1993;
	shr.u32 	%r2030, %r2029, 16;
	xor.b32  	%r2031, %r2030, %r2029;
	shr.u32 	%r2032, %r2031, 12;
	shr.u32 	%r2033, %r2031, 4;
	shr.u32 	%r2034, %r2031, 8;
	xor.b32  	%r2035, %r2033, %r2032;
	xor.b32  	%r2036, %r2035, %r2034;
	xor.b32  	%r2037, %r2036, %r2031;
	shr.u32 	%r2038, %r2037, 2;
	xor.b32  	%r2039, %r2038, %r2037;
	shl.b32 	%r2040, %r2039, 3;
	not.b32 	%r2041, %r2040;
	and.b32  	%r2042, %r2041, 24;
	shr.u32 	%r2043, %r2028, %r2042;
	shf.r.wrap.b32 	%r2044, %r1966, %r1966, %r2043;
	shl.b32 	%r2045, %r2039, 31;
	xor.b32  	%r2046, %r2045, -2147483648;
	shr.s32 	%r2047, %r2046, 31;
	shl.b32 	%r2048, %r2039, 30;
	xor.b32  	%r2049, %r2048, -1073741824;
	not.b32 	%r2050, %r2044;
	and.b32  	%r2051, %r1964, %r2050;
	not.b32 	%r2052, %r1964;
	shr.s32 	%r2053, %r2049, 31;
	and.b32  	%r2054, %r2053, %r2052;
	or.b32  	%r2055, %r2047, %r1964;
	not.b32 	%r2056, %r2055;
	or.b32  	%r2057, %r2054, %r2056;
	and.b32  	%r2058, %r2057, %r2044;
	or.b32  	%r2059, %r2058, %r2051;
	add.s32 	%r2060, %r1964, %r2050;
	setp.ne.s32 	%p97, %r2046, 0;
	setp.gt.s32 	%p98, %r2049, -1;
	selp.b32 	%r2061, %r2059, %r2060, %p98;
	selp.b32 	%r2062, %r2059, %r2061, %p97;
	add.s32 	%r2063, %r2062, %r2029;
	xor.b32  	%r2064, %r2063, %r1966;
	shr.u32 	%r2065, %r1966, 8;
	and.b32  	%r2066, %r2065, 31;
	shl.b32 	%r2067, %r1486, %r2066;
	shr.u32 	%r2068, %r1966, 1;
	and.b32  	%r2069, %r2068, 1;
	shl.b32 	%r2070, %r2069, %r2066;
	and.b32  	%r2071, %r1966, 1;
	shl.b32 	%r2072, %r2071, %r2066;
	and.b32  	%r2073, %r2067, %r16;
	not.b32 	%r2074, %r2067;
	and.b32  	%r2075, %r16, %r2074;
	not.b32 	%r2076, %r2072;
	and.b32  	%r2077, %r2073, %r2076;
	or.b32  	%r2078, %r2077, %r2075;
	not.b32 	%r2079, %r2073;
	and.b32  	%r2080, %r2070, %r2079;
	or.b32  	%r2081, %r2078, %r2080;
	shf.l.wrap.b32 	%r2082, %r2081, %r2081, 30;
	shf.l.wrap.b32 	%r2083, %r2081, %r2081, 19;
	xor.b32  	%r2084, %r2082, %r2083;
	shf.l.wrap.b32 	%r2085, %r2081, %r2081, 10;
	xor.b32  	%r2086, %r2084, %r2085;
	shr.u32 	%r2087, %r2064, 4;
	xor.b32  	%r2088, %r2087, %r2064;
	and.b32  	%r2089, %r2088, 252645135;
	shr.u32 	%r2090, %r2089, 24;
	shf.r.wrap.b32 	%r2091, %r2064, %r2064, %r2090;
	xor.b32  	%r2092, %r2091, %r1993;
	add.s32 	%r2093, %r2089, 16843009;
	shr.u32 	%r2094, %r2092, 16;
	xor.b32  	%r2095, %r2094, %r2092;
	shr.u32 	%r2096, %r2095, 12;
	shr.u32 	%r2097, %r2095, 4;
	shr.u32 	%r2098, %r2095, 8;
	xor.b32  	%r2099, %r2097, %r2096;
	xor.b32  	%r2100, %r2099, %r2098;
	xor.b32  	%r2101, %r2100, %r2095;
	shr.u32 	%r2102, %r2101, 2;
	xor.b32  	%r2103, %r2102, %r2101;
	shl.b32 	%r2104, %r2103, 3;
	not.b32 	%r2105, %r2104;
	and.b32  	%r2106, %r2105, 24;
	shr.u32 	%r2107, %r2093, %r2106;
	shf.r.wrap.b32 	%r2108, %r2064, %r2064, %r2107;
	shl.b32 	%r2109, %r2103, 31;
	xor.b32  	%r2110, %r2109, -2147483648;
	shr.s32 	%r2111, %r2110, 31;
	shl.b32 	%r2112, %r2103, 30;
	xor.b32  	%r2113, %r2112, -1073741824;
	not.b32 	%r2114, %r2108;
	and.b32  	%r2115, %r2027, %r2114;
	not.b32 	%r2116, %r2027;
	shr.s32 	%r2117, %r2113, 31;
	and.b32  	%r2118, %r2117, %r2116;
	or.b32  	%r2119, %r2111, %r2027;
	not.b32 	%r2120, %r2119;
	or.b32  	%r2121, %r2118, %r2120;
	and.b32  	%r2122, %r2121, %r2108;
	or.b32  	%r2123, %r2122, %r2115;
	add.s32 	%r2124, %r2027, %r2114;
	setp.ne.s32 	%p99, %r2110, 0;
	setp.gt.s32 	%p100, %r2113, -1;
	selp.b32 	%r2125, %r2123, %r2124, %p100;
	selp.b32 	%r2126, %r2123, %r2125, %p99;
	add.s32 	%r2127, %r2089, 33686018;
	xor.b32  	%r2128, %r2126, %r2092;
	shr.u32 	%r2129, %r2128, 16;
	xor.b32  	%r2130, %r2129, %r2128;
	shr.u32 	%r2131, %r2130, 12;
	shr.u32 	%r2132, %r2130, 4;
	shr.u32 	%r2133, %r2130, 8;
	xor.b32  	%r2134, %r2132, %r2131;
	xor.b32  	%r2135, %r2134, %r2133;
	xor.b32  	%r2136, %r2135, %r2130;
	shr.u32 	%r2137, %r2136, 2;
	xor.b32  	%r2138, %r2137, %r2136;
	shl.b32 	%r2139, %r2138, 3;
	not.b32 	%r2140, %r2139;
	and.b32  	%r2141, %r2140, 24;
	shr.u32 	%r2142, %r2127, %r2141;
	shf.r.wrap.b32 	%r2143, %r2064, %r2064, %r2142;
	shl.b32 	%r2144, %r2138, 31;
	xor.b32  	%r2145, %r2144, -2147483648;
	shr.s32 	%r2146, %r2145, 31;
	shl.b32 	%r2147, %r2138, 30;
	xor.b32  	%r2148, %r2147, -1073741824;
	not.b32 	%r2149, %r2143;
	and.b32  	%r2150, %r2062, %r2149;
	not.b32 	%r2151, %r2062;
	shr.s32 	%r2152, %r2148, 31;
	and.b32  	%r2153, %r2152, %r2151;
	or.b32  	%r2154, %r2146, %r2062;
	not.b32 	%r2155, %r2154;
	or.b32  	%r2156, %r2153, %r2155;
	and.b32  	%r2157, %r2156, %r2143;
	or.b32  	%r2158, %r2157, %r2150;
	add.s32 	%r2159, %r2062, %r2149;
	setp.ne.s32 	%p101, %r2145, 0;
	setp.gt.s32 	%p102, %r2148, -1;
	selp.b32 	%r2160, %r2158, %r2159, %p102;
	selp.b32 	%r2161, %r2158, %r2160, %p101;
	add.s32 	%r2162, %r2161, %r2128;
	shr.u32 	%r2163, %r2064, 8;
	and.b32  	%r2164, %r2163, 31;
	shl.b32 	%r2165, %r1486, %r2164;
	shr.u32 	%r2166, %r2064, 1;
	and.b32  	%r2167, %r2166, 1;
	shl.b32 	%r2168, %r2167, %r2164;
	and.b32  	%r2169, %r2064, 1;
	shl.b32 	%r2170, %r2169, %r2164;
	and.b32  	%r2171, %r2165, %r1701;
	not.b32 	%r2172, %r2165;
	and.b32  	%r2173, %r1701, %r2172;
	not.b32 	%r2174, %r2170;
	and.b32  	%r2175, %r2171, %r2174;
	or.b32  	%r2176, %r2175, %r2173;
	not.b32 	%r2177, %r2171;
	and.b32  	%r2178, %r2168, %r2177;
	or.b32  	%r2179, %r2176, %r2178;
	add.s32 	%r2180, %r1987, %r1701;
	add.s32 	%r2181, %r2180, %r2086;
	add.s32 	%r2182, %r19, %r2179;
	xor.b32  	%r2183, %r2162, %r18;
	xor.b32  	%r2184, %r2183, %r2064;
	xor.b32  	%r2185, %r2184, %r22;
	shr.u32 	%r2186, %r2185, 4;
	xor.b32  	%r2187, %r2186, %r2185;
	and.b32  	%r2188, %r2187, 252645135;
	shr.u32 	%r2189, %r2188, 24;
	shf.r.wrap.b32 	%r2190, %r2185, %r2185, %r2189;
	xor.b32  	%r2191, %r2190, %r2092;
	add.s32 	%r2192, %r2188, 16843009;
	shr.u32 	%r2193, %r2191, 16;
	xor.b32  	%r2194, %r2193, %r2191;
	shr.u32 	%r2195, %r2194, 12;
	shr.u32 	%r2196, %r2194, 4;
	shr.u32 	%r2197, %r2194, 8;
	xor.b32  	%r2198, %r2196, %r2195;
	xor.b32  	%r2199, %r2198, %r2197;
	xor.b32  	%r2200, %r2199, %r2194;
	shr.u32 	%r2201, %r2200, 2;
	xor.b32  	%r2202, %r2201, %r2200;
	shl.b32 	%r2203, %r2202, 3;
	not.b32 	%r2204, %r2203;
	and.b32  	%r2205, %r2204, 24;
	shr.u32 	%r2206, %r2192, %r2205;
	shf.r.wrap.b32 	%r2207, %r2185, %r2185, %r2206;
	shl.b32 	%r2208, %r2202, 31;
	xor.b32  	%r2209, %r2208, -2147483648;
	shr.s32 	%r2210, %r2209, 31;
	shl.b32 	%r2211, %r2202, 30;
	xor.b32  	%r2212, %r2211, -1073741824;
	not.b32 	%r2213, %r2207;
	and.b32  	%r2214, %r2126, %r2213;
	not.b32 	%r2215, %r2126;
	shr.s32 	%r2216, %r2212, 31;
	and.b32  	%r2217, %r2216, %r2215;
	or.b32  	%r2218, %r2210, %r2126;
	not.b32 	%r2219, %r2218;
	or.b32  	%r2220, %r2217, %r2219;
	and.b32  	%r2221, %r2220, %r2207;
	or.b32  	%r2222, %r2221, %r2214;
	add.s32 	%r2223, %r2126, %r2213;
	setp.ne.s32 	%p103, %r2209, 0;
	setp.gt.s32 	%p104, %r2212, -1;
	selp.b32 	%r2224, %r2222, %r2223, %p104;
	selp.b32 	%r2225, %r2222, %r2224, %p103;
	add.s32 	%r2226, %r2188, 33686018;
	xor.b32  	%r2227, %r2225, %r2191;
	shr.u32 	%r2228, %r2227, 16;
	xor.b32  	%r2229, %r2228, %r2227;
	shr.u32 	%r2230, %r2229, 12;
	shr.u32 	%r2231, %r2229, 4;
	shr.u32 	%r2232, %r2229, 8;
	xor.b32  	%r2233, %r2231, %r2230;
	xor.b32  	%r2234, %r2233, %r2232;
	xor.b32  	%r2235, %r2234, %r2229;
	shr.u32 	%r2236, %r2235, 2;
	xor.b32  	%r2237, %r2236, %r2235;
	shl.b32 	%r2238, %r2237, 3;
	not.b32 	%r2239, %r2238;
	and.b32  	%r2240, %r2239, 24;
	shr.u32 	%r2241, %r2226, %r2240;
	shf.r.wrap.b32 	%r2242, %r2185, %r2185, %r2241;
	shl.b32 	%r2243, %r2237, 31;
	xor.b32  	%r2244, %r2243, -2147483648;
	shr.s32 	%r2245, %r2244, 31;
	shl.b32 	%r2246, %r2237, 30;
	xor.b32  	%r2247, %r2246, -1073741824;
	not.b32 	%r2248, %r2242;
	and.b32  	%r2249, %r2161, %r2248;
	not.b32 	%r2250, %r2161;
	shr.s32 	%r2251, %r2247, 31;
	and.b32  	%r2252, %r2251, %r2250;
	or.b32  	%r2253, %r2245, %r2161;
	not.b32 	%r2254, %r2253;
	or.b32  	%r2255, %r2252, %r2254;
	and.b32  	%r2256, %r2255, %r2242;
	or.b32  	%r2257, %r2256, %r2249;
	add.s32 	%r2258, %r2161, %r2248;
	setp.ne.s32 	%p105, %r2244, 0;
	setp.gt.s32 	%p106, %r2247, -1;
	selp.b32 	%r2259, %r2257, %r2258, %p106;
	selp.b32 	%r2260, %r2257, %r2259, %p105;
	add.s32 	%r2261, %r2260, %r2227;
	xor.b32  	%r2262, %r2261, %r2185;
	{ .reg .b32 tmp; mov.b64 {tmp, %r2263}, %rd5; }
	shr.u32 	%r2264, %r2262, 4;
	xor.b32  	%r2265, %r2264, %r2262;
	and.b32  	%r2266, %r2265, 252645135;
	shr.u32 	%r2267, %r2266, 24;
	shf.r.wrap.b32 	%r2268, %r2262, %r2262, %r2267;
	xor.b32  	%r2269, %r2268, %r2191;
	add.s32 	%r2270, %r2266, 16843009;
	shr.u32 	%r2271, %r2269, 16;
	xor.b32  	%r2272, %r2271, %r2269;
	shr.u32 	%r2273, %r2272, 12;
	shr.u32 	%r2274, %r2272, 4;
	shr.u32 	%r2275, %r2272, 8;
	xor.b32  	%r2276, %r2274, %r2273;
	xor.b32  	%r2277, %r2276, %r2275;
	xor.b32  	%r2278, %r2277, %r2272;
	shr.u32 	%r2279, %r2278, 2;
	xor.b32  	%r2280, %r2279, %r2278;
	shl.b32 	%r2281, %r2280, 3;
	not.b32 	%r2282, %r2281;
	and.b32  	%r2283, %r2282, 24;
	shr.u32 	%r2284, %r2270, %r2283;
	shf.r.wrap.b32 	%r2285, %r2262, %r2262, %r2284;
	shl.b32 	%r2286, %r2280, 31;
	xor.b32  	%r2287, %r2286, -2147483648;
	shr.s32 	%r2288, %r2287, 31;
	shl.b32 	%r2289, %r2280, 30;
	xor.b32  	%r2290, %r2289, -1073741824;
	not.b32 	%r2291, %r2285;
	and.b32  	%r2292, %r2225, %r2291;
	not.b32 	%r2293, %r2225;
	shr.s32 	%r2294, %r2290, 31;
	and.b32  	%r2295, %r2294, %r2293;
	or.b32  	%r2296, %r2288, %r2225;
	not.b32 	%r2297, %r2296;
	or.b32  	%r2298, %r2295, %r2297;
	and.b32  	%r2299, %r2298, %r2285;
	or.b32  	%r2300, %r2299, %r2292;
	add.s32 	%r2301, %r2225, %r2291;
	setp.ne.s32 	%p107, %r2287, 0;
	setp.gt.s32 	%p108, %r2290, -1;
	selp.b32 	%r2302, %r2300, %r2301, %p108;
	selp.b32 	%r2303, %r2300, %r2302, %p107;
	add.s32 	%r2304, %r2266, 33686018;
	xor.b32  	%r2305, %r2303, %r2269;
	shr.u32 	%r2306, %r2305, 16;
	xor.b32  	%r2307, %r2306, %r2305;
	shr.u32 	%r2308, %r2307, 12;
	shr.u32 	%r2309, %r2307, 4;
	shr.u32 	%r2310, %r2307, 8;
	xor.b32  	%r2311, %r2309, %r2308;
	xor.b32  	%r2312, %r2311, %r2310;
	xor.b32  	%r2313, %r2312, %r2307;
	shr.u32 	%r2314, %r2313, 2;
	xor.b32  	%r2315, %r2314, %r2313;
	shl.b32 	%r2316, %r2315, 3;
	not.b32 	%r2317, %r2316;
	and.b32  	%r2318, %r2317, 24;
	shr.u32 	%r2319, %r2304, %r2318;
	shf.r.wrap.b32 	%r2320, %r2262, %r2262, %r2319;
	shl.b32 	%r2321, %r2315, 31;
	xor.b32  	%r2322, %r2321, -2147483648;
	shr.s32 	%r2323, %r2322, 31;
	shl.b32 	%r2324, %r2315, 30;
	xor.b32  	%r2325, %r2324, -1073741824;
	not.b32 	%r2326, %r2320;
	and.b32  	%r2327, %r2260, %r2326;
	not.b32 	%r2328, %r2260;
	shr.s32 	%r2329, %r2325, 31;
	and.b32  	%r2330, %r2329, %r2328;
	or.b32  	%r2331, %r2323, %r2260;
	not.b32 	%r2332, %r2331;
	or.b32  	%r2333, %r2330, %r2332;
	and.b32  	%r2334, %r2333, %r2320;
	or.b32  	%r2335, %r2334, %r2327;
	add.s32 	%r2336, %r2260, %r2326;
	setp.ne.s32 	%p109, %r2322, 0;
	setp.gt.s32 	%p110, %r2325, -1;
	selp.b32 	%r2337, %r2335, %r2336, %p110;
	selp.b32 	%r2338, %r2335, %r2337, %p109;
	add.s32 	%r2339, %r2338, %r2305;
	xor.b32  	%r2340, %r2339, %r2262;
	shr.u32 	%r2341, %r2262, 8;
	and.b32  	%r2342, %r2341, 31;
	shl.b32 	%r2343, %r1486, %r2342;
	shr.u32 	%r2344, %r2262, 1;
	and.b32  	%r2345, %r2344, 1;
	shl.b32 	%r2346, %r2345, %r2342;
	and.b32  	%r2347, %r2262, 1;
	shl.b32 	%r2348, %r2347, %r2342;
	and.b32  	%r2349, %r2343, %r21;
	not.b32 	%r2350, %r2343;
	and.b32  	%r2351, %r21, %r2350;
	not.b32 	%r2352, %r2348;
	and.b32  	%r2353, %r2349, %r2352;
	or.b32  	%r2354, %r2353, %r2351;
	not.b32 	%r2355, %r2349;
	and.b32  	%r2356, %r2346, %r2355;
	or.b32  	%r2357, %r2354, %r2356;
	shr.u32 	%r2358, %r2340, 4;
	xor.b32  	%r2359, %r2358, %r2340;
	and.b32  	%r2360, %r2359, 252645135;
	shr.u32 	%r2361, %r2360, 24;
	shf.r.wrap.b32 	%r2362, %r2340, %r2340, %r2361;
	xor.b32  	%r2363, %r2362, %r2269;
	add.s32 	%r2364, %r2360, 16843009;
	shr.u32 	%r2365, %r2363, 16;
	xor.b32  	%r2366, %r2365, %r2363;
	shr.u32 	%r2367, %r2366, 12;
	shr.u32 	%r2368, %r2366, 4;
	shr.u32 	%r2369, %r2366, 8;
	xor.b32  	%r2370, %r2368, %r2367;
	xor.b32  	%r2371, %r2370, %r2369;
	xor.b32  	%r2372, %r2371, %r2366;
	shr.u32 	%r2373, %r2372, 2;
	xor.b32  	%r2374, %r2373, %r2372;
	shl.b32 	%r2375, %r2374, 3;
	not.b32 	%r2376, %r2375;
	and.b32  	%r2377, %r2376, 24;
	shr.u32 	%r2378, %r2364, %r2377;
	shf.r.wrap.b32 	%r2379, %r2340, %r2340, %r2378;
	shl.b32 	%r2380, %r2374, 31;
	xor.b32  	%r2381, %r2380, -2147483648;
	shr.s32 	%r2382, %r2381, 31;
	shl.b32 	%r2383, %r2374, 30;
	xor.b32  	%r2384, %r2383, -1073741824;
	not.b32 	%r2385, %r2379;
	and.b32  	%r2386, %r2303, %r2385;
	not.b32 	%r2387, %r2303;
	shr.s32 	%r2388, %r2384, 31;
	and.b32  	%r2389, %r2388, %r2387;
	or.b32  	%r2390, %r2382, %r2303;
	not.b32 	%r2391, %r2390;
	or.b32  	%r2392, %r2389, %r2391;
	and.b32  	%r2393, %r2392, %r2379;
	or.b32  	%r2394, %r2393, %r2386;
	add.s32 	%r2395, %r2303, %r2385;
	setp.ne.s32 	%p111, %r2381, 0;
	setp.gt.s32 	%p112, %r2384, -1;
	selp.b32 	%r2396, %r2394, %r2395, %p112;
	selp.b32 	%r2397, %r2394, %r2396, %p111;
	add.s32 	%r2398, %r2360, 33686018;
	xor.b32  	%r2399, %r2397, %r2363;
	shr.u32 	%r2400, %r2399, 16;
	xor.b32  	%r2401, %r2400, %r2399;
	shr.u32 	%r2402, %r2401, 12;
	shr.u32 	%r2403, %r2401, 4;
	shr.u32 	%r2404, %r2401, 8;
	xor.b32  	%r2405, %r2403, %r2402;
	xor.b32  	%r2406, %r2405, %r2404;
	xor.b32  	%r2407, %r2406, %r2401;
	shr.u32 	%r2408, %r2407, 2;
	xor.b32  	%r2409, %r2408, %r2407;
	shl.b32 	%r2410, %r2409, 3;
	not.b32 	%r2411, %r2410;
	and.b32  	%r2412, %r2411, 24;
	shr.u32 	%r2413, %r2398, %r2412;
	shf.r.wrap.b32 	%r2414, %r2340, %r2340, %r2413;
	shl.b32 	%r2415, %r2409, 31;
	xor.b32  	%r2416, %r2415, -2147483648;
	shr.s32 	%r2417, %r2416, 31;
	shl.b32 	%r2418, %r2409, 30;
	xor.b32  	%r2419, %r2418, -1073741824;
	not.b32 	%r2420, %r2414;
	and.b32  	%r2421, %r2338, %r2420;
	not.b32 	%r2422, %r2338;
	shr.s32 	%r2423, %r2419, 31;
	and.b32  	%r2424, %r2423, %r2422;
	or.b32  	%r2425, %r2417, %r2338;
	not.b32 	%r2426, %r2425;
	or.b32  	%r2427, %r2424, %r2426;
	and.b32  	%r2428, %r2427, %r2414;
	or.b32  	%r2429, %r2428, %r2421;
	add.s32 	%r2430, %r2338, %r2420;
	setp.ne.s32 	%p113, %r2416, 0;
	setp.gt.s32 	%p114, %r2419, -1;
	selp.b32 	%r2431, %r2429, %r2430, %p114;
	selp.b32 	%r2432, %r2429, %r2431, %p113;
	add.s32 	%r2433, %r2432, %r2399;
	xor.b32  	%r2434, %r2433, %r2340;
	shr.u32 	%r2435, %r2340, 8;
	and.b32  	%r2436, %r2435, 31;
	shl.b32 	%r2437, %r1486, %r2436;
	shr.u32 	%r2438, %r2340, 1;
	and.b32  	%r2439, %r2438, 1;
	shl.b32 	%r2440, %r2439, %r2436;
	and.b32  	%r2441, %r2340, 1;
	shl.b32 	%r2442, %r2441, %r2436;
	and.b32  	%r2443, %r2437, %r20;
	not.b32 	%r2444, %r2437;
	and.b32  	%r2445, %r20, %r2444;
	not.b32 	%r2446, %r2442;
	and.b32  	%r2447, %r2443, %r2446;
	or.b32  	%r2448, %r2447, %r2445;
	not.b32 	%r2449, %r2443;
	and.b32  	%r2450, %r2440, %r2449;
	or.b32  	%r2451, %r2448, %r2450;
	xor.b32  	%r2452, %r2451, %r2357;
	and.b32  	%r2453, %r2182, %r2452;
	xor.b32  	%r2454, %r2453, %r2357;
	shr.u32 	%r2455, %r2434, 4;
	xor.b32  	%r2456, %r2455, %r2434;
	and.b32  	%r2457, %r2456, 252645135;
	shr.u32 	%r2458, %r2457, 24;
	shf.r.wrap.b32 	%r2459, %r2434, %r2434, %r2458;
	xor.b32  	%r2460, %r2459, %r2363;
	add.s32 	%r2461, %r2457, 16843009;
	shr.u32 	%r2462, %r2460, 16;
	xor.b32  	%r2463, %r2462, %r2460;
	shr.u32 	%r2464, %r2463, 12;
	shr.u32 	%r2465, %r2463, 4;
	shr.u32 	%r2466, %r2463, 8;
	xor.b32  	%r2467, %r2465, %r2464;
	xor.b32  	%r2468, %r2467, %r2466;
	xor.b32  	%r2469, %r2468, %r2463;
	shr.u32 	%r2470, %r2469, 2;
	xor.b32  	%r2471, %r2470, %r2469;
	shl.b32 	%r2472, %r2471, 3;
	not.b32 	%r2473, %r2472;
	and.b32  	%r2474, %r2473, 24;
	shr.u32 	%r2475, %r2461, %r2474;
	shf.r.wrap.b32 	%r2476, %r2434, %r2434, %r2475;
	shl.b32 	%r2477, %r2471, 31;
	xor.b32  	%r2478, %r2477, -2147483648;
	shr.s32 	%r2479, %r2478, 31;
	shl.b32 	%r2480, %r2471, 30;
	xor.b32  	%r2481, %r2480, -1073741824;
	not.b32 	%r2482, %r2476;
	and.b32  	%r2483, %r2397, %r2482;
	not.b32 	%r2484, %r2397;
	shr.s32 	%r2485, %r2481, 31;
	and.b32  	%r2486, %r2485, %r2484;
	or.b32  	%r2487, %r2479, %r2397;
	not.b32 	%r2488, %r2487;
	or.b32  	%r2489, %r2486, %r2488;
	and.b32  	%r2490, %r2489, %r2476;
	or.b32  	%r2491, %r2490, %r2483;
	add.s32 	%r2492, %r2397, %r2482;
	setp.ne.s32 	%p115, %r2478, 0;
	setp.gt.s32 	%p116, %r2481, -1;
	selp.b32 	%r2493, %r2491, %r2492, %p116;
	selp.b32 	%r2494, %r2491, %r2493, %p115;
	add.s32 	%r2495, %r2457, 33686018;
	xor.b32  	%r2496, %r2494, %r2460;
	shr.u32 	%r2497, %r2496, 16;
	xor.b32  	%r2498, %r2497, %r2496;
	shr.u32 	%r2499, %r2498, 12;
	shr.u32 	%r2500, %r2498, 4;
	shr.u32 	%r2501, %r2498, 8;
	xor.b32  	%r2502, %r2500, %r2499;
	xor.b32  	%r2503, %r2502, %r2501;
	xor.b32  	%r2504, %r2503, %r2498;
	shr.u32 	%r2505, %r2504, 2;
	xor.b32  	%r2506, %r2505, %r2504;
	shl.b32 	%r2507, %r2506, 3;
	not.b32 	%r2508, %r2507;
	and.b32  	%r2509, %r2508, 24;
	shr.u32 	%r2510, %r2495, %r2509;
	shf.r.wrap.b32 	%r2511, %r2434, %r2434, %r2510;
	shl.b32 	%r2512, %r2506, 31;
	xor.b32  	%r2513, %r2512, -2147483648;
	shr.s32 	%r2514, %r2513, 31;
	shl.b32 	%r2515, %r2506, 30;
	xor.b32  	%r2516, %r2515, -1073741824;
	not.b32 	%r2517, %r2511;
	and.b32  	%r2518, %r2432, %r2517;
	not.b32 	%r2519, %r2432;
	shr.s32 	%r2520, %r2516, 31;
	and.b32  	%r2521, %r2520, %r2519;
	or.b32  	%r2522, %r2514, %r2432;
	not.b32 	%r2523, %r2522;
	or.b32  	%r2524, %r2521, %r2523;
	and.b32  	%r2525, %r2524, %r2511;
	or.b32  	%r2526, %r2525, %r2518;
	add.s32 	%r2527, %r2432, %r2517;
	setp.ne.s32 	%p117, %r2513, 0;
	setp.gt.s32 	%p118, %r2516, -1;
	selp.b32 	%r2528, %r2526, %r2527, %p118;
	selp.b32 	%r2529, %r2526, %r2528, %p117;
	add.s32 	%r2530, %r2529, %r2496;
	xor.b32  	%r2531, %r2530, %r2434;
	shr.u32 	%r2532, %r2434, 8;
	and.b32  	%r2533, %r2532, 31;
	shl.b32 	%r2534, %r1486, %r2533;
	shr.u32 	%r2535, %r2434, 1;
	and.b32  	%r2536, %r2535, 1;
	shl.b32 	%r2537, %r2536, %r2533;
	and.b32  	%r2538, %r2434, 1;
	shl.b32 	%r2539, %r2538, %r2533;
	and.b32  	%r2540, %r2534, %r2182;
	not.b32 	%r2541, %r2534;
	and.b32  	%r2542, %r2182, %r2541;
	not.b32 	%r2543, %r2539;
	and.b32  	%r2544, %r2540, %r2543;
	or.b32  	%r2545, %r2544, %r2542;
	not.b32 	%r2546, %r2540;
	and.b32  	%r2547, %r2537, %r2546;
	or.b32  	%r2548, %r2545, %r2547;
	shf.l.wrap.b32 	%r2549, %r2548, %r2548, 26;
	shf.l.wrap.b32 	%r2550, %r2548, %r2548, 21;
	xor.b32  	%r2551, %r2549, %r2550;
	shf.l.wrap.b32 	%r2552, %r2548, %r2548, 7;
	xor.b32  	%r2553, %r2551, %r2552;
	add.s32 	%r2554, %r2263, %r25;
	add.s32 	%r2555, %r2554, %r22;
	add.s32 	%r2556, %r2555, %r2454;
	add.s32 	%r2557, %r2556, %r2553;
	shr.u32 	%r2558, %r2531, 4;
	xor.b32  	%r2559, %r2558, %r2531;
	and.b32  	%r2560, %r2559, 252645135;
	shr.u32 	%r2561, %r2560, 24;
	shf.r.wrap.b32 	%r2562, %r2531, %r2531, %r2561;
	xor.b32  	%r2563, %r2562, %r2460;
	add.s32 	%r2564, %r2560, 16843009;
	shr.u32 	%r2565, %r2563, 16;
	xor.b32  	%r2566, %r2565, %r2563;
	shr.u32 	%r2567, %r2566, 12;
	shr.u32 	%r2568, %r2566, 4;
	shr.u32 	%r2569, %r2566, 8;
	xor.b32  	%r2570, %r2568, %r2567;
	xor.b32  	%r2571, %r2570, %r2569;
	xor.b32  	%r2572, %r2571, %r2566;
	shr.u32 	%r2573, %r2572, 2;
	xor.b32  	%r2574, %r2573, %r2572;
	shl.b32 	%r2575, %r2574, 3;
	not.b32 	%r2576, %r2575;
	and.b32  	%r2577, %r2576, 24;
	shr.u32 	%r2578, %r2564, %r2577;
	shf.r.wrap.b32 	%r2579, %r2531, %r2531, %r2578;
	shl.b32 	%r2580, %r2574, 31;
	xor.b32  	%r2581, %r2580, -2147483648;
	shr.s32 	%r2582, %r2581, 31;
	shl.b32 	%r2583, %r2574, 30;
	xor.b32  	%r2584, %r2583, -1073741824;
	not.b32 	%r2585, %r2579;
	and.b32  	%r2586, %r2494, %r2585;
	not.b32 	%r2587, %r2494;
	shr.s32 	%r2588, %r2584, 31;
	and.b32  	%r2589, %r2588, %r2587;
	or.b32  	%r2590, %r2582, %r2494;
	not.b32 	%r2591, %r2590;
	or.b32  	%r2592, %r2589, %r2591;
	and.b32  	%r2593, %r2592, %r2579;
	or.b32  	%r2594, %r2593, %r2586;
	add.s32 	%r2595, %r2494, %r2585;
	setp.ne.s32 	%p119, %r2581, 0;
	setp.gt.s32 	%p120, %r2584, -1;
	selp.b32 	%r2596, %r2594, %r2595, %p120;
	selp.b32 	%r2597, %r2594, %r2596, %p119;
	add.s32 	%r2598, %r2560, 33686018;
	xor.b32  	%r2599, %r2597, %r2563;
	shr.u32 	%r2600, %r2599, 16;
	xor.b32  	%r2601, %r2600, %r2599;
	shr.u32 	%r2602, %r2601, 12;
	shr.u32 	%r2603, %r2601, 4;
	shr.u32 	%r2604, %r2601, 8;
	xor.b32  	%r2605, %r2603, %r2602;
	xor.b32  	%r2606, %r2605, %r2604;
	xor.b32  	%r2607, %r2606, %r2601;
	shr.u32 	%r2608, %r2607, 2;
	xor.b32  	%r2609, %r2608, %r2607;
	shl.b32 	%r2610, %r2609, 3;
	not.b32 	%r2611, %r2610;
	and.b32  	%r2612, %r2611, 24;
	shr.u32 	%r2613, %r2598, %r2612;
	shf.r.wrap.b32 	%r2614, %r2531, %r2531, %r2613;
	shl.b32 	%r2615, %r2609, 31;
	xor.b32  	%r2616, %r2615, -2147483648;
	shr.s32 	%r2617, %r2616, 31;
	shl.b32 	%r2618, %r2609, 30;
	xor.b32  	%r2619, %r2618, -1073741824;
	not.b32 	%r2620, %r2614;
	and.b32  	%r2621, %r2529, %r2620;
	not.b32 	%r2622, %r2529;
	shr.s32 	%r2623, %r2619, 31;
	and.b32  	%r2624, %r2623, %r2622;
	or.b32  	%r2625, %r2617, %r2529;
	not.b32 	%r2626, %r2625;
	or.b32  	%r2627, %r2624, %r2626;
	and.b32  	%r2628, %r2627, %r2614;
	or.b32  	%r2629, %r2628, %r2621;
	add.s32 	%r2630, %r2529, %r2620;
	setp.ne.s32 	%p121, %r2616, 0;
	setp.gt.s32 	%p122, %r2619, -1;
	selp.b32 	%r2631, %r2629, %r2630, %p122;
	selp.b32 	%r2632, %r2629, %r2631, %p121;
	add.s32 	%r2633, %r2632, %r2599;
	xor.b32  	%r2634, %r2633, %r2531;
	shr.u32 	%r2635, %r2531, 8;
	and.b32  	%r2636, %r2635, 31;
	shl.b32 	%r2637, %r1486, %r2636;
	shr.u32 	%r2638, %r2531, 1;
	and.b32  	%r2639, %r2638, 1;
	shl.b32 	%r2640, %r2639, %r2636;
	and.b32  	%r2641, %r2531, 1;
	shl.b32 	%r2642, %r2641, %r2636;
	and.b32  	%r2643, %r2637, %r17;
	not.b32 	%r2644, %r2637;
	and.b32  	%r2645, %r17, %r2644;
	not.b32 	%r2646, %r2642;
	and.b32  	%r2647, %r2643, %r2646;
	or.b32  	%r2648, %r2647, %r2645;
	not.b32 	%r2649, %r2643;
	and.b32  	%r2650, %r2640, %r2649;
	or.b32  	%r2651, %r2648, %r2650;
	shr.u32 	%r2652, %r2634, 4;
	xor.b32  	%r2653, %r2652, %r2634;
	and.b32  	%r2654, %r2653, 252645135;
	shr.u32 	%r2655, %r2654, 24;
	shf.r.wrap.b32 	%r2656, %r2634, %r2634, %r2655;
	xor.b32  	%r2657, %r2656, %r2563;
	add.s32 	%r2658, %r2654, 16843009;
	shr.u32 	%r2659, %r2657, 16;
	xor.b32  	%r2660, %r2659, %r2657;
	shr.u32 	%r2661, %r2660, 12;
	shr.u32 	%r2662, %r2660, 4;
	shr.u32 	%r2663, %r2660, 8;
	xor.b32  	%r2664, %r2662, %r2661;
	xor.b32  	%r2665, %r2664, %r2663;
	xor.b32  	%r2666, %r2665, %r2660;
	shr.u32 	%r2667, %r2666, 2;
	xor.b32  	%r2668, %r2667, %r2666;
	shl.b32 	%r2669, %r2668, 3;
	not.b32 	%r2670, %r2669;
	and.b32  	%r2671, %r2670, 24;
	shr.u32 	%r2672, %r2658, %r2671;
	shf.r.wrap.b32 	%r2673, %r2634, %r2634, %r2672;
	shl.b32 	%r2674, %r2668, 31;
	xor.b32  	%r2675, %r2674, -2147483648;
	shr.s32 	%r2676, %r2675, 31;
	shl.b32 	%r2677, %r2668, 30;
	xor.b32  	%r2678, %r2677, -1073741824;
	not.b32 	%r2679, %r2673;
	and.b32  	%r2680, %r2597, %r2679;
	not.b32 	%r2681, %r2597;
	shr.s32 	%r2682, %r2678, 31;
	and.b32  	%r2683, %r2682, %r2681;
	or.b32  	%r2684, %r2676, %r2597;
	not.b32 	%r2685, %r2684;
	or.b32  	%r2686, %r2683, %r2685;
	and.b32  	%r2687, %r2686, %r2673;
	or.b32  	%r2688, %r2687, %r2680;
	add.s32 	%r2689, %r2597, %r2679;
	setp.ne.s32 	%p123, %r2675, 0;
	setp.gt.s32 	%p124, %r2678, -1;
	selp.b32 	%r2690, %r2688, %r2689, %p124;
	selp.b32 	%r2691, %r2688, %r2690, %p123;
	add.s32 	%r2692, %r2654, 33686018;
	xor.b32  	%r2693, %r2691, %r2657;
	shr.u32 	%r2694, %r2693, 16;
	xor.b32  	%r2695, %r2694, %r2693;
	shr.u32 	%r2696, %r2695, 12;
	shr.u32 	%r2697, %r2695, 4;
	shr.u32 	%r2698, %r2695, 8;
	xor.b32  	%r2699, %r2697, %r2696;
	xor.b32  	%r2700, %r2699, %r2698;
	xor.b32  	%r2701, %r2700, %r2695;
	shr.u32 	%r2702, %r2701, 2;
	xor.b32  	%r2703, %r2702, %r2701;
	shl.b32 	%r2704, %r2703, 3;
	not.b32 	%r2705, %r2704;
	and.b32  	%r2706, %r2705, 24;
	shr.u32 	%r2707, %r2692, %r2706;
	shf.r.wrap.b32 	%r2708, %r2634, %r2634, %r2707;
	shl.b32 	%r2709, %r2703, 31;
	xor.b32  	%r2710, %r2709, -2147483648;
	shr.s32 	%r2711, %r2710, 31;
	shl.b32 	%r2712, %r2703, 30;
	xor.b32  	%r2713, %r2712, -1073741824;
	not.b32 	%r2714, %r2708;
	and.b32  	%r2715, %r2632, %r2714;
	not.b32 	%r2716, %r2632;
	shr.s32 	%r2717, %r2713, 31;
	and.b32  	%r2718, %r2717, %r2716;
	or.b32  	%r2719, %r2711, %r2632;
	not.b32 	%r2720, %r2719;
	or.b32  	%r2721, %r2718, %r2720;
	and.b32  	%r2722, %r2721, %r2708;
	or.b32  	%r2723, %r2722, %r2715;
	add.s32 	%r2724, %r2632, %r2714;
	setp.ne.s32 	%p125, %r2710, 0;
	setp.gt.s32 	%p126, %r2713, -1;
	selp.b32 	%r2725, %r2723, %r2724, %p126;
	selp.b32 	%r2726, %r2723, %r2725, %p125;
	add.s32 	%r2727, %r2726, %r2693;
	xor.b32  	%r2728, %r2727, %r2634;
	shr.u32 	%r2729, %r2634, 8;
	and.b32  	%r2730, %r2729, 31;
	shl.b32 	%r2731, %r1486, %r2730;
	shr.u32 	%r2732, %r2634, 1;
	and.b32  	%r2733, %r2732, 1;
	shl.b32 	%r2734, %r2733, %r2730;
	and.b32  	%r2735, %r2634, 1;
	shl.b32 	%r2736, %r2735, %r2730;
	and.b32  	%r2737, %r2731, %r16;
	not.b32 	%r2738, %r2731;
	and.b32  	%r2739, %r16, %r2738;
	not.b32 	%r2740, %r2736;
	and.b32  	%r2741, %r2737, %r2740;
	or.b32  	%r2742, %r2741, %r2739;
	not.b32 	%r2743, %r2737;
	and.b32  	%r2744, %r2734, %r2743;
	or.b32  	%r2745, %r2742, %r2744;
	shr.u32 	%r2746, %r2728, 4;
	xor.b32  	%r2747, %r2746, %r2728;
	and.b32  	%r2748, %r2747, 252645135;
	shr.u32 	%r2749, %r2748, 24;
	shf.r.wrap.b32 	%r2750, %r2728, %r2728, %r2749;
	xor.b32  	%r2751, %r2750, %r2657;
	add.s32 	%r2752, %r2748, 16843009;
	shr.u32 	%r2753, %r2751, 16;
	xor.b32  	%r2754, %r2753, %r2751;
	shr.u32 	%r2755, %r2754, 12;
	shr.u32 	%r2756, %r2754, 4;
	shr.u32 	%r2757, %r2754, 8;
	xor.b32  	%r2758, %r2756, %r2755;
	xor.b32  	%r2759, %r2758, %r2757;
	xor.b32  	%r2760, %r2759, %r2754;
	shr.u32 	%r2761, %r2760, 2;
	xor.b32  	%r2762, %r2761, %r2760;
	shl.b32 	%r2763, %r2762, 3;
	not.b32 	%r2764, %r2763;
	and.b32  	%r2765, %r2764, 24;
	shr.u32 	%r2766, %r2752, %r2765;
	shf.r.wrap.b32 	%r2767, %r2728, %r2728, %r2766;
	shl.b32 	%r2768, %r2762, 31;
	xor.b32  	%r2769, %r2768, -2147483648;
	shr.s32 	%r2770, %r2769, 31;
	shl.b32 	%r2771, %r2762, 30;
	xor.b32  	%r2772, %r2771, -1073741824;
	not.b32 	%r2773, %r2767;
	and.b32  	%r2774, %r2691, %r2773;
	not.b32 	%r2775, %r2691;
	shr.s32 	%r2776, %r2772, 31;
	and.b32  	%r2777, %r2776, %r2775;
	or.b32  	%r2778, %r2770, %r2691;
	not.b32 	%r2779, %r2778;
	or.b32  	%r2780, %r2777, %r2779;
	and.b32  	%r2781, %r2780, %r2767;
	or.b32  	%r2782, %r2781, %r2774;
	add.s32 	%r2783, %r2691, %r2773;
	setp.ne.s32 	%p127, %r2769, 0;
	setp.gt.s32 	%p128, %r2772, -1;
	selp.b32 	%r2784, %r2782, %r2783, %p128;
	selp.b32 	%r2785, %r2782, %r2784, %p127;
	add.s32 	%r2786, %r2748, 33686018;
	xor.b32  	%r2787, %r2785, %r2751;
	shr.u32 	%r2788, %r2787, 16;
	xor.b32  	%r2789, %r2788, %r2787;
	shr.u32 	%r2790, %r2789, 12;
	shr.u32 	%r2791, %r2789, 4;
	shr.u32 	%r2792, %r2789, 8;
	xor.b32  	%r2793, %r2791, %r2790;
	xor.b32  	%r2794, %r2793, %r2792;
	xor.b32  	%r2795, %r2794, %r2789;
	shr.u32 	%r2796, %r2795, 2;
	xor.b32  	%r2797, %r2796, %r2795;
	shl.b32 	%r2798, %r2797, 3;
	not.b32 	%r2799, %r2798;
	and.b32  	%r2800, %r2799, 24;
	shr.u32 	%r2801, %r2786, %r2800;
	shf.r.wrap.b32 	%r2802, %r2728, %r2728, %r2801;
	shl.b32 	%r2803, %r2797, 31;
	xor.b32  	%r2804, %r2803, -2147483648;
	shr.s32 	%r2805, %r2804, 31;
	shl.b32 	%r2806, %r2797, 30;
	xor.b32  	%r2807, %r2806, -1073741824;
	not.b32 	%r2808, %r2802;
	and.b32  	%r2809, %r2726, %r2808;
	not.b32 	%r2810, %r2726;
	shr.s32 	%r2811, %r2807, 31;
	and.b32  	%r2812, %r2811, %r2810;
	or.b32  	%r2813, %r2805, %r2726;
	not.b32 	%r2814, %r2813;
	or.b32  	%r2815, %r2812, %r2814;
	and.b32  	%r2816, %r2815, %r2802;
	or.b32  	%r2817, %r2816, %r2809;
	add.s32 	%r2818, %r2726, %r2808;
	setp.ne.s32 	%p129, %r2804, 0;
	setp.gt.s32 	%p130, %r2807, -1;
	selp.b32 	%r2819, %r2817, %r2818, %p130;
	selp.b32 	%r2820, %r2817, %r2819, %p129;
	add.s32 	%r2821, %r2820, %r2787;
	xor.b32  	%r2822, %r2821, %r2728;
	shr.u32 	%r2823, %r2728, 8;
	and.b32  	%r2824, %r2823, 31;
	shl.b32 	%r2825, %r1486, %r2824;
	shr.u32 	%r2826, %r2728, 1;
	and.b32  	%r2827, %r2826, 1;
	shl.b32 	%r2828, %r2827, %r2824;
	and.b32  	%r2829, %r2728, 1;
	shl.b32 	%r2830, %r2829, %r2824;
	and.b32  	%r2831, %r2825, %r2181;
	not.b32 	%r2832, %r2825;
	and.b32  	%r2833, %r2181, %r2832;
	not.b32 	%r2834, %r2830;
	and.b32  	%r2835, %r2831, %r2834;
	or.b32  	%r2836, %r2835, %r2833;
	not.b32 	%r2837, %r2831;
	and.b32  	%r2838, %r2828, %r2837;
	or.b32  	%r2839, %r2836, %r2838;
	or.b32  	%r2840, %r2745, %r2651;
	and.b32  	%r2841, %r2839, %r2840;
	and.b32  	%r2842, %r2745, %r2651;
	or.b32  	%r2843, %r2841, %r2842;
	shr.u32 	%r2844, %r2822, 4;
	xor.b32  	%r2845, %r2844, %r2822;
	and.b32  	%r2846, %r2845, 252645135;
	shr.u32 	%r2847, %r2846, 24;
	shf.r.wrap.b32 	%r2848, %r2822, %r2822, %r2847;
	xor.b32  	%r2849, %r2848, %r2751;
	add.s32 	%r2850, %r2846, 16843009;
	shr.u32 	%r2851, %r2849, 16;
	xor.b32  	%r2852, %r2851, %r2849;
	shr.u32 	%r2853, %r2852, 12;
	shr.u32 	%r2854, %r2852, 4;
	shr.u32 	%r2855, %r2852, 8;
	xor.b32  	%r2856, %r2854, %r2853;
	xor.b32  	%r2857, %r2856, %r2855;
	xor.b32  	%r2858, %r2857, %r2852;
	shr.u32 	%r2859, %r2858, 2;
	xor.b32  	%r2860, %r2859, %r2858;
	shl.b32 	%r2861, %r2860, 3;
	not.b32 	%r2862, %r2861;
	and.b32  	%r2863, %r2862, 24;
	shr.u32 	%r2864, %r2850, %r2863;
	shf.r.wrap.b32 	%r2865, %r2822, %r2822, %r2864;
	shl.b32 	%r2866, %r2860, 31;
	xor.b32  	%r2867, %r2866, -2147483648;
	shr.s32 	%r2868, %r2867, 31;
	shl.b32 	%r2869, %r2860, 30;
	xor.b32  	%r2870, %r2869, -1073741824;
	not.b32 	%r2871, %r2865;
	and.b32  	%r2872, %r2785, %r2871;
	not.b32 	%r2873, %r2785;
	shr.s32 	%r2874, %r2870, 31;
	and.b32  	%r2875, %r2874, %r2873;
	or.b32  	%r2876, %r2868, %r2785;
	not.b32 	%r2877, %r2876;
	or.b32  	%r2878, %r2875, %r2877;
	and.b32  	%r2879, %r2878, %r2865;
	or.b32  	%r2880, %r2879, %r2872;
	add.s32 	%r2881, %r2785, %r2871;
	setp.ne.s32 	%p131, %r2867, 0;
	setp.gt.s32 	%p132, %r2870, -1;
	selp.b32 	%r2882, %r2880, %r2881, %p132;
	selp.b32 	%r2883, %r2880, %r2882, %p131;
	add.s32 	%r2884, %r2846, 33686018;
	xor.b32  	%r2885, %r2883, %r2849;
	shr.u32 	%r2886, %r2885, 16;
	xor.b32  	%r2887, %r2886, %r2885;
	shr.u32 	%r2888, %r2887, 12;
	shr.u32 	%r2889, %r2887, 4;
	shr.u32 	%r2890, %r2887, 8;
	xor.b32  	%r2891, %r2889, %r2888;
	xor.b32  	%r2892, %r2891, %r2890;
	xor.b32  	%r2893, %r2892, %r2887;
	shr.u32 	%r2894, %r2893, 2;
	xor.b32  	%r2895, %r2894, %r2893;
	shl.b32 	%r2896, %r2895, 3;
	not.b32 	%r2897, %r2896;
	and.b32  	%r2898, %r2897, 24;
	shr.u32 	%r2899, %r2884, %r2898;
	shf.r.wrap.b32 	%r2900, %r2822, %r2822, %r2899;
	shl.b32 	%r2901, %r2895, 31;
	xor.b32  	%r2902, %r2901, -2147483648;
	shr.s32 	%r2903, %r2902, 31;
	shl.b32 	%r2904, %r2895, 30;
	xor.b32  	%r2905, %r2904, -1073741824;
	not.b32 	%r2906, %r2900;
	and.b32  	%r2907, %r2820, %r2906;
	not.b32 	%r2908, %r2820;
	shr.s32 	%r2909, %r2905, 31;
	and.b32  	%r2910, %r2909, %r2908;
	or.b32  	%r2911, %r2903, %r2820;
	not.b32 	%r2912, %r2911;
	or.b32  	%r2913, %r2910, %r2912;
	and.b32  	%r2914, %r2913, %r2900;
	or.b32  	%r2915, %r2914, %r2907;
	add.s32 	%r2916, %r2820, %r2906;
	setp.ne.s32 	%p133, %r2902, 0;
	setp.gt.s32 	%p134, %r2905, -1;
	selp.b32 	%r2917, %r2915, %r2916, %p134;
	selp.b32 	%r2918, %r2915, %r2917, %p133;
	add.s32 	%r2919, %r2918, %r2885;
	xor.b32  	%r2920, %r2919, %r2822;
	shr.u32 	%r2921, %r2822, 8;
	and.b32  	%r2922, %r2921, 31;
	shl.b32 	%r2923, %r1486, %r2922;
	shr.u32 	%r2924, %r2822, 1;
	and.b32  	%r2925, %r2924, 1;
	shl.b32 	%r2926, %r2925, %r2922;
	and.b32  	%r2927, %r2822, 1;
	shl.b32 	%r2928, %r2927, %r2922;
	and.b32  	%r2929, %r2923, %r2181;
	not.b32 	%r2930, %r2923;
	and.b32  	%r2931, %r2181, %r2930;
	not.b32 	%r2932, %r2928;
	and.b32  	%r2933, %r2929, %r2932;
	or.b32  	%r2934, %r2933, %r2931;
	not.b32 	%r2935, %r2929;
	and.b32  	%r2936, %r2926, %r2935;
	or.b32  	%r2937, %r2934, %r2936;
	shf.l.wrap.b32 	%r2938, %r2937, %r2937, 30;
	shf.l.wrap.b32 	%r2939, %r2937, %r2937, 19;
	xor.b32  	%r2940, %r2938, %r2939;
	shf.l.wrap.b32 	%r2941, %r2937, %r2937, 10;
	xor.b32  	%r2942, %r2940, %r2941;
	shr.u32 	%r2943, %r2920, 4;
	xor.b32  	%r2944, %r2943, %r2920;
	and.b32  	%r2945, %r2944, 252645135;
	shr.u32 	%r2946, %r2945, 24;
	shf.r.wrap.b32 	%r2947, %r2920, %r2920, %r2946;
	xor.b32  	%r2948, %r2947, %r2849;
	add.s32 	%r2949, %r2945, 16843009;
	shr.u32 	%r2950, %r2948, 16;
	xor.b32  	%r2951, %r2950, %r2948;
	shr.u32 	%r2952, %r2951, 12;
	shr.u32 	%r2953, %r2951, 4;
	shr.u32 	%r2954, %r2951, 8;
	xor.b32  	%r2955, %r2953, %r2952;
	xor.b32  	%r2956, %r2955, %r2954;
	xor.b32  	%r2957, %r2956, %r2951;
	shr.u32 	%r2958, %r2957, 2;
	xor.b32  	%r2959, %r2958, %r2957;
	shl.b32 	%r2960, %r2959, 3;
	not.b32 	%r2961, %r2960;
	and.b32  	%r2962, %r2961, 24;
	shr.u32 	%r2963, %r2949, %r2962;
	shf.r.wrap.b32 	%r2964, %r2920, %r2920, %r2963;
	shl.b32 	%r2965, %r2959, 31;
	xor.b32  	%r2966, %r2965, -2147483648;
	shr.s32 	%r2967, %r2966, 31;
	shl.b32 	%r2968, %r2959, 30;
	xor.b32  	%r2969, %r2968, -1073741824;
	not.b32 	%r2970, %r2964;
	and.b32  	%r2971, %r2883, %r2970;
	not.b32 	%r2972, %r2883;
	shr.s32 	%r2973, %r2969, 31;
	and.b32  	%r2974, %r2973, %r2972;
	or.b32  	%r2975, %r2967, %r2883;
	not.b32 	%r2976, %r2975;
	or.b32  	%r2977, %r2974, %r2976;
	and.b32  	%r2978, %r2977, %r2964;
	or.b32  	%r2979, %r2978, %r2971;
	add.s32 	%r2980, %r2883, %r2970;
	setp.ne.s32 	%p135, %r2966, 0;
	setp.gt.s32 	%p136, %r2969, -1;
	selp.b32 	%r2981, %r2979, %r2980, %p136;
	selp.b32 	%r2982, %r2979, %r2981, %p135;
	add.s32 	%r2983, %r2945, 33686018;
	xor.b32  	%r2984, %r2982, %r2948;
	shr.u32 	%r2985, %r2984, 16;
	xor.b32  	%r2986, %r2985, %r2984;
	shr.u32 	%r2987, %r2986, 12;
	shr.u32 	%r2988, %r2986, 4;
	shr.u32 	%r2989, %r2986, 8;
	xor.b32  	%r2990, %r2988, %r2987;
	xor.b32  	%r2991, %r2990, %r2989;
	xor.b32  	%r2992, %r2991, %r2986;
	shr.u32 	%r2993, %r2992, 2;
	xor.b32  	%r2994, %r2993, %r2992;
	shl.b32 	%r2995, %r2994, 3;
	not.b32 	%r2996, %r2995;
	and.b32  	%r2997, %r2996, 24;
	shr.u32 	%r2998, %r2983, %r2997;
	shf.r.wrap.b32 	%r2999, %r2920, %r2920, %r2998;
	shl.b32 	%r3000, %r2994, 31;
	xor.b32  	%r3001, %r3000, -2147483648;
	shr.s32 	%r3002, %r3001, 31;
	shl.b32 	%r3003, %r2994, 30;
	xor.b32  	%r3004, %r3003, -1073741824;
	not.b32 	%r3005, %r2999;
	and.b32  	%r3006, %r2918, %r3005;
	not.b32 	%r3007, %r2918;
	shr.s32 	%r3008, %r3004, 31;
	and.b32  	%r3009, %r3008, %r3007;
	or.b32  	%r3010, %r3002, %r2918;
	not.b32 	%r3011, %r3010;
	or.b32  	%r3012, %r3009, %r3011;
	and.b32  	%r3013, %r3012, %r2999;
	or.b32  	%r3014, %r3013, %r3006;
	add.s32 	%r3015, %r2918, %r3005;
	setp.ne.s32 	%p137, %r3001, 0;
	setp.gt.s32 	%p138, %r3004, -1;
	selp.b32 	%r3016, %r3014, %r3015, %p138;
	selp.b32 	%r3017, %r3014, %r3016, %p137;
	add.s32 	%r3018, %r3017, %r2984;
	shr.u32 	%r3019, %r2920, 8;
	and.b32  	%r3020, %r3019, 31;
	shl.b32 	%r3021, %r1486, %r3020;
	shr.u32 	%r3022, %r2920, 1;
	and.b32  	%r3023, %r3022, 1;
	shl.b32 	%r3024, %r3023, %r3020;
	and.b32  	%r3025, %r2920, 1;
	shl.b32 	%r3026, %r3025, %r3020;
	and.b32  	%r3027, %r3021, %r2557;
	not.b32 	%r3028, %r3021;
	and.b32  	%r3029, %r2557, %r3028;
	not.b32 	%r3030, %r3026;
	and.b32  	%r3031, %r3027, %r3030;
	or.b32  	%r3032, %r3031, %r3029;
	not.b32 	%r3033, %r3027;
	and.b32  	%r3034, %r3024, %r3033;
	or.b32  	%r3035, %r3032, %r3034;
	add.s32 	%r3036, %r2843, %r2557;
	add.s32 	%r3037, %r3036, %r2942;
	add.s32 	%r3038, %r18, %r3035;
	xor.b32  	%r3039, %r3018, %r17;
	xor.b32  	%r3040, %r3039, %r2920;
	xor.b32  	%r3041, %r3040, %r21;
	shr.u32 	%r3042, %r3041, 4;
	xor.b32  	%r3043, %r3042, %r3041;
	and.b32  	%r3044, %r3043, 252645135;
	shr.u32 	%r3045, %r3044, 24;
	shf.r.wrap.b32 	%r3046, %r3041, %r3041, %r3045;
	xor.b32  	%r3047, %r3046, %r2948;
	add.s32 	%r3048, %r3044, 16843009;
	shr.u32 	%r3049, %r3047, 16;
	xor.b32  	%r3050, %r3049, %r3047;
	shr.u32 	%r3051, %r3050, 12;
	shr.u32 	%r3052, %r3050, 4;
	shr.u32 	%r3053, %r3050, 8;
	xor.b32  	%r3054, %r3052, %r3051;
	xor.b32  	%r3055, %r3054, %r3053;
	xor.b32  	%r3056, %r3055, %r3050;
	shr.u32 	%r3057, %r3056, 2;
	xor.b32  	%r3058, %r3057, %r3056;
	shl.b32 	%r3059, %r3058, 3;
	not.b32 	%r3060, %r3059;
	and.b32  	%r3061, %r3060, 24;
	shr.u32 	%r3062, %r3048, %r3061;
	shf.r.wrap.b32 	%r3063, %r3041, %r3041, %r3062;
	shl.b32 	%r3064, %r3058, 31;
	xor.b32  	%r3065, %r3064, -2147483648;
	shr.s32 	%r3066, %r3065, 31;
	shl.b32 	%r3067, %r3058, 30;
	xor.b32  	%r3068, %r3067, -1073741824;
	not.b32 	%r3069, %r3063;
	and.b32  	%r3070, %r2982, %r3069;
	not.b32 	%r3071, %r2982;
	shr.s32 	%r3072, %r3068, 31;
	and.b32  	%r3073, %r3072, %r3071;
	or.b32  	%r3074, %r3066, %r2982;
	not.b32 	%r3075, %r3074;
	or.b32  	%r3076, %r3073, %r3075;
	and.b32  	%r3077, %r3076, %r3063;
	or.b32  	%r3078, %r3077, %r3070;
	add.s32 	%r3079, %r2982, %r3069;
	setp.ne.s32 	%p139, %r3065, 0;
	setp.gt.s32 	%p140, %r3068, -1;
	selp.b32 	%r3080, %r3078, %r3079, %p140;
	selp.b32 	%r3081, %r3078, %r3080, %p139;
	add.s32 	%r3082, %r3044, 33686018;
	xor.b32  	%r3083, %r3081, %r3047;
	shr.u32 	%r3084, %r3083, 16;
	xor.b32  	%r3085, %r3084, %r3083;
	shr.u32 	%r3086, %r3085, 12;
	shr.u32 	%r3087, %r3085, 4;
	shr.u32 	%r3088, %r3085, 8;
	xor.b32  	%r3089, %r3087, %r3086;
	xor.b32  	%r3090, %r3089, %r3088;
	xor.b32  	%r3091, %r3090, %r3085;
	shr.u32 	%r3092, %r3091, 2;
	xor.b32  	%r3093, %r3092, %r3091;
	shl.b32 	%r3094, %r3093, 3;
	not.b32 	%r3095, %r3094;
	and.b32  	%r3096, %r3095, 24;
	shr.u32 	%r3097, %r3082, %r3096;
	shf.r.wrap.b32 	%r3098, %r3041, %r3041, %r3097;
	shl.b32 	%r3099, %r3093, 31;
	xor.b32  	%r3100, %r3099, -2147483648;
	shr.s32 	%r3101, %r3100, 31;
	shl.b32 	%r3102, %r3093, 30;
	xor.b32  	%r3103, %r3102, -1073741824;
	not.b32 	%r3104, %r3098;
	and.b32  	%r3105, %r3017, %r3104;
	not.b32 	%r3106, %r3017;
	shr.s32 	%r3107, %r3103, 31;
	and.b32  	%r3108, %r3107, %r3106;
	or.b32  	%r3109, %r3101, %r3017;
	not.b32 	%r3110, %r3109;
	or.b32  	%r3111, %r3108, %r3110;
	and.b32  	%r3112, %r3111, %r3098;
	or.b32  	%r3113, %r3112, %r3105;
	add.s32 	%r3114, %r3017, %r3104;
	setp.ne.s32 	%p141, %r3100, 0;
	setp.gt.s32 	%p142, %r3103, -1;
	selp.b32 	%r3115, %r3113, %r3114, %p142;
	selp.b32 	%r3116, %r3113, %r3115, %p141;
	add.s32 	%r3117, %r3116, %r3083;
	xor.b32  	%r3118, %r3117, %r3041;
	shr.u32 	%r3119, %r3118, 4;
	xor.b32  	%r3120, %r3119, %r3118;
	and.b32  	%r3121, %r3120, 252645135;
	shr.u32 	%r3122, %r3121, 24;
	shf.r.wrap.b32 	%r3123, %r3118, %r3118, %r3122;
	xor.b32  	%r3124, %r3123, %r3047;
	add.s32 	%r3125, %r3121, 16843009;
	shr.u32 	%r3126, %r3124, 16;
	xor.b32  	%r3127, %r3126, %r3124;
	shr.u32 	%r3128, %r3127, 12;
	shr.u32 	%r3129, %r3127, 4;
	shr.u32 	%r3130, %r3127, 8;
	xor.b32  	%r3131, %r3129, %r3128;
	xor.b32  	%r3132, %r3131, %r3130;
	xor.b32  	%r3133, %r3132, %r3127;
	shr.u32 	%r3134, %r3133, 2;
	xor.b32  	%r3135, %r3134, %r3133;
	shl.b32 	%r3136, %r3135, 3;
	not.b32 	%r3137, %r3136;
	and.b32  	%r3138, %r3137, 24;
	shr.u32 	%r3139, %r3125, %r3138;
	shf.r.wrap.b32 	%r3140, %r3118, %r3118, %r3139;
	shl.b32 	%r3141, %r3135, 31;
	xor.b32  	%r3142, %r3141, -2147483648;
	shr.s32 	%r3143, %r3142, 31;
	shl.b32 	%r3144, %r3135, 30;
	xor.b32  	%r3145, %r3144, -1073741824;
	not.b32 	%r3146, %r3140;
	and.b32  	%r3147, %r3081, %r3146;
	not.b32 	%r3148, %r3081;
	shr.s32 	%r3149, %r3145, 31;
	and.b32  	%r3150, %r3149, %r3148;
	or.b32  	%r3151, %r3143, %r3081;
	not.b32 	%r3152, %r3151;
	or.b32  	%r3153, %r3150, %r3152;
	and.b32  	%r3154, %r3153, %r3140;
	or.b32  	%r3155, %r3154, %r3147;
	add.s32 	%r3156, %r3081, %r3146;
	setp.ne.s32 	%p143, %r3142, 0;
	setp.gt.s32 	%p144, %r3145, -1;
	selp.b32 	%r3157, %r3155, %r3156, %p144;
	selp.b32 	%r3158, %r3155, %r3157, %p143;
	add.s32 	%r3159, %r3121, 33686018;
	xor.b32  	%r3160, %r3158, %r3124;
	shr.u32 	%r3161, %r3160, 16;
	xor.b32  	%r3162, %r3161, %r3160;
	shr.u32 	%r3163, %r3162, 12;
	shr.u32 	%r3164, %r3162, 4;
	shr.u32 	%r3165, %r3162, 8;
	xor.b32  	%r3166, %r3164, %r3163;
	xor.b32  	%r3167, %r3166, %r3165;
	xor.b32  	%r3168, %r3167, %r3162;
	shr.u32 	%r3169, %r3168, 2;
	xor.b32  	%r3170, %r3169, %r3168;
	shl.b32 	%r3171, %r3170, 3;
	not.b32 	%r3172, %r3171;
	and.b32  	%r3173, %r3172, 24;
	shr.u32 	%r3174, %r3159, %r3173;
	shf.r.wrap.b32 	%r3175, %r3118, %r3118, %r3174;
	shl.b32 	%r3176, %r3170, 31;
	xor.b32  	%r3177, %r3176, -2147483648;
	shr.s32 	%r3178, %r3177, 31;
	shl.b32 	%r3179, %r3170, 30;
	xor.b32  	%r3180, %r3179, -1073741824;
	not.b32 	%r3181, %r3175;
	and.b32  	%r3182, %r3116, %r3181;
	not.b32 	%r3183, %r3116;
	shr.s32 	%r3184, %r3180, 31;
	and.b32  	%r3185, %r3184, %r3183;
	or.b32  	%r3186, %r3178, %r3116;
	not.b32 	%r3187, %r3186;
	or.b32  	%r3188, %r3185, %r3187;
	and.b32  	%r3189, %r3188, %r3175;
	or.b32  	%r3190, %r3189, %r3182;
	add.s32 	%r3191, %r3116, %r3181;
	setp.ne.s32 	%p145, %r3177, 0;
	setp.gt.s32 	%p146, %r3180, -1;
	selp.b32 	%r3192, %r3190, %r3191, %p146;
	selp.b32 	%r3193, %r3190, %r3192, %p145;
	add.s32 	%r3194, %r3193, %r3160;
	xor.b32  	%r3195, %r3194, %r3118;
	shr.u32 	%r3196, %r3118, 8;
	and.b32  	%r3197, %r3196, 31;
	shl.b32 	%r3198, %r1486, %r3197;
	shr.u32 	%r3199, %r3118, 1;
	and.b32  	%r3200, %r3199, 1;
	shl.b32 	%r3201, %r3200, %r3197;
	and.b32  	%r3202, %r3118, 1;
	shl.b32 	%r3203, %r3202, %r3197;
	and.b32  	%r3204, %r3198, %r20;
	not.b32 	%r3205, %r3198;
	and.b32  	%r3206, %r20, %r3205;
	not.b32 	%r3207, %r3203;
	and.b32  	%r3208, %r3204, %r3207;
	or.b32  	%r3209, %r3208, %r3206;
	not.b32 	%r3210, %r3204;
	and.b32  	%r3211, %r3201, %r3210;
	or.b32  	%r3212, %r3209, %r3211;
	shr.u32 	%r3213, %r3195, 4;
	xor.b32  	%r3214, %r3213, %r3195;
	and.b32  	%r3215, %r3214, 252645135;
	shr.u32 	%r3216, %r3215, 24;
	shf.r.wrap.b32 	%r3217, %r3195, %r3195, %r3216;
	xor.b32  	%r3218, %r3217, %r3124;
	add.s32 	%r3219, %r3215, 16843009;
	shr.u32 	%r3220, %r3218, 16;
	xor.b32  	%r3221, %r3220, %r3218;
	shr.u32 	%r3222, %r3221, 12;
	shr.u32 	%r3223, %r3221, 4;
	shr.u32 	%r3224, %r3221, 8;
	xor.b32  	%r3225, %r3223, %r3222;
	xor.b32  	%r3226, %r3225, %r3224;
	xor.b32  	%r3227, %r3226, %r3221;
	shr.u32 	%r3228, %r3227, 2;
	xor.b32  	%r3229, %r3228, %r3227;
	shl.b32 	%r3230, %r3229, 3;
	not.b32 	%r3231, %r3230;
	and.b32  	%r3232, %r3231, 24;
	shr.u32 	%r3233, %r3219, %r3232;
	shf.r.wrap.b32 	%r3234, %r3195, %r3195, %r3233;
	shl.b32 	%r3235, %r3229, 31;
	xor.b32  	%r3236, %r3235, -2147483648;
	shr.s32 	%r3237, %r3236, 31;
	shl.b32 	%r3238, %r3229, 30;
	xor.b32  	%r3239, %r3238, -1073741824;
	not.b32 	%r3240, %r3234;
	and.b32  	%r3241, %r3158, %r3240;
	not.b32 	%r3242, %r3158;
	shr.s32 	%r3243, %r3239, 31;
	and.b32  	%r3244, %r3243, %r3242;
	or.b32  	%r3245, %r3237, %r3158;
	not.b32 	%r3246, %r3245;
	or.b32  	%r3247, %r3244, %r3246;
	and.b32  	%r3248, %r3247, %r3234;
	or.b32  	%r3249, %r3248, %r3241;
	add.s32 	%r3250, %r3158, %r3240;
	setp.ne.s32 	%p147, %r3236, 0;
	setp.gt.s32 	%p148, %r3239, -1;
	selp.b32 	%r3251, %r3249, %r3250, %p148;
	selp.b32 	%r3252, %r3249, %r3251, %p147;
	add.s32 	%r3253, %r3215, 33686018;
	xor.b32  	%r3254, %r3252, %r3218;
	shr.u32 	%r3255, %r3254, 16;
	xor.b32  	%r3256, %r3255, %r3254;
	shr.u32 	%r3257, %r3256, 12;
	shr.u32 	%r3258, %r3256, 4;
	shr.u32 	%r3259, %r3256, 8;
	xor.b32  	%r3260, %r3258, %r3257;
	xor.b32  	%r3261, %r3260, %r3259;
	xor.b32  	%r3262, %r3261, %r3256;
	shr.u32 	%r3263, %r3262, 2;
	xor.b32  	%r3264, %r3263, %r3262;
	shl.b32 	%r3265, %r3264, 3;
	not.b32 	%r3266, %r3265;
	and.b32  	%r3267, %r3266, 24;
	shr.u32 	%r3268, %r3253, %r3267;
	shf.r.wrap.b32 	%r3269, %r3195, %r3195, %r3268;
	shl.b32 	%r3270, %r3264, 31;
	xor.b32  	%r3271, %r3270, -2147483648;
	shr.s32 	%r3272, %r3271, 31;
	shl.b32 	%r3273, %r3264, 30;
	xor.b32  	%r3274, %r3273, -1073741824;
	not.b32 	%r3275, %r3269;
	and.b32  	%r3276, %r3193, %r3275;
	not.b32 	%r3277, %r3193;
	shr.s32 	%r3278, %r3274, 31;
	and.b32  	%r3279, %r3278, %r3277;
	or.b32  	%r3280, %r3272, %r3193;
	not.b32 	%r3281, %r3280;
	or.b32  	%r3282, %r3279, %r3281;
	and.b32  	%r3283, %r3282, %r3269;
	or.b32  	%r3284, %r3283, %r3276;
	add.s32 	%r3285, %r3193, %r3275;
	setp.ne.s32 	%p149, %r3271, 0;
	setp.gt.s32 	%p150, %r3274, -1;
	selp.b32 	%r3286, %r3284, %r3285, %p150;
	selp.b32 	%r3287, %r3284, %r3286, %p149;
	add.s32 	%r3288, %r3287, %r3254;
	xor.b32  	%r3289, %r3288, %r3195;
	shr.u32 	%r3290, %r3195, 8;
	and.b32  	%r3291, %r3290, 31;
	shl.b32 	%r3292, %r1486, %r3291;
	shr.u32 	%r3293, %r3195, 1;
	and.b32  	%r3294, %r3293, 1;
	shl.b32 	%r3295, %r3294, %r3291;
	and.b32  	%r3296, %r3195, 1;
	shl.b32 	%r3297, %r3296, %r3291;
	and.b32  	%r3298, %r3292, %r2182;
	not.b32 	%r3299, %r3292;
	and.b32  	%r3300, %r2182, %r3299;
	not.b32 	%r3301, %r3297;
	and.b32  	%r3302, %r3298, %r3301;
	or.b32  	%r3303, %r3302, %r3300;
	not.b32 	%r3304, %r3298;
	and.b32  	%r3305, %r3295, %r3304;
	or.b32  	%r3306, %r3303, %r3305;
	xor.b32  	%r3307, %r3306, %r3212;
	and.b32  	%r3308, %r3038, %r3307;
	xor.b32  	%r3309, %r3308, %r3212;
	shr.u32 	%r3310, %r3289, 4;
	xor.b32  	%r3311, %r3310, %r3289;
	and.b32  	%r3312, %r3311, 252645135;
	shr.u32 	%r3313, %r3312, 24;
	shf.r.wrap.b32 	%r3314, %r3289, %r3289, %r3313;
	xor.b32  	%r3315, %r3314, %r3218;
	add.s32 	%r3316, %r3312, 16843009;
	shr.u32 	%r3317, %r3315, 16;
	xor.b32  	%r3318, %r3317, %r3315;
	shr.u32 	%r3319, %r3318, 12;
	shr.u32 	%r3320, %r3318, 4;
	shr.u32 	%r3321, %r3318, 8;
	xor.b32  	%r3322, %r3320, %r3319;
	xor.b32  	%r3323, %r3322, %r3321;
	xor.b32  	%r3324, %r3323, %r3318;
	shr.u32 	%r3325, %r3324, 2;
	xor.b32  	%r3326, %r3325, %r3324;
	shl.b32 	%r3327, %r3326, 3;
	not.b32 	%r3328, %r3327;
	and.b32  	%r3329, %r3328, 24;
	shr.u32 	%r3330, %r3316, %r3329;
	shf.r.wrap.b32 	%r3331, %r3289, %r3289, %r3330;
	shl.b32 	%r3332, %r3326, 31;
	xor.b32  	%r3333, %r3332, -2147483648;
	shr.s32 	%r3334, %r3333, 31;
	shl.b32 	%r3335, %r3326, 30;
	xor.b32  	%r3336, %r3335, -1073741824;
	not.b32 	%r3337, %r3331;
	and.b32  	%r3338, %r3252, %r3337;
	not.b32 	%r3339, %r3252;
	shr.s32 	%r3340, %r3336, 31;
	and.b32  	%r3341, %r3340, %r3339;
	or.b32  	%r3342, %r3334, %r3252;
	not.b32 	%r3343, %r3342;
	or.b32  	%r3344, %r3341, %r3343;
	and.b32  	%r3345, %r3344, %r3331;
	or.b32  	%r3346, %r3345, %r3338;
	add.s32 	%r3347, %r3252, %r3337;
	setp.ne.s32 	%p151, %r3333, 0;
	setp.gt.s32 	%p152, %r3336, -1;
	selp.b32 	%r3348, %r3346, %r3347, %p152;
	selp.b32 	%r3349, %r3346, %r3348, %p151;
	add.s32 	%r3350, %r3312, 33686018;
	xor.b32  	%r3351, %r3349, %r3315;
	shr.u32 	%r3352, %r3351, 16;
	xor.b32  	%r3353, %r3352, %r3351;
	shr.u32 	%r3354, %r3353, 12;
	shr.u32 	%r3355, %r3353, 4;
	shr.u32 	%r3356, %r3353, 8;
	xor.b32  	%r3357, %r3355, %r3354;
	xor.b32  	%r3358, %r3357, %r3356;
	xor.b32  	%r3359, %r3358, %r3353;
	shr.u32 	%r3360, %r3359, 2;
	xor.b32  	%r3361, %r3360, %r3359;
	shl.b32 	%r3362, %r3361, 3;
	not.b32 	%r3363, %r3362;
	and.b32  	%r3364, %r3363, 24;
	shr.u32 	%r3365, %r3350, %r3364;
	shf.r.wrap.b32 	%r3366, %r3289, %r3289, %r3365;
	shl.b32 	%r3367, %r3361, 31;
	xor.b32  	%r3368, %r3367, -2147483648;
	shr.s32 	%r3369, %r3368, 31;
	shl.b32 	%r3370, %r3361, 30;
	xor.b32  	%r3371, %r3370, -1073741824;
	not.b32 	%r3372, %r3366;
	and.b32  	%r3373, %r3287, %r3372;
	not.b32 	%r3374, %r3287;
	shr.s32 	%r3375, %r3371, 31;
	and.b32  	%r3376, %r3375, %r3374;
	or.b32  	%r3377, %r3369, %r3287;
	not.b32 	%r3378, %r3377;
	or.b32  	%r3379, %r3376, %r3378;
	and.b32  	%r3380, %r3379, %r3366;
	or.b32  	%r3381, %r3380, %r3373;
	add.s32 	%r3382, %r3287, %r3372;
	setp.ne.s32 	%p153, %r3368, 0;
	setp.gt.s32 	%p154, %r3371, -1;
	selp.b32 	%r3383, %r3381, %r3382, %p154;
	selp.b32 	%r3384, %r3381, %r3383, %p153;
	add.s32 	%r3385, %r3384, %r3351;
	xor.b32  	%r3386, %r3385, %r3289;
	shr.u32 	%r3387, %r3289, 8;
	and.b32  	%r3388, %r3387, 31;
	shl.b32 	%r3389, %r1486, %r3388;
	shr.u32 	%r3390, %r3289, 1;
	and.b32  	%r3391, %r3390, 1;
	shl.b32 	%r3392, %r3391, %r3388;
	and.b32  	%r3393, %r3289, 1;
	shl.b32 	%r3394, %r3393, %r3388;
	and.b32  	%r3395, %r3389, %r3038;
	not.b32 	%r3396, %r3389;
	and.b32  	%r3397, %r3038, %r3396;
	not.b32 	%r3398, %r3394;
	and.b32  	%r3399, %r3395, %r3398;
	or.b32  	%r3400, %r3399, %r3397;
	not.b32 	%r3401, %r3395;
	and.b32  	%r3402, %r3392, %r3401;
	or.b32  	%r3403, %r3400, %r3402;
	shf.l.wrap.b32 	%r3404, %r3403, %r3403, 26;
	shf.l.wrap.b32 	%r3405, %r3403, %r3403, 21;
	xor.b32  	%r3406, %r3404, %r3405;
	shf.l.wrap.b32 	%r3407, %r3403, %r3403, 7;
	xor.b32  	%r3408, %r3406, %r3407;
	add.s32 	%r3409, %r280, %r26;
	add.s32 	%r3410, %r3409, %r21;
	add.s32 	%r3411, %r3410, %r3309;
	add.s32 	%r3412, %r3411, %r3408;
	shr.u32 	%r3413, %r3386, 4;
	xor.b32  	%r3414, %r3413, %r3386;
	and.b32  	%r3415, %r3414, 252645135;
	shr.u32 	%r3416, %r3415, 24;
	shf.r.wrap.b32 	%r3417, %r3386, %r3386, %r3416;
	xor.b32  	%r3418, %r3417, %r3315;
	add.s32 	%r3419, %r3415, 16843009;
	shr.u32 	%r3420, %r3418, 16;
	xor.b32  	%r3421, %r3420, %r3418;
	shr.u32 	%r3422, %r3421, 12;
	shr.u32 	%r3423, %r3421, 4;
	shr.u32 	%r3424, %r3421, 8;
	xor.b32  	%r3425, %r3423, %r3422;
	xor.b32  	%r3426, %r3425, %r3424;
	xor.b32  	%r3427, %r3426, %r3421;
	shr.u32 	%r3428, %r3427, 2;
	xor.b32  	%r3429, %r3428, %r3427;
	shl.b32 	%r3430, %r3429, 3;
	not.b32 	%r3431, %r3430;
	and.b32  	%r3432, %r3431, 24;
	shr.u32 	%r3433, %r3419, %r3432;
	shf.r.wrap.b32 	%r3434, %r3386, %r3386, %r3433;
	shl.b32 	%r3435, %r3429, 31;
	xor.b32  	%r3436, %r3435, -2147483648;
	shr.s32 	%r3437, %r3436, 31;
	shl.b32 	%r3438, %r3429, 30;
	xor.b32  	%r3439, %r3438, -1073741824;
	not.b32 	%r3440, %r3434;
	and.b32  	%r3441, %r3349, %r3440;
	not.b32 	%r3442, %r3349;
	shr.s32 	%r3443, %r3439, 31;
	and.b32  	%r3444, %r3443, %r3442;
	or.b32  	%r3445, %r3437, %r3349;
	not.b32 	%r3446, %r3445;
	or.b32  	%r3447, %r3444, %r3446;
	and.b32  	%r3448, %r3447, %r3434;
	or.b32  	%r3449, %r3448, %r3441;
	add.s32 	%r3450, %r3349, %r3440;
	setp.ne.s32 	%p155, %r3436, 0;
	setp.gt.s32 	%p156, %r3439, -1;
	selp.b32 	%r3451, %r3449, %r3450, %p156;
	selp.b32 	%r3452, %r3449, %r3451, %p155;
	add.s32 	%r3453, %r3415, 33686018;
	xor.b32  	%r3454, %r3452, %r3418;
	shr.u32 	%r3455, %r3454, 16;
	xor.b32  	%r3456, %r3455, %r3454;
	shr.u32 	%r3457, %r3456, 12;
	shr.u32 	%r3458, %r3456, 4;
	shr.u32 	%r3459, %r3456, 8;
	xor.b32  	%r3460, %r3458, %r3457;
	xor.b32  	%r3461, %r3460, %r3459;
	xor.b32  	%r3462, %r3461, %r3456;
	shr.u32 	%r3463, %r3462, 2;
	xor.b32  	%r3464, %r3463, %r3462;
	shl.b32 	%r3465, %r3464, 3;
	not.b32 	%r3466, %r3465;
	and.b32  	%r3467, %r3466, 24;
	shr.u32 	%r3468, %r3453, %r3467;
	shf.r.wrap.b32 	%r3469, %r3386, %r3386, %r3468;
	shl.b32 	%r3470, %r3464, 31;
	xor.b32  	%r3471, %r3470, -2147483648;
	shr.s32 	%r3472, %r3471, 31;
	shl.b32 	%r3473, %r3464, 30;
	xor.b32  	%r3474, %r3473, -1073741824;
	not.b32 	%r3475, %r3469;
	and.b32  	%r3476, %r3384, %r3475;
	not.b32 	%r3477, %r3384;
	shr.s32 	%r3478, %r3474, 31;
	and.b32  	%r3479, %r3478, %r3477;
	or.b32  	%r3480, %r3472, %r3384;
	not.b32 	%r3481, %r3480;
	or.b32  	%r3482, %r3479, %r3481;
	and.b32  	%r3483, %r3482, %r3469;
	or.b32  	%r3484, %r3483, %r3476;
	add.s32 	%r3485, %r3384, %r3475;
	setp.ne.s32 	%p157, %r3471, 0;
	setp.gt.s32 	%p158, %r3474, -1;
	selp.b32 	%r3486, %r3484, %r3485, %p158;
	selp.b32 	%r3487, %r3484, %r3486, %p157;
	add.s32 	%r3488, %r3487, %r3454;
	xor.b32  	%r3489, %r3488, %r3386;
	shr.u32 	%r3490, %r3386, 8;
	and.b32  	%r3491, %r3490, 31;
	shl.b32 	%r3492, %r1486, %r3491;
	shr.u32 	%r3493, %r3386, 1;
	and.b32  	%r3494, %r3493, 1;
	shl.b32 	%r3495, %r3494, %r3491;
	and.b32  	%r3496, %r3386, 1;
	shl.b32 	%r3497, %r3496, %r3491;
	and.b32  	%r3498, %r3492, %r16;
	not.b32 	%r3499, %r3492;
	and.b32  	%r3500, %r16, %r3499;
	not.b32 	%r3501, %r3497;
	and.b32  	%r3502, %r3498, %r3501;
	or.b32  	%r3503, %r3502, %r3500;
	not.b32 	%r3504, %r3498;
	and.b32  	%r3505, %r3495, %r3504;
	or.b32  	%r3506, %r3503, %r3505;
	shr.u32 	%r3507, %r3489, 4;
	xor.b32  	%r3508, %r3507, %r3489;
	and.b32  	%r3509, %r3508, 252645135;
	shr.u32 	%r3510, %r3509, 24;
	shf.r.wrap.b32 	%r3511, %r3489, %r3489, %r3510;
	xor.b32  	%r3512, %r3511, %r3418;
	add.s32 	%r3513, %r3509, 16843009;
	shr.u32 	%r3514, %r3512, 16;
	xor.b32  	%r3515, %r3514, %r3512;
	shr.u32 	%r3516, %r3515, 12;
	shr.u32 	%r3517, %r3515, 4;
	shr.u32 	%r3518, %r3515, 8;
	xor.b32  	%r3519, %r3517, %r3516;
	xor.b32  	%r3520, %r3519, %r3518;
	xor.b32  	%r3521, %r3520, %r3515;
	shr.u32 	%r3522, %r3521, 2;
	xor.b32  	%r3523, %r3522, %r3521;
	shl.b32 	%r3524, %r3523, 3;
	not.b32 	%r3525, %r3524;
	and.b32  	%r3526, %r3525, 24;
	shr.u32 	%r3527, %r3513, %r3526;
	shf.r.wrap.b32 	%r3528, %r3489, %r3489, %r3527;
	shl.b32 	%r3529, %r3523, 31;
	xor.b32  	%r3530, %r3529, -2147483648;
	shr.s32 	%r3531, %r3530, 31;
	shl.b32 	%r3532, %r3523, 30;
	xor.b32  	%r3533, %r3532, -1073741824;
	not.b32 	%r3534, %r3528;
	and.b32  	%r3535, %r3452, %r3534;
	not.b32 	%r3536, %r3452;
	shr.s32 	%r3537, %r3533, 31;
	and.b32  	%r3538, %r3537, %r3536;
	or.b32  	%r3539, %r3531, %r3452;
	not.b32 	%r3540, %r3539;
	or.b32  	%r3541, %r3538, %r3540;
	and.b32  	%r3542, %r3541, %r3528;
	or.b32  	%r3543, %r3542, %r3535;
	add.s32 	%r3544, %r3452, %r3534;
	setp.ne.s32 	%p159, %r3530, 0;
	setp.gt.s32 	%p160, %r3533, -1;
	selp.b32 	%r3545, %r3543, %r3544, %p160;
	selp.b32 	%r3546, %r3543, %r3545, %p159;
	add.s32 	%r3547, %r3509, 33686018;
	xor.b32  	%r3548, %r3546, %r3512;
	shr.u32 	%r3549, %r3548, 16;
	xor.b32  	%r3550, %r3549, %r3548;
	shr.u32 	%r3551, %r3550, 12;
	shr.u32 	%r3552, %r3550, 4;
	shr.u32 	%r3553, %r3550, 8;
	xor.b32  	%r3554, %r3552, %r3551;
	xor.b32  	%r3555, %r3554, %r3553;
	xor.b32  	%r3556, %r3555, %r3550;
	shr.u32 	%r3557, %r3556, 2;
	xor.b32  	%r3558, %r3557, %r3556;
	shl.b32 	%r3559, %r3558, 3;
	not.b32 	%r3560, %r3559;
	and.b32  	%r3561, %r3560, 24;
	shr.u32 	%r3562, %r3547, %r3561;
	shf.r.wrap.b32 	%r3563, %r3489, %r3489, %r3562;
	shl.b32 	%r3564, %r3558, 31;
	xor.b32  	%r3565, %r3564, -2147483648;
	shr.s32 	%r3566, %r3565, 31;
	shl.b32 	%r3567, %r3558, 30;
	xor.b32  	%r3568, %r3567, -1073741824;
	not.b32 	%r3569, %r3563;
	and.b32  	%r3570, %r3487, %r3569;
	not.b32 	%r3571, %r3487;
	shr.s32 	%r3572, %r3568, 31;
	and.b32  	%r3573, %r3572, %r3571;
	or.b32  	%r3574, %r3566, %r3487;
	not.b32 	%r3575, %r3574;
	or.b32  	%r3576, %r3573, %r3575;
	and.b32  	%r3577, %r3576, %r3563;
	or.b32  	%r3578, %r3577, %r3570;
	add.s32 	%r3579, %r3487, %r3569;
	setp.ne.s32 	%p161, %r3565, 0;
	setp.gt.s32 	%p162, %r3568, -1;
	selp.b32 	%r3580, %r3578, %r3579, %p162;
	selp.b32 	%r3581, %r3578, %r3580, %p161;
	add.s32 	%r3582, %r3581, %r3548;
	xor.b32  	%r3583, %r3582, %r3489;
	shr.u32 	%r3584, %r3489, 8;
	and.b32  	%r3585, %r3584, 31;
	shl.b32 	%r3586, %r1486, %r3585;
	shr.u32 	%r3587, %r3489, 1;
	and.b32  	%r3588, %r3587, 1;
	shl.b32 	%r3589, %r3588, %r3585;
	and.b32  	%r3590, %r3489, 1;
	shl.b32 	%r3591, %r3590, %r3585;
	and.b32  	%r3592, %r3586, %r2181;
	not.b32 	%r3593, %r3586;
	and.b32  	%r3594, %r2181, %r3593;
	not.b32 	%r3595, %r3591;
	and.b32  	%r3596, %r3592, %r3595;
	or.b32  	%r3597, %r3596, %r3594;
	not.b32 	%r3598, %r3592;
	and.b32  	%r3599, %r3589, %r3598;
	or.b32  	%r3600, %r3597, %r3599;
	shr.u32 	%r3601, %r3583, 4;
	xor.b32  	%r3602, %r3601, %r3583;
	and.b32  	%r3603, %r3602, 252645135;
	shr.u32 	%r3604, %r3603, 24;
	shf.r.wrap.b32 	%r3605, %r3583, %r3583, %r3604;
	xor.b32  	%r3606, %r3605, %r3512;
	add.s32 	%r3607, %r3603, 16843009;
	shr.u32 	%r3608, %r3606, 16;
	xor.b32  	%r3609, %r3608, %r3606;
	shr.u32 	%r3610, %r3609, 12;
	shr.u32 	%r3611, %r3609, 4;
	shr.u32 	%r3612, %r3609, 8;
	xor.b32  	%r3613, %r3611, %r3610;
	xor.b32  	%r3614, %r3613, %r3612;
	xor.b32  	%r3615, %r3614, %r3609;
	shr.u32 	%r3616, %r3615, 2;
	xor.b32  	%r3617, %r3616, %r3615;
	shl.b32 	%r3618, %r3617, 3;
	not.b32 	%r3619, %r3618;
	and.b32  	%r3620, %r3619, 24;
	shr.u32 	%r3621, %r3607, %r3620;
	shf.r.wrap.b32 	%r3622, %r3583, %r3583, %r3621;
	shl.b32 	%r3623, %r3617, 31;
	xor.b32  	%r3624, %r3623, -2147483648;
	shr.s32 	%r3625, %r3624, 31;
	shl.b32 	%r3626, %r3617, 30;
	xor.b32  	%r3627, %r3626, -1073741824;
	not.b32 	%r3628, %r3622;
	and.b32  	%r3629, %r3546, %r3628;
	not.b32 	%r3630, %r3546;
	shr.s32 	%r3631, %r3627, 31;
	and.b32  	%r3632, %r3631, %r3630;
	or.b32  	%r3633, %r3625, %r3546;
	not.b32 	%r3634, %r3633;
	or.b32  	%r3635, %r3632, %r3634;
	and.b32  	%r3636, %r3635, %r3622;
	or.b32  	%r3637, %r3636, %r3629;
	add.s32 	%r3638, %r3546, %r3628;
	setp.ne.s32 	%p163, %r3624, 0;
	setp.gt.s32 	%p164, %r3627, -1;
	selp.b32 	%r3639, %r3637, %r3638, %p164;
	selp.b32 	%r3640, %r3637, %r3639, %p163;
	add.s32 	%r3641, %r3603, 33686018;
	xor.b32  	%r3642, %r3640, %r3606;
	shr.u32 	%r3643, %r3642, 16;
	xor.b32  	%r3644, %r3643, %r3642;
	shr.u32 	%r3645, %r3644, 12;
	shr.u32 	%r3646, %r3644, 4;
	shr.u32 	%r3647, %r3644, 8;
	xor.b32  	%r3648, %r3646, %r3645;
	xor.b32  	%r3649, %r3648, %r3647;
	xor.b32  	%r3650, %r3649, %r3644;
	shr.u32 	%r3651, %r3650, 2;
	xor.b32  	%r3652, %r3651, %r3650;
	shl.b32 	%r3653, %r3652, 3;
	not.b32 	%r3654, %r3653;
	and.b32  	%r3655, %r3654, 24;
	shr.u32 	%r3656, %r3641, %r3655;
	shf.r.wrap.b32 	%r3657, %r3583, %r3583, %r3656;
	shl.b32 	%r3658, %r3652, 31;
	xor.b32  	%r3659, %r3658, -2147483648;
	shr.s32 	%r3660, %r3659, 31;
	shl.b32 	%r3661, %r3652, 30;
	xor.b32  	%r3662, %r3661, -1073741824;
	not.b32 	%r3663, %r3657;
	and.b32  	%r3664, %r3581, %r3663;
	not.b32 	%r3665, %r3581;
	shr.s32 	%r3666, %r3662, 31;
	and.b32  	%r3667, %r3666, %r3665;
	or.b32  	%r3668, %r3660, %r3581;
	not.b32 	%r3669, %r3668;
	or.b32  	%r3670, %r3667, %r3669;
	and.b32  	%r3671, %r3670, %r3657;
	or.b32  	%r3672, %r3671, %r3664;
	add.s32 	%r3673, %r3581, %r3663;
	setp.ne.s32 	%p165, %r3659, 0;
	setp.gt.s32 	%p166, %r3662, -1;
	selp.b32 	%r3674, %r3672, %r3673, %p166;
	selp.b32 	%r3675, %r3672, %r3674, %p165;
	add.s32 	%r3676, %r3675, %r3642;
	xor.b32  	%r3677, %r3676, %r3583;
	shr.u32 	%r3678, %r3583, 8;
	and.b32  	%r3679, %r3678, 31;
	shl.b32 	%r3680, %r1486, %r3679;
	shr.u32 	%r3681, %r3583, 1;
	and.b32  	%r3682, %r3681, 1;
	shl.b32 	%r3683, %r3682, %r3679;
	and.b32  	%r3684, %r3583, 1;
	shl.b32 	%r3685, %r3684, %r3679;
	and.b32  	%r3686, %r3680, %r3037;
	not.b32 	%r3687, %r3680;
	and.b32  	%r3688, %r3037, %r3687;
	not.b32 	%r3689, %r3685;
	and.b32  	%r3690, %r3686, %r3689;
	or.b32  	%r3691, %r3690, %r3688;
	not.b32 	%r3692, %r3686;
	and.b32  	%r3693, %r3683, %r3692;
	or.b32  	%r3694, %r3691, %r3693;
	or.b32  	%r3695, %r3600, %r3506;
	and.b32  	%r3696, %r3694, %r3695;
	and.b32  	%r3697, %r3600, %r3506;
	or.b32  	%r3698, %r3696, %r3697;
	shr.u32 	%r3699, %r3677, 4;
	xor.b32  	%r3700, %r3699, %r3677;
	and.b32  	%r3701, %r3700, 252645135;
	shr.u32 	%r3702, %r3701, 24;
	shf.r.wrap.b32 	%r3703, %r3677, %r3677, %r3702;
	xor.b32  	%r3704, %r3703, %r3606;
	add.s32 	%r3705, %r3701, 16843009;
	shr.u32 	%r3706, %r3704, 16;
	xor.b32  	%r3707, %r3706, %r3704;
	shr.u32 	%r3708, %r3707, 12;
	shr.u32 	%r3709, %r3707, 4;
	shr.u32 	%r3710, %r3707, 8;
	xor.b32  	%r3711, %r3709, %r3708;
	xor.b32  	%r3712, %r3711, %r3710;
	xor.b32  	%r3713, %r3712, %r3707;
	shr.u32 	%r3714, %r3713, 2;
	xor.b32  	%r3715, %r3714, %r3713;
	shl.b32 	%r3716, %r3715, 3;
	not.b32 	%r3717, %r3716;
	and.b32  	%r3718, %r3717, 24;
	shr.u32 	%r3719, %r3705, %r3718;
	shf.r.wrap.b32 	%r3720, %r3677, %r3677, %r3719;
	shl.b32 	%r3721, %r3715, 31;
	xor.b32  	%r3722, %r3721, -2147483648;
	shr.s32 	%r3723, %r3722, 31;
	shl.b32 	%r3724, %r3715, 30;
	xor.b32  	%r3725, %r3724, -1073741824;
	not.b32 	%r3726, %r3720;
	and.b32  	%r3727, %r3640, %r3726;
	not.b32 	%r3728, %r3640;
	shr.s32 	%r3729, %r3725, 31;
	and.b32  	%r3730, %r3729, %r3728;
	or.b32  	%r3731, %r3723, %r3640;
	not.b32 	%r3732, %r3731;
	or.b32  	%r3733, %r3730, %r3732;
	and.b32  	%r3734, %r3733, %r3720;
	or.b32  	%r3735, %r3734, %r3727;
	add.s32 	%r3736, %r3640, %r3726;
	setp.ne.s32 	%p167, %r3722, 0;
	setp.gt.s32 	%p168, %r3725, -1;
	selp.b32 	%r3737, %r3735, %r3736, %p168;
	selp.b32 	%r3738, %r3735, %r3737, %p167;
	add.s32 	%r3739, %r3701, 33686018;
	xor.b32  	%r3740, %r3738, %r3704;
	shr.u32 	%r3741, %r3740, 16;
	xor.b32  	%r3742, %r3741, %r3740;
	shr.u32 	%r3743, %r3742, 12;
	shr.u32 	%r3744, %r3742, 4;
	shr.u32 	%r3745, %r3742, 8;
	xor.b32  	%r3746, %r3744, %r3743;
	xor.b32  	%r3747, %r3746, %r3745;
	xor.b32  	%r3748, %r3747, %r3742;
	shr.u32 	%r3749, %r3748, 2;
	xor.b32  	%r3750, %r3749, %r3748;
	shl.b32 	%r3751, %r3750, 3;
	not.b32 	%r3752, %r3751;
	and.b32  	%r3753, %r3752, 24;
	shr.u32 	%r3754, %r3739, %r3753;
	shf.r.wrap.b32 	%r3755, %r3677, %r3677, %r3754;
	shl.b32 	%r3756, %r3750, 31;
	xor.b32  	%r3757, %r3756, -2147483648;
	shr.s32 	%r3758, %r3757, 31;
	shl.b32 	%r3759, %r3750, 30;
	xor.b32  	%r3760, %r3759, -1073741824;
	not.b32 	%r3761, %r3755;
	and.b32  	%r3762, %r3675, %r3761;
	not.b32 	%r3763, %r3675;
	shr.s32 	%r3764, %r3760, 31;
	and.b32  	%r3765, %r3764, %r3763;
	or.b32  	%r3766, %r3758, %r3675;
	not.b32 	%r3767, %r3766;
	or.b32  	%r3768, %r3765, %r3767;
	and.b32  	%r3769, %r3768, %r3755;
	or.b32  	%r3770, %r3769, %r3762;
	add.s32 	%r3771, %r3675, %r3761;
	setp.ne.s32 	%p169, %r3757, 0;
	setp.gt.s32 	%p170, %r3760, -1;
	selp.b32 	%r3772, %r3770, %r3771, %p170;
	selp.b32 	%r3773, %r3770, %r3772, %p169;
	add.s32 	%r3774, %r3773, %r3740;
	xor.b32  	%r3775, %r3774, %r3677;
	shr.u32 	%r3776, %r3677, 8;
	and.b32  	%r3777, %r3776, 31;
	shl.b32 	%r3778, %r1486, %r3777;
	shr.u32 	%r3779, %r3677, 1;
	and.b32  	%r3780, %r3779, 1;
	shl.b32 	%r3781, %r3780, %r3777;
	and.b32  	%r3782, %r3677, 1;
	shl.b32 	%r3783, %r3782, %r3777;
	and.b32  	%r3784, %r3778, %r3037;
	not.b32 	%r3785, %r3778;
	and.b32  	%r3786, %r3037, %r3785;
	not.b32 	%r3787, %r3783;
	and.b32  	%r3788, %r3784, %r3787;
	or.b32  	%r3789, %r3788, %r3786;
	not.b32 	%r3790, %r3784;
	and.b32  	%r3791, %r3781, %r3790;
	or.b32  	%r3792, %r3789, %r3791;
	shf.l.wrap.b32 	%r3793, %r3792, %r3792, 30;
	shf.l.wrap.b32 	%r3794, %r3792, %r3792, 19;
	xor.b32  	%r3795, %r3793, %r3794;
	shf.l.wrap.b32 	%r3796, %r3792, %r3792, 10;
	xor.b32  	%r3797, %r3795, %r3796;
	shr.u32 	%r3798, %r3775, 4;
	xor.b32  	%r3799, %r3798, %r3775;
	and.b32  	%r3800, %r3799, 252645135;
	shr.u32 	%r3801, %r3800, 24;
	shf.r.wrap.b32 	%r3802, %r3775, %r3775, %r3801;
	xor.b32  	%r3803, %r3802, %r3704;
	add.s32 	%r3804, %r3800, 16843009;
	shr.u32 	%r3805, %r3803, 16;
	xor.b32  	%r3806, %r3805, %r3803;
	shr.u32 	%r3807, %r3806, 12;
	shr.u32 	%r3808, %r3806, 4;
	shr.u32 	%r3809, %r3806, 8;
	xor.b32  	%r3810, %r3808, %r3807;
	xor.b32  	%r3811, %r3810, %r3809;
	xor.b32  	%r3812, %r3811, %r3806;
	shr.u32 	%r3813, %r3812, 2;
	xor.b32  	%r3814, %r3813, %r3812;
	shl.b32 	%r3815, %r3814, 3;
	not.b32 	%r3816, %r3815;
	and.b32  	%r3817, %r3816, 24;
	shr.u32 	%r3818, %r3804, %r3817;
	shf.r.wrap.b32 	%r3819, %r3775, %r3775, %r3818;
	shl.b32 	%r3820, %r3814, 31;
	xor.b32  	%r3821, %r3820, -2147483648;
	shr.s32 	%r3822, %r3821, 31;
	shl.b32 	%r3823, %r3814, 30;
	xor.b32  	%r3824, %r3823, -1073741824;
	not.b32 	%r3825, %r3819;
	and.b32  	%r3826, %r3738, %r3825;
	not.b32 	%r3827, %r3738;
	shr.s32 	%r3828, %r3824, 31;
	and.b32  	%r3829, %r3828, %r3827;
	or.b32  	%r3830, %r3822, %r3738;
	not.b32 	%r3831, %r3830;
	or.b32  	%r3832, %r3829, %r3831;
	and.b32  	%r3833, %r3832, %r3819;
	or.b32  	%r3834, %r3833, %r3826;
	add.s32 	%r3835, %r3738, %r3825;
	setp.ne.s32 	%p171, %r3821, 0;
	setp.gt.s32 	%p172, %r3824, -1;
	selp.b32 	%r3836, %r3834, %r3835, %p172;
	selp.b32 	%r3837, %r3834, %r3836, %p171;
	add.s32 	%r3838, %r3800, 33686018;
	xor.b32  	%r3839, %r3837, %r3803;
	shr.u32 	%r3840, %r3839, 16;
	xor.b32  	%r3841, %r3840, %r3839;
	shr.u32 	%r3842, %r3841, 12;
	shr.u32 	%r3843, %r3841, 4;
	shr.u32 	%r3844, %r3841, 8;
	xor.b32  	%r3845, %r3843, %r3842;
	xor.b32  	%r3846, %r3845, %r3844;
	xor.b32  	%r3847, %r3846, %r3841;
	shr.u32 	%r3848, %r3847, 2;
	xor.b32  	%r3849, %r3848, %r3847;
	shl.b32 	%r3850, %r3849, 3;
	not.b32 	%r3851, %r3850;
	and.b32  	%r3852, %r3851, 24;
	shr.u32 	%r3853, %r3838, %r3852;
	shf.r.wrap.b32 	%r3854, %r3775, %r3775, %r3853;
	shl.b32 	%r3855, %r3849, 31;
	xor.b32  	%r3856, %r3855, -2147483648;
	shr.s32 	%r3857, %r3856, 31;
	shl.b32 	%r3858, %r3849, 30;
	xor.b32  	%r3859, %r3858, -1073741824;
	not.b32 	%r3860, %r3854;
	and.b32  	%r3861, %r3773, %r3860;
	not.b32 	%r3862, %r3773;
	shr.s32 	%r3863, %r3859, 31;
	and.b32  	%r3864, %r3863, %r3862;
	or.b32  	%r3865, %r3857, %r3773;
	not.b32 	%r3866, %r3865;
	or.b32  	%r3867, %r3864, %r3866;
	and.b32  	%r3868, %r3867, %r3854;
	or.b32  	%r3869, %r3868, %r3861;
	add.s32 	%r3870, %r3773, %r3860;
	setp.ne.s32 	%p173, %r3856, 0;
	setp.gt.s32 	%p174, %r3859, -1;
	selp.b32 	%r3871, %r3869, %r3870, %p174;
	selp.b32 	%r3872, %r3869, %r3871, %p173;
	add.s32 	%r3873, %r3872, %r3839;
	shr.u32 	%r3874, %r3775, 8;
	and.b32  	%r3875, %r3874, 31;
	shl.b32 	%r3876, %r1486, %r3875;
	shr.u32 	%r3877, %r3775, 1;
	and.b32  	%r3878, %r3877, 1;
	shl.b32 	%r3879, %r3878, %r3875;
	and.b32  	%r3880, %r3775, 1;
	shl.b32 	%r3881, %r3880, %r3875;
	and.b32  	%r3882, %r3876, %r3412;
	not.b32 	%r3883, %r3876;
	and.b32  	%r3884, %r3412, %r3883;
	not.b32 	%r3885, %r3881;
	and.b32  	%r3886, %r3882, %r3885;
	or.b32  	%r3887, %r3886, %r3884;
	not.b32 	%r3888, %r3882;
	and.b32  	%r3889, %r3879, %r3888;
	or.b32  	%r3890, %r3887, %r3889;
	add.s32 	%r3891, %r3698, %r3412;
	add.s32 	%r3892, %r3891, %r3797;
	add.s32 	%r3893, %r17, %r3890;
	xor.b32  	%r3894, %r3873, %r16;
	xor.b32  	%r3895, %r3894, %r3775;
	xor.b32  	%r3896, %r3895, %r20;
	shr.u32 	%r3897, %r3896, 4;
	xor.b32  	%r3898, %r3897, %r3896;
	and.b32  	%r3899, %r3898, 252645135;
	shr.u32 	%r3900, %r3899, 24;
	shf.r.wrap.b32 	%r3901, %r3896, %r3896, %r3900;
	xor.b32  	%r3902, %r3901, %r3803;
	add.s32 	%r3903, %r3899, 16843009;
	shr.u32 	%r3904, %r3902, 16;
	xor.b32  	%r3905, %r3904, %r3902;
	shr.u32 	%r3906, %r3905, 12;
	shr.u32 	%r3907, %r3905, 4;
	shr.u32 	%r3908, %r3905, 8;
	xor.b32  	%r3909, %r3907, %r3906;
	xor.b32  	%r3910, %r3909, %r3908;
	xor.b32  	%r3911, %r3910, %r3905;
	shr.u32 	%r3912, %r3911, 2;
	xor.b32  	%r3913, %r3912, %r3911;
	shl.b32 	%r3914, %r3913, 3;
	not.b32 	%r3915, %r3914;
	and.b32  	%r3916, %r3915, 24;
	shr.u32 	%r3917, %r3903, %r3916;
	shf.r.wrap.b32 	%r3918, %r3896, %r3896, %r3917;
	shl.b32 	%r3919, %r3913, 31;
	xor.b32  	%r3920, %r3919, -2147483648;
	shr.s32 	%r3921, %r3920, 31;
	shl.b32 	%r3922, %r3913, 30;
	xor.b32  	%r3923, %r3922, -1073741824;
	not.b32 	%r3924, %r3918;
	and.b32  	%r3925, %r3837, %r3924;
	not.b32 	%r3926, %r3837;
	shr.s32 	%r3927, %r3923, 31;
	and.b32  	%r3928, %r3927, %r3926;
	or.b32  	%r3929, %r3921, %r3837;
	not.b32 	%r3930, %r3929;
	or.b32  	%r3931, %r3928, %r3930;
	and.b32  	%r3932, %r3931, %r3918;
	or.b32  	%r3933, %r3932, %r3925;
	add.s32 	%r3934, %r3837, %r3924;
	setp.ne.s32 	%p175, %r3920, 0;
	setp.gt.s32 	%p176, %r3923, -1;
	selp.b32 	%r3935, %r3933, %r3934, %p176;
	selp.b32 	%r3936, %r3933, %r3935, %p175;
	add.s32 	%r3937, %r3899, 33686018;
	xor.b32  	%r3938, %r3936, %r3902;
	shr.u32 	%r3939, %r3938, 16;
	xor.b32  	%r3940, %r3939, %r3938;
	shr.u32 	%r3941, %r3940, 12;
	shr.u32 	%r3942, %r3940, 4;
	shr.u32 	%r3943, %r3940, 8;
	xor.b32  	%r3944, %r3942, %r3941;
	xor.b32  	%r3945, %r3944, %r3943;
	xor.b32  	%r3946, %r3945, %r3940;
	shr.u32 	%r3947, %r3946, 2;
	xor.b32  	%r3948, %r3947, %r3946;
	shl.b32 	%r3949, %r3948, 3;
	not.b32 	%r3950, %r3949;
	and.b32  	%r3951, %r3950, 24;
	shr.u32 	%r3952, %r3937, %r3951;
	shf.r.wrap.b32 	%r3953, %r3896, %r3896, %r3952;
	shl.b32 	%r3954, %r3948, 31;
	xor.b32  	%r3955, %r3954, -2147483648;
	shr.s32 	%r3956, %r3955, 31;
	shl.b32 	%r3957, %r3948, 30;
	xor.b32  	%r3958, %r3957, -1073741824;
	not.b32 	%r3959, %r3953;
	and.b32  	%r3960, %r3872, %r3959;
	not.b32 	%r3961, %r3872;
	shr.s32 	%r3962, %r3958, 31;
	and.b32  	%r3963, %r3962, %r3961;
	or.b32  	%r3964, %r3956, %r3872;
	not.b32 	%r3965, %r3964;
	or.b32  	%r3966, %r3963, %r3965;
	and.b32  	%r3967, %r3966, %r3953;
	or.b32  	%r3968, %r3967, %r3960;
	add.s32 	%r3969, %r3872, %r3959;
	setp.ne.s32 	%p177, %r3955, 0;
	setp.gt.s32 	%p178, %r3958, -1;
	selp.b32 	%r3970, %r3968, %r3969, %p178;
	selp.b32 	%r3971, %r3968, %r3970, %p177;
	add.s32 	%r3972, %r3971, %r3938;
	xor.b32  	%r3973, %r3972, %r3896;
	{ .reg .b32 tmp; mov.b64 {tmp, %r3974}, %rd6; }
	shr.u32 	%r3975, %r3973, 4;
	xor.b32  	%r3976, %r3975, %r3973;
	and.b32  	%r3977, %r3976, 252645135;
	shr.u32 	%r3978, %r3977, 24;
	shf.r.wrap.b32 	%r3979, %r3973, %r3973, %r3978;
	xor.b32  	%r3980, %r3979, %r3902;
	add.s32 	%r3981, %r3977, 16843009;
	shr.u32 	%r3982, %r3980, 16;
	xor.b32  	%r3983, %r3982, %r3980;
	shr.u32 	%r3984, %r3983, 12;
	shr.u32 	%r3985, %r3983, 4;
	shr.u32 	%r3986, %r3983, 8;
	xor.b32  	%r3987, %r3985, %r3984;
	xor.b32  	%r3988, %r3987, %r3986;
	xor.b32  	%r3989, %r3988, %r3983;
	shr.u32 	%r3990, %r3989, 2;
	xor.b32  	%r3991, %r3990, %r3989;
	shl.b32 	%r3992, %r3991, 3;
	not.b32 	%r3993, %r3992;
	and.b32  	%r3994, %r3993, 24;
	shr.u32 	%r3995, %r3981, %r3994;
	shf.r.wrap.b32 	%r3996, %r3973, %r3973, %r3995;
	shl.b32 	%r3997, %r3991, 31;
	xor.b32  	%r3998, %r3997, -2147483648;
	shr.s32 	%r3999, %r3998, 31;
	shl.b32 	%r4000, %r3991, 30;
	xor.b32  	%r4001, %r4000, -1073741824;
	not.b32 	%r4002, %r3996;
	and.b32  	%r4003, %r3936, %r4002;
	not.b32 	%r4004, %r3936;
	shr.s32 	%r4005, %r4001, 31;
	and.b32  	%r4006, %r4005, %r4004;
	or.b32  	%r4007, %r3999, %r3936;
	not.b32 	%r4008, %r4007;
	or.b32  	%r4009, %r4006, %r4008;
	and.b32  	%r4010, %r4009, %r3996;
	or.b32  	%r4011, %r4010, %r4003;
	add.s32 	%r4012, %r3936, %r4002;
	setp.ne.s32 	%p179, %r3998, 0;
	setp.gt.s32 	%p180, %r4001, -1;
	selp.b32 	%r4013, %r4011, %r4012, %p180;
	selp.b32 	%r4014, %r4011, %r4013, %p179;
	add.s32 	%r4015, %r3977, 33686018;
	xor.b32  	%r4016, %r4014, %r3980;
	shr.u32 	%r4017, %r4016, 16;
	xor.b32  	%r4018, %r4017, %r4016;
	shr.u32 	%r4019, %r4018, 12;
	shr.u32 	%r4020, %r4018, 4;
	shr.u32 	%r4021, %r4018, 8;
	xor.b32  	%r4022, %r4020, %r4019;
	xor.b32  	%r4023, %r4022, %r4021;
	xor.b32  	%r4024, %r4023, %r4018;
	shr.u32 	%r4025, %r4024, 2;
	xor.b32  	%r4026, %r4025, %r4024;
	shl.b32 	%r4027, %r4026, 3;
	not.b32 	%r4028, %r4027;
	and.b32  	%r4029, %r4028, 24;
	shr.u32 	%r4030, %r4015, %r4029;
	shf.r.wrap.b32 	%r4031, %r3973, %r3973, %r4030;
	shl.b32 	%r4032, %r4026, 31;
	xor.b32  	%r4033, %r4032, -2147483648;
	shr.s32 	%r4034, %r4033, 31;
	shl.b32 	%r4035, %r4026, 30;
	xor.b32  	%r4036, %r4035, -1073741824;
	not.b32 	%r4037, %r4031;
	and.b32  	%r4038, %r3971, %r4037;
	not.b32 	%r4039, %r3971;
	shr.s32 	%r4040, %r4036, 31;
	and.b32  	%r4041, %r4040, %r4039;
	or.b32  	%r4042, %r4034, %r3971;
	not.b32 	%r4043, %r4042;
	or.b32  	%r4044, %r4041, %r4043;
	and.b32  	%r4045, %r4044, %r4031;
	or.b32  	%r4046, %r4045, %r4038;
	add.s32 	%r4047, %r3971, %r4037;
	setp.ne.s32 	%p181, %r4033, 0;
	setp.gt.s32 	%p182, %r4036, -1;
	selp.b32 	%r4048, %r4046, %r4047, %p182;
	selp.b32 	%r4049, %r4046, %r4048, %p181;
	add.s32 	%r4050, %r4049, %r4016;
	xor.b32  	%r4051, %r4050, %r3973;
	shr.u32 	%r4052, %r3973, 8;
	and.b32  	%r4053, %r4052, 31;
	shl.b32 	%r4054, %r1486, %r4053;
	shr.u32 	%r4055, %r3973, 1;
	and.b32  	%r4056, %r4055, 1;
	shl.b32 	%r4057, %r4056, %r4053;
	and.b32  	%r4058, %r3973, 1;
	shl.b32 	%r4059, %r4058, %r4053;
	and.b32  	%r4060, %r4054, %r2182;
	not.b32 	%r4061, %r4054;
	and.b32  	%r4062, %r2182, %r4061;
	not.b32 	%r4063, %r4059;
	and.b32  	%r4064, %r4060, %r4063;
	or.b32  	%r4065, %r4064, %r4062;
	not.b32 	%r4066, %r4060;
	and.b32  	%r4067, %r4057, %r4066;
	or.b32  	%r4068, %r4065, %r4067;
	shr.u32 	%r4069, %r4051, 4;
	xor.b32  	%r4070, %r4069, %r4051;
	and.b32  	%r4071, %r4070, 252645135;
	shr.u32 	%r4072, %r4071, 24;
	shf.r.wrap.b32 	%r4073, %r4051, %r4051, %r4072;
	xor.b32  	%r4074, %r4073, %r3980;
	add.s32 	%r4075, %r4071, 16843009;
	shr.u32 	%r4076, %r4074, 16;
	xor.b32  	%r4077, %r4076, %r4074;
	shr.u32 	%r4078, %r4077, 12;
	shr.u32 	%r4079, %r4077, 4;
	shr.u32 	%r4080, %r4077, 8;
	xor.b32  	%r4081, %r4079, %r4078;
	xor.b32  	%r4082, %r4081, %r4080;
	xor.b32  	%r4083, %r4082, %r4077;
	shr.u32 	%r4084, %r4083, 2;
	xor.b32  	%r4085, %r4084, %r4083;
	shl.b32 	%r4086, %r4085, 3;
	not.b32 	%r4087, %r4086;
	and.b32  	%r4088, %r4087, 24;
	shr.u32 	%r4089, %r4075, %r4088;
	shf.r.wrap.b32 	%r4090, %r4051, %r4051, %r4089;
	shl.b32 	%r4091, %r4085, 31;
	xor.b32  	%r4092, %r4091, -2147483648;
	shr.s32 	%r4093, %r4092, 31;
	shl.b32 	%r4094, %r4085, 30;
	xor.b32  	%r4095, %r4094, -1073741824;
	not.b32 	%r4096, %r4090;
	and.b32  	%r4097, %r4014, %r4096;
	not.b32 	%r4098, %r4014;
	shr.s32 	%r4099, %r4095, 31;
	and.b32  	%r4100, %r4099, %r4098;
	or.b32  	%r4101, %r4093, %r4014;
	not.b32 	%r4102, %r4101;
	or.b32  	%r4103, %r4100, %r4102;
	and.b32  	%r4104, %r4103, %r4090;
	or.b32  	%r4105, %r4104, %r4097;
	add.s32 	%r4106, %r4014, %r4096;
	setp.ne.s32 	%p183, %r4092, 0;
	setp.gt.s32 	%p184, %r4095, -1;
	selp.b32 	%r4107, %r4105, %r4106, %p184;
	selp.b32 	%r4108, %r4105, %r4107, %p183;
	add.s32 	%r4109, %r4071, 33686018;
	xor.b32  	%r4110, %r4108, %r4074;
	shr.u32 	%r4111, %r4110, 16;
	xor.b32  	%r4112, %r4111, %r4110;
	shr.u32 	%r4113, %r4112, 12;
	shr.u32 	%r4114, %r4112, 4;
	shr.u32 	%r4115, %r4112, 8;
	xor.b32  	%r4116, %r4114, %r4113;
	xor.b32  	%r4117, %r4116, %r4115;
	xor.b32  	%r4118, %r4117, %r4112;
	shr.u32 	%r4119, %r4118, 2;
	xor.b32  	%r4120, %r4119, %r4118;
	shl.b32 	%r4121, %r4120, 3;
	not.b32 	%r4122, %r4121;
	and.b32  	%r4123, %r4122, 24;
	shr.u32 	%r4124, %r4109, %r4123;
	shf.r.wrap.b32 	%r4125, %r4051, %r4051, %r4124;
	shl.b32 	%r4126, %r4120, 31;
	xor.b32  	%r4127, %r4126, -2147483648;
	shr.s32 	%r4128, %r4127, 31;
	shl.b32 	%r4129, %r4120, 30;
	xor.b32  	%r4130, %r4129, -1073741824;
	not.b32 	%r4131, %r4125;
	and.b32  	%r4132, %r4049, %r4131;
	not.b32 	%r4133, %r4049;
	shr.s32 	%r4134, %r4130, 31;
	and.b32  	%r4135, %r4134, %r4133;
	or.b32  	%r4136, %r4128, %r4049;
	not.b32 	%r4137, %r4136;
	or.b32  	%r4138, %r4135, %r4137;
	and.b32  	%r4139, %r4138, %r4125;
	or.b32  	%r4140, %r4139, %r4132;
	add.s32 	%r4141, %r4049, %r4131;
	setp.ne.s32 	%p185, %r4127, 0;
	setp.gt.s32 	%p186, %r4130, -1;
	selp.b32 	%r4142, %r4140, %r4141, %p186;
	selp.b32 	%r4143, %r4140, %r4142, %p185;
	add.s32 	%r4144, %r4143, %r4110;
	xor.b32  	%r4145, %r4144, %r4051;
	shr.u32 	%r4146, %r4051, 8;
	and.b32  	%r4147, %r4146, 31;
	shl.b32 	%r4148, %r1486, %r4147;
	shr.u32 	%r4149, %r4051, 1;
	and.b32  	%r4150, %r4149, 1;
	shl.b32 	%r4151, %r4150, %r4147;
	and.b32  	%r4152, %r4051, 1;
	shl.b32 	%r4153, %r4152, %r4147;
	and.b32  	%r4154, %r4148, %r3038;
	not.b32 	%r4155, %r4148;
	and.b32  	%r4156, %r3038, %r4155;
	not.b32 	%r4157, %r4153;
	and.b32  	%r4158, %r4154, %r4157;
	or.b32  	%r4159, %r4158, %r4156;
	not.b32 	%r4160, %r4154;
	and.b32  	%r4161, %r4151, %r4160;
	or.b32  	%r4162, %r4159, %r4161;
	xor.b32  	%r4163, %r4162, %r4068;
	and.b32  	%r4164, %r3893, %r4163;
	xor.b32  	%r4165, %r4164, %r4068;
	shr.u32 	%r4166, %r4145, 4;
	xor.b32  	%r4167, %r4166, %r4145;
	and.b32  	%r4168, %r4167, 252645135;
	shr.u32 	%r4169, %r4168, 24;
	shf.r.wrap.b32 	%r4170, %r4145, %r4145, %r4169;
	xor.b32  	%r4171, %r4170, %r4074;
	add.s32 	%r4172, %r4168, 16843009;
	shr.u32 	%r4173, %r4171, 16;
	xor.b32  	%r4174, %r4173, %r4171;
	shr.u32 	%r4175, %r4174, 12;
	shr.u32 	%r4176, %r4174, 4;
	shr.u32 	%r4177, %r4174, 8;
	xor.b32  	%r4178, %r4176, %r4175;
	xor.b32  	%r4179, %r4178, %r4177;
	xor.b32  	%r4180, %r4179, %r4174;
	shr.u32 	%r4181, %r4180, 2;
	xor.b32  	%r4182, %r4181, %r4180;
	shl.b32 	%r4183, %r4182, 3;
	not.b32 	%r4184, %r4183;
	and.b32  	%r4185, %r4184, 24;
	shr.u32 	%r4186, %r4172, %r4185;
	shf.r.wrap.b32 	%r4187, %r4145, %r4145, %r4186;
	shl.b32 	%r4188, %r4182, 31;
	xor.b32  	%r4189, %r4188, -2147483648;
	shr.s32 	%r4190, %r4189, 31;
	shl.b32 	%r4191, %r4182, 30;
	xor.b32  	%r4192, %r4191, -1073741824;
	not.b32 	%r4193, %r4187;
	and.b32  	%r4194, %r4108, %r4193;
	not.b32 	%r4195, %r4108;
	shr.s32 	%r4196, %r4192, 31;
	and.b32  	%r4197, %r4196, %r4195;
	or.b32  	%r4198, %r4190, %r4108;
	not.b32 	%r4199, %r4198;
	or.b32  	%r4200, %r4197, %r4199;
	and.b32  	%r4201, %r4200, %r4187;
	or.b32  	%r4202, %r4201, %r4194;
	add.s32 	%r4203, %r4108, %r4193;
	setp.ne.s32 	%p187, %r4189, 0;
	setp.gt.s32 	%p188, %r4192, -1;
	selp.b32 	%r4204, %r4202, %r4203, %p188;
	selp.b32 	%r4205, %r4202, %r4204, %p187;
	add.s32 	%r4206, %r4168, 33686018;
	xor.b32  	%r4207, %r4205, %r4171;
	shr.u32 	%r4208, %r4207, 16;
	xor.b32  	%r4209, %r4208, %r4207;
	shr.u32 	%r4210, %r4209, 12;
	shr.u32 	%r4211, %r4209, 4;
	shr.u32 	%r4212, %r4209, 8;
	xor.b32  	%r4213, %r4211, %r4210;
	xor.b32  	%r4214, %r4213, %r4212;
	xor.b32  	%r4215, %r4214, %r4209;
	shr.u32 	%r4216, %r4215, 2;
	xor.b32  	%r4217, %r4216, %r4215;
	shl.b32 	%r4218, %r4217, 3;
	not.b32 	%r4219, %r4218;
	and.b32  	%r4220, %r4219, 24;
	shr.u32 	%r4221, %r4206, %r4220;
	shf.r.wrap.b32 	%r4222, %r4145, %r4145, %r4221;
	shl.b32 	%r4223, %r4217, 31;
	xor.b32  	%r4224, %r4223, -2147483648;
	shr.s32 	%r4225, %r4224, 31;
	shl.b32 	%r4226, %r4217, 30;
	xor.b32  	%r4227, %r4226, -1073741824;
	not.b32 	%r4228, %r4222;
	and.b32  	%r4229, %r4143, %r4228;
	not.b32 	%r4230, %r4143;
	shr.s32 	%r4231, %r4227, 31;
	and.b32  	%r4232, %r4231, %r4230;
	or.b32  	%r4233, %r4225, %r4143;
	not.b32 	%r4234, %r4233;
	or.b32  	%r4235, %r4232, %r4234;
	and.b32  	%r4236, %r4235, %r4222;
	or.b32  	%r4237, %r4236, %r4229;
	add.s32 	%r4238, %r4143, %r4228;
	setp.ne.s32 	%p189, %r4224, 0;
	setp.gt.s32 	%p190, %r4227, -1;
	selp.b32 	%r4239, %r4237, %r4238, %p190;
	selp.b32 	%r4240, %r4237, %r4239, %p189;
	add.s32 	%r4241, %r4240, %r4207;
	xor.b32  	%r4242, %r4241, %r4145;
	shr.u32 	%r4243, %r4145, 8;
	and.b32  	%r4244, %r4243, 31;
	shl.b32 	%r4245, %r1486, %r4244;
	shr.u32 	%r4246, %r4145, 1;
	and.b32  	%r4247, %r4246, 1;
	shl.b32 	%r4248, %r4247, %r4244;
	and.b32  	%r4249, %r4145, 1;
	shl.b32 	%r4250, %r4249, %r4244;
	and.b32  	%r4251, %r4245, %r3893;
	not.b32 	%r4252, %r4245;
	and.b32  	%r4253, %r3893, %r4252;
	not.b32 	%r4254, %r4250;
	and.b32  	%r4255, %r4251, %r4254;
	or.b32  	%r4256, %r4255, %r4253;
	not.b32 	%r4257, %r4251;
	and.b32  	%r4258, %r4248, %r4257;
	or.b32  	%r4259, %r4256, %r4258;
	shf.l.wrap.b32 	%r4260, %r4259, %r4259, 26;
	shf.l.wrap.b32 	%r4261, %r4259, %r4259, 21;
	xor.b32  	%r4262, %r4260, %r4261;
	shf.l.wrap.b32 	%r4263, %r4259, %r4259, 7;
	xor.b32  	%r4264, %r4262, %r4263;
	add.s32 	%r4265, %r3974, %r39;
	add.s32 	%r4266, %r4265, %r20;
	add.s32 	%r4267, %r4266, %r4165;
	add.s32 	%r4268, %r4267, %r4264;
	shr.u32 	%r4269, %r4242, 4;
	xor.b32  	%r4270, %r4269, %r4242;
	and.b32  	%r4271, %r4270, 252645135;
	shr.u32 	%r4272, %r4271, 24;
	shf.r.wrap.b32 	%r4273, %r4242, %r4242, %r4272;
	xor.b32  	%r4274, %r4273, %r4171;
	add.s32 	%r4275, %r4271, 16843009;
	shr.u32 	%r4276, %r4274, 16;
	xor.b32  	%r4277, %r4276, %r4274;
	shr.u32 	%r4278, %r4277, 12;
	shr.u32 	%r4279, %r4277, 4;
	shr.u32 	%r4280, %r4277, 8;
	xor.b32  	%r4281, %r4279, %r4278;
	xor.b32  	%r4282, %r4281, %r4280;
	xor.b32  	%r4283, %r4282, %r4277;
	shr.u32 	%r4284, %r4283, 2;
	xor.b32  	%r4285, %r4284, %r4283;
	shl.b32 	%r4286, %r4285, 3;
	not.b32 	%r4287, %r4286;
	and.b32  	%r4288, %r4287, 24;
	shr.u32 	%r4289, %r4275, %r4288;
	shf.r.wrap.b32 	%r4290, %r4242, %r4242, %r4289;
	shl.b32 	%r4291, %r4285, 31;
	xor.b32  	%r4292, %r4291, -2147483648;
	shr.s32 	%r4293, %r4292, 31;
	shl.b32 	%r4294, %r4285, 30;
	xor.b32  	%r4295, %r4294, -1073741824;
	not.b32 	%r4296, %r4290;
	and.b32  	%r4297, %r4205, %r4296;
	not.b32 	%r4298, %r4205;
	shr.s32 	%r4299, %r4295, 31;
	and.b32  	%r4300, %r4299, %r4298;
	or.b32  	%r4301, %r4293, %r4205;
	not.b32 	%r4302, %r4301;
	or.b32  	%r4303, %r4300, %r4302;
	and.b32  	%r4304, %r4303, %r4290;
	or.b32  	%r4305, %r4304, %r4297;
	add.s32 	%r4306, %r4205, %r4296;
	setp.ne.s32 	%p191, %r4292, 0;
	setp.gt.s32 	%p192, %r4295, -1;
	selp.b32 	%r4307, %r4305, %r4306, %p192;
	selp.b32 	%r4308, %r4305, %r4307, %p191;
	add.s32 	%r4309, %r4271, 33686018;
	xor.b32  	%r4310, %r4308, %r4274;
	shr.u32 	%r4311, %r4310, 16;
	xor.b32  	%r4312, %r4311, %r4310;
	shr.u32 	%r4313, %r4312, 12;
	shr.u32 	%r4314, %r4312, 4;
	shr.u32 	%r4315, %r4312, 8;
	xor.b32  	%r4316, %r4314, %r4313;
	xor.b32  	%r4317, %r4316, %r4315;
	xor.b32  	%r4318, %r4317, %r4312;
	shr.u32 	%r4319, %r4318, 2;
	xor.b32  	%r4320, %r4319, %r4318;
	shl.b32 	%r4321, %r4320, 3;
	not.b32 	%r4322, %r4321;
	and.b32  	%r4323, %r4322, 24;
	shr.u32 	%r4324, %r4309, %r4323;
	shf.r.wrap.b32 	%r4325, %r4242, %r4242, %r4324;
	shl.b32 	%r4326, %r4320, 31;
	xor.b32  	%r4327, %r4326, -2147483648;
	shr.s32 	%r4328, %r4327, 31;
	shl.b32 	%r4329, %r4320, 30;
	xor.b32  	%r4330, %r4329, -1073741824;
	not.b32 	%r4331, %r4325;
	and.b32  	%r4332, %r4240, %r4331;
	not.b32 	%r4333, %r4240;
	shr.s32 	%r4334, %r4330, 31;
	and.b32  	%r4335, %r4334, %r4333;
	or.b32  	%r4336, %r4328, %r4240;
	not.b32 	%r4337, %r4336;
	or.b32  	%r4338, %r4335, %r4337;
	and.b32  	%r4339, %r4338, %r4325;
	or.b32  	%r4340, %r4339, %r4332;
	add.s32 	%r4341, %r4240, %r4331;
	setp.ne.s32 	%p193, %r4327, 0;
	setp.gt.s32 	%p194, %r4330, -1;
	selp.b32 	%r4342, %r4340, %r4341, %p194;
	selp.b32 	%r4343, %r4340, %r4342, %p193;
	add.s32 	%r4344, %r4343, %r4310;
	xor.b32  	%r4345, %r4344, %r4242;
	shr.u32 	%r4346, %r4242, 8;
	and.b32  	%r4347, %r4346, 31;
	shl.b32 	%r4348, %r1486, %r4347;
	shr.u32 	%r4349, %r4242, 1;
	and.b32  	%r4350, %r4349, 1;
	shl.b32 	%r4351, %r4350, %r4347;
	and.b32  	%r4352, %r4242, 1;
	shl.b32 	%r4353, %r4352, %r4347;
	and.b32  	%r4354, %r4348, %r2181;
	not.b32 	%r4355, %r4348;
	and.b32  	%r4356, %r2181, %r4355;
	not.b32 	%r4357, %r4353;
	and.b32  	%r4358, %r4354, %r4357;
	or.b32  	%r4359, %r4358, %r4356;
	not.b32 	%r4360, %r4354;
	and.b32  	%r4361, %r4351, %r4360;
	or.b32  	%r4362, %r4359, %r4361;
	shr.u32 	%r4363, %r4345, 4;
	xor.b32  	%r4364, %r4363, %r4345;
	and.b32  	%r4365, %r4364, 252645135;
	shr.u32 	%r4366, %r4365, 24;
	shf.r.wrap.b32 	%r4367, %r4345, %r4345, %r4366;
	xor.b32  	%r4368, %r4367, %r4274;
	add.s32 	%r4369, %r4365, 16843009;
	shr.u32 	%r4370, %r4368, 16;
	xor.b32  	%r4371, %r4370, %r4368;
	shr.u32 	%r4372, %r4371, 12;
	shr.u32 	%r4373, %r4371, 4;
	shr.u32 	%r4374, %r4371, 8;
	xor.b32  	%r4375, %r4373, %r4372;
	xor.b32  	%r4376, %r4375, %r4374;
	xor.b32  	%r4377, %r4376, %r4371;
	shr.u32 	%r4378, %r4377, 2;
	xor.b32  	%r4379, %r4378, %r4377;
	shl.b32 	%r4380, %r4379, 3;
	not.b32 	%r4381, %r4380;
	and.b32  	%r4382, %r4381, 24;
	shr.u32 	%r4383, %r4369, %r4382;
	shf.r.wrap.b32 	%r4384, %r4345, %r4345, %r4383;
	shl.b32 	%r4385, %r4379, 31;
	xor.b32  	%r4386, %r4385, -2147483648;
	shr.s32 	%r4387, %r4386, 31;
	shl.b32 	%r4388, %r4379, 30;
	xor.b32  	%r4389, %r4388, -1073741824;
	not.b32 	%r4390, %r4384;
	and.b32  	%r4391, %r4308, %r4390;
	not.b32 	%r4392, %r4308;
	shr.s32 	%r4393, %r4389, 31;
	and.b32  	%r4394, %r4393, %r4392;
	or.b32  	%r4395, %r4387, %r4308;
	not.b32 	%r4396, %r4395;
	or.b32  	%r4397, %r4394, %r4396;
	and.b32  	%r4398, %r4397, %r4384;
	or.b32  	%r4399, %r4398, %r4391;
	add.s32 	%r4400, %r4308, %r4390;
	setp.ne.s32 	%p195, %r4386, 0;
	setp.gt.s32 	%p196, %r4389, -1;
	selp.b32 	%r4401, %r4399, %r4400, %p196;
	selp.b32 	%r4402, %r4399, %r4401, %p195;
	add.s32 	%r4403, %r4365, 33686018;
	xor.b32  	%r4404, %r4402, %r4368;
	shr.u32 	%r4405, %r4404, 16;
	xor.b32  	%r4406, %r4405, %r4404;
	shr.u32 	%r4407, %r4406, 12;
	shr.u32 	%r4408, %r4406, 4;
	shr.u32 	%r4409, %r4406, 8;
	xor.b32  	%r4410, %r4408, %r4407;
	xor.b32  	%r4411, %r4410, %r4409;
	xor.b32  	%r4412, %r4411, %r4406;
	shr.u32 	%r4413, %r4412, 2;
	xor.b32  	%r4414, %r4413, %r4412;
	shl.b32 	%r4415, %r4414, 3;
	not.b32 	%r4416, %r4415;
	and.b32  	%r4417, %r4416, 24;
	shr.u32 	%r4418, %r4403, %r4417;
	shf.r.wrap.b32 	%r4419, %r4345, %r4345, %r4418;
	shl.b32 	%r4420, %r4414, 31;
	xor.b32  	%r4421, %r4420, -2147483648;
	shr.s32 	%r4422, %r4421, 31;
	shl.b32 	%r4423, %r4414, 30;
	xor.b32  	%r4424, %r4423, -1073741824;
	not.b32 	%r4425, %r4419;
	and.b32  	%r4426, %r4343, %r4425;
	not.b32 	%r4427, %r4343;
	shr.s32 	%r4428, %r4424, 31;
	and.b32  	%r4429, %r4428, %r4427;
	or.b32  	%r4430, %r4422, %r4343;
	not.b32 	%r4431, %r4430;
	or.b32  	%r4432, %r4429, %r4431;
	and.b32  	%r4433, %r4432, %r4419;
	or.b32  	%r4434, %r4433, %r4426;
	add.s32 	%r4435, %r4343, %r4425;
	setp.ne.s32 	%p197, %r4421, 0;
	setp.gt.s32 	%p198, %r4424, -1;
	selp.b32 	%r4436, %r4434, %r4435, %p198;
	selp.b32 	%r4437, %r4434, %r4436, %p197;
	add.s32 	%r4438, %r4437, %r4404;
	xor.b32  	%r4439, %r4438, %r4345;
	shr.u32 	%r4440, %r4345, 8;
	and.b32  	%r4441, %r4440, 31;
	shl.b32 	%r4442, %r1486, %r4441;
	shr.u32 	%r4443, %r4345, 1;
	and.b32  	%r4444, %r4443, 1;
	shl.b32 	%r4445, %r4444, %r4441;
	and.b32  	%r4446, %r4345, 1;
	shl.b32 	%r4447, %r4446, %r4441;
	and.b32  	%r4448, %r4442, %r3037;
	not.b32 	%r4449, %r4442;
	and.b32  	%r4450, %r3037, %r4449;
	not.b32 	%r4451, %r4447;
	and.b32  	%r4452, %r4448, %r4451;
	or.b32  	%r4453, %r4452, %r4450;
	not.b32 	%r4454, %r4448;
	and.b32  	%r4455, %r4445, %r4454;
	or.b32  	%r4456, %r4453, %r4455;
	shr.u32 	%r4457, %r4439, 4;
	xor.b32  	%r4458, %r4457, %r4439;
	and.b32  	%r4459, %r4458, 252645135;
	shr.u32 	%r4460, %r4459, 24;
	shf.r.wrap.b32 	%r4461, %r4439, %r4439, %r4460;
	xor.b32  	%r4462, %r4461, %r4368;
	add.s32 	%r4463, %r4459, 16843009;
	shr.u32 	%r4464, %r4462, 16;
	xor.b32  	%r4465, %r4464, %r4462;
	shr.u32 	%r4466, %r4465, 12;
	shr.u32 	%r4467, %r4465, 4;
	shr.u32 	%r4468, %r4465, 8;
	xor.b32  	%r4469, %r4467, %r4466;
	xor.b32  	%r4470, %r4469, %r4468;
	xor.b32  	%r4471, %r4470, %r4465;
	shr.u32 	%r4472, %r4471, 2;
	xor.b32  	%r4473, %r4472, %r4471;
	shl.b32 	%r4474, %r4473, 3;
	not.b32 	%r4475, %r4474;
	and.b32  	%r4476, %r4475, 24;
	shr.u32 	%r4477, %r4463, %r4476;
	shf.r.wrap.b32 	%r4478, %r4439, %r4439, %r4477;
	shl.b32 	%r4479, %r4473, 31;
	xor.b32  	%r4480, %r4479, -2147483648;
	shr.s32 	%r4481, %r4480, 31;
	shl.b32 	%r4482, %r4473, 30;
	xor.b32  	%r4483, %r4482, -1073741824;
	not.b32 	%r4484, %r4478;
	and.b32  	%r4485, %r4402, %r4484;
	not.b32 	%r4486, %r4402;
	shr.s32 	%r4487, %r4483, 31;
	and.b32  	%r4488, %r4487, %r4486;
	or.b32  	%r4489, %r4481, %r4402;
	not.b32 	%r4490, %r4489;
	or.b32  	%r4491, %r4488, %r4490;
	and.b32  	%r4492, %r4491, %r4478;
	or.b32  	%r4493, %r4492, %r4485;
	add.s32 	%r4494, %r4402, %r4484;
	setp.ne.s32 	%p199, %r4480, 0;
	setp.gt.s32 	%p200, %r4483, -1;
	selp.b32 	%r4495, %r4493, %r4494, %p200;
	selp.b32 	%r4496, %r4493, %r4495, %p199;
	add.s32 	%r4497, %r4459, 33686018;
	xor.b32  	%r4498, %r4496, %r4462;
	shr.u32 	%r4499, %r4498, 16;
	xor.b32  	%r4500, %r4499, %r4498;
	shr.u32 	%r4501, %r4500, 12;
	shr.u32 	%r4502, %r4500, 4;
	shr.u32 	%r4503, %r4500, 8;
	xor.b32  	%r4504, %r4502, %r4501;
	xor.b32  	%r4505, %r4504, %r4503;
	xor.b32  	%r4506, %r4505, %r4500;
	shr.u32 	%r4507, %r4506, 2;
	xor.b32  	%r4508, %r4507, %r4506;
	shl.b32 	%r4509, %r4508, 3;
	not.b32 	%r4510, %r4509;
	and.b32  	%r4511, %r4510, 24;
	shr.u32 	%r4512, %r4497, %r4511;
	shf.r.wrap.b32 	%r4513, %r4439, %r4439, %r4512;
	shl.b32 	%r4514, %r4508, 31;
	xor.b32  	%r4515, %r4514, -2147483648;
	shr.s32 	%r4516, %r4515, 31;
	shl.b32 	%r4517, %r4508, 30;
	xor.b32  	%r4518, %r4517, -1073741824;
	not.b32 	%r4519, %r4513;
	and.b32  	%r4520, %r4437, %r4519;
	not.b32 	%r4521, %r4437;
	shr.s32 	%r4522, %r4518, 31;
	and.b32  	%r4523, %r4522, %r4521;
	or.b32  	%r4524, %r4516, %r4437;
	not.b32 	%r4525, %r4524;
	or.b32  	%r4526, %r4523, %r4525;
	and.b32  	%r4527, %r4526, %r4513;
	or.b32  	%r4528, %r4527, %r4520;
	add.s32 	%r4529, %r4437, %r4519;
	setp.ne.s32 	%p201, %r4515, 0;
	setp.gt.s32 	%p202, %r4518, -1;
	selp.b32 	%r4530, %r4528, %r4529, %p202;
	selp.b32 	%r4531, %r4528, %r4530, %p201;
	add.s32 	%r4532, %r4531, %r4498;
	xor.b32  	%r4533, %r4532, %r4439;
	shr.u32 	%r4534, %r4439, 8;
	and.b32  	%r4535, %r4534, 31;
	shl.b32 	%r4536, %r1486, %r4535;
	shr.u32 	%r4537, %r4439, 1;
	and.b32  	%r4538, %r4537, 1;
	shl.b32 	%r4539, %r4538, %r4535;
	and.b32  	%r4540, %r4439, 1;
	shl.b32 	%r4541, %r4540, %r4535;
	and.b32  	%r4542, %r4536, %r3892;
	not.b32 	%r4543, %r4536;
	and.b32  	%r4544, %r3892, %r4543;
	not.b32 	%r4545, %r4541;
	and.b32  	%r4546, %r4542, %r4545;
	or.b32  	%r4547, %r4546, %r4544;
	not.b32 	%r4548, %r4542;
	and.b32  	%r4549, %r4539, %r4548;
	or.b32  	%r4550, %r4547, %r4549;
	or.b32  	%r4551, %r4456, %r4362;
	and.b32  	%r4552, %r4550, %r4551;
	and.b32  	%r4553, %r4456, %r4362;
	or.b32  	%r4554, %r4552, %r4553;
	shr.u32 	%r4555, %r4533, 4;
	xor.b32  	%r4556, %r4555, %r4533;
	and.b32  	%r4557, %r4556, 252645135;
	shr.u32 	%r4558, %r4557, 24;
	shf.r.wrap.b32 	%r4559, %r4533, %r4533, %r4558;
	xor.b32  	%r4560, %r4559, %r4462;
	add.s32 	%r4561, %r4557, 16843009;
	shr.u32 	%r4562, %r4560, 16;
	xor.b32  	%r4563, %r4562, %r4560;
	shr.u32 	%r4564, %r4563, 12;
	shr.u32 	%r4565, %r4563, 4;
	shr.u32 	%r4566, %r4563, 8;
	xor.b32  	%r4567, %r4565, %r4564;
	xor.b32  	%r4568, %r4567, %r4566;
	xor.b32  	%r4569, %r4568, %r4563;
	shr.u32 	%r4570, %r4569, 2;
	xor.b32  	%r4571, %r4570, %r4569;
	shl.b32 	%r4572, %r4571, 3;
	not.b32 	%r4573, %r4572;
	and.b32  	%r4574, %r4573, 24;
	shr.u32 	%r4575, %r4561, %r4574;
	shf.r.wrap.b32 	%r4576, %r4533, %r4533, %r4575;
	shl.b32 	%r4577, %r4571, 31;
	xor.b32  	%r4578, %r4577, -2147483648;
	shr.s32 	%r4579, %r4578, 31;
	shl.b32 	%r4580, %r4571, 30;
	xor.b32  	%r4581, %r4580, -1073741824;
	not.b32 	%r4582, %r4576;
	and.b32  	%r4583, %r4496, %r4582;
	not.b32 	%r4584, %r4496;
	shr.s32 	%r4585, %r4581, 31;
	and.b32  	%r4586, %r4585, %r4584;
	or.b32  	%r4587, %r4579, %r4496;
	not.b32 	%r4588, %r4587;
	or.b32  	%r4589, %r4586, %r4588;
	and.b32  	%r4590, %r4589, %r4576;
	or.b32  	%r4591, %r4590, %r4583;
	add.s32 	%r4592, %r4496, %r4582;
	setp.ne.s32 	%p203, %r4578, 0;
	setp.gt.s32 	%p204, %r4581, -1;
	selp.b32 	%r4593, %r4591, %r4592, %p204;
	selp.b32 	%r4594, %r4591, %r4593, %p203;
	add.s32 	%r4595, %r4557, 33686018;
	xor.b32  	%r4596, %r4594, %r4560;
	shr.u32 	%r4597, %r4596, 16;
	xor.b32  	%r4598, %r4597, %r4596;
	shr.u32 	%r4599, %r4598, 12;
	shr.u32 	%r4600, %r4598, 4;
	shr.u32 	%r4601, %r4598, 8;
	xor.b32  	%r4602, %r4600, %r4599;
	xor.b32  	%r4603, %r4602, %r4601;
	xor.b32  	%r4604, %r4603, %r4598;
	shr.u32 	%r4605, %r4604, 2;
	xor.b32  	%r4606, %r4605, %r4604;
	shl.b32 	%r4607, %r4606, 3;
	not.b32 	%r4608, %r4607;
	and.b32  	%r4609, %r4608, 24;
	shr.u32 	%r4610, %r4595, %r4609;
	shf.r.wrap.b32 	%r4611, %r4533, %r4533, %r4610;
	shl.b32 	%r4612, %r4606, 31;
	xor.b32  	%r4613, %r4612, -2147483648;
	shr.s32 	%r4614, %r4613, 31;
	shl.b32 	%r4615, %r4606, 30;
	xor.b32  	%r4616, %r4615, -1073741824;
	not.b32 	%r4617, %r4611;
	and.b32  	%r4618, %r4531, %r4617;
	not.b32 	%r4619, %r4531;
	shr.s32 	%r4620, %r4616, 31;
	and.b32  	%r4621, %r4620, %r4619;
	or.b32  	%r4622, %r4614, %r4531;
	not.b32 	%r4623, %r4622;
	or.b32  	%r4624, %r4621, %r4623;
	and.b32  	%r4625, %r4624, %r4611;
	or.b32  	%r4626, %r4625, %r4618;
	add.s32 	%r4627, %r4531, %r4617;
	setp.ne.s32 	%p205, %r4613, 0;
	setp.gt.s32 	%p206, %r4616, -1;
	selp.b32 	%r4628, %r4626, %r4627, %p206;
	selp.b32 	%r4629, %r4626, %r4628, %p205;
	add.s32 	%r4630, %r4629, %r4596;
	xor.b32  	%r4631, %r4630, %r4533;
	shr.u32 	%r4632, %r4533, 8;
	and.b32  	%r4633, %r4632, 31;
	shl.b32 	%r4634, %r1486, %r4633;
	shr.u32 	%r4635, %r4533, 1;
	and.b32  	%r4636, %r4635, 1;
	shl.b32 	%r4637, %r4636, %r4633;
	and.b32  	%r4638, %r4533, 1;
	shl.b32 	%r4639, %r4638, %r4633;
	and.b32  	%r4640, %r4634, %r3892;
	not.b32 	%r4641, %r4634;
	and.b32  	%r4642, %r3892, %r4641;
	not.b32 	%r4643, %r4639;
	and.b32  	%r4644, %r4640, %r4643;
	or.b32  	%r4645, %r4644, %r4642;
	not.b32 	%r4646, %r4640;
	and.b32  	%r4647, %r4637, %r4646;
	or.b32  	%r4648, %r4645, %r4647;
	shf.l.wrap.b32 	%r4649, %r4648, %r4648, 30;
	shf.l.wrap.b32 	%r4650, %r4648, %r4648, 19;
	xor.b32  	%r4651, %r4649, %r4650;
	shf.l.wrap.b32 	%r4652, %r4648, %r4648, 10;
	xor.b32  	%r4653, %r4651, %r4652;
	shr.u32 	%r4654, %r4631, 4;
	xor.b32  	%r4655, %r4654, %r4631;
	and.b32  	%r4656, %r4655, 252645135;
	shr.u32 	%r4657, %r4656, 24;
	shf.r.wrap.b32 	%r4658, %r4631, %r4631, %r4657;
	xor.b32  	%r4659, %r4658, %r4560;
	add.s32 	%r4660, %r4656, 16843009;
	shr.u32 	%r4661, %r4659, 16;
	xor.b32  	%r4662, %r4661, %r4659;
	shr.u32 	%r4663, %r4662, 12;
	shr.u32 	%r4664, %r4662, 4;
	shr.u32 	%r4665, %r4662, 8;
	xor.b32  	%r4666, %r4664, %r4663;
	xor.b32  	%r4667, %r4666, %r4665;
	xor.b32  	%r4668, %r4667, %r4662;
	shr.u32 	%r4669, %r4668, 2;
	xor.b32  	%r4670, %r4669, %r4668;
	shl.b32 	%r4671, %r4670, 3;
	not.b32 	%r4672, %r4671;
	and.b32  	%r4673, %r4672, 24;
	shr.u32 	%r4674, %r4660, %r4673;
	shf.r.wrap.b32 	%r4675, %r4631, %r4631, %r4674;
	shl.b32 	%r4676, %r4670, 31;
	xor.b32  	%r4677, %r4676, -2147483648;
	shr.s32 	%r4678, %r4677, 31;
	shl.b32 	%r4679, %r4670, 30;
	xor.b32  	%r4680, %r4679, -1073741824;
	not.b32 	%r4681, %r4675;
	and.b32  	%r4682, %r4594, %r4681;
	not.b32 	%r4683, %r4594;
	shr.s32 	%r4684, %r4680, 31;
	and.b32  	%r4685, %r4684, %r4683;
	or.b32  	%r4686, %r4678, %r4594;
	not.b32 	%r4687, %r4686;
	or.b32  	%r4688, %r4685, %r4687;
	and.b32  	%r4689, %r4688, %r4675;
	or.b32  	%r4690, %r4689, %r4682;
	add.s32 	%r4691, %r4594, %r4681;
	setp.ne.s32 	%p207, %r4677, 0;
	setp.gt.s32 	%p208, %r4680, -1;
	selp.b32 	%r4692, %r4690, %r4691, %p208;
	selp.b32 	%r4693, %r4690, %r4692, %p207;
	add.s32 	%r4694, %r4656, 33686018;
	xor.b32  	%r4695, %r4693, %r4659;
	shr.u32 	%r4696, %r4695, 16;
	xor.b32  	%r4697, %r4696, %r4695;
	shr.u32 	%r4698, %r4697, 12;
	shr.u32 	%r4699, %r4697, 4;
	shr.u32 	%r4700, %r4697, 8;
	xor.b32  	%r4701, %r4699, %r4698;
	xor.b32  	%r4702, %r4701, %r4700;
	xor.b32  	%r4703, %r4702, %r4697;
	shr.u32 	%r4704, %r4703, 2;
	xor.b32  	%r4705, %r4704, %r4703;
	shl.b32 	%r4706, %r4705, 3;
	not.b32 	%r4707, %r4706;
	and.b32  	%r4708, %r4707, 24;
	shr.u32 	%r4709, %r4694, %r4708;
	shf.r.wrap.b32 	%r4710, %r4631, %r4631, %r4709;
	shl.b32 	%r4711, %r4705, 31;
	xor.b32  	%r4712, %r4711, -2147483648;
	shr.s32 	%r4713, %r4712, 31;
	shl.b32 	%r4714, %r4705, 30;
	xor.b32  	%r4715, %r4714, -1073741824;
	not.b32 	%r4716, %r4710;
	and.b32  	%r4717, %r4629, %r4716;
	not.b32 	%r4718, %r4629;
	shr.s32 	%r4719, %r4715, 31;
	and.b32  	%r4720, %r4719, %r4718;
	or.b32  	%r4721, %r4713, %r4629;
	not.b32 	%r4722, %r4721;
	or.b32  	%r4723, %r4720, %r4722;
	and.b32  	%r4724, %r4723, %r4710;
	or.b32  	%r4725, %r4724, %r4717;
	add.s32 	%r4726, %r4629, %r4716;
	setp.ne.s32 	%p209, %r4712, 0;
	setp.gt.s32 	%p210, %r4715, -1;
	selp.b32 	%r4727, %r4725, %r4726, %p210;
	selp.b32 	%r4728, %r4725, %r4727, %p209;
	add.s32 	%r4729, %r4728, %r4695;
	shr.u32 	%r4730, %r4631, 8;
	and.b32  	%r4731, %r4730, 31;
	shl.b32 	%r4732, %r1486, %r4731;
	shr.u32 	%r4733, %r4631, 1;
	and.b32  	%r4734, %r4733, 1;
	shl.b32 	%r4735, %r4734, %r4731;
	and.b32  	%r4736, %r4631, 1;
	shl.b32 	%r4737, %r4736, %r4731;
	and.b32  	%r4738, %r4732, %r4268;
	not.b32 	%r4739, %r4732;
	and.b32  	%r4740, %r4268, %r4739;
	not.b32 	%r4741, %r4737;
	and.b32  	%r4742, %r4738, %r4741;
	or.b32  	%r4743, %r4742, %r4740;
	not.b32 	%r4744, %r4738;
	and.b32  	%r4745, %r4735, %r4744;
	or.b32  	%r4746, %r4743, %r4745;
	add.s32 	%r4747, %r4554, %r4268;
	add.s32 	%r4748, %r4747, %r4653;
	add.s32 	%r4749, %r16, %r4746;
	xor.b32  	%r4750, %r4729, %r2181;
	xor.b32  	%r4751, %r4750, %r4631;
	xor.b32  	%r4752, %r4751, %r2182;
	shr.u32 	%r4753, %r4752, 4;
	xor.b32  	%r4754, %r4753, %r4752;
	and.b32  	%r4755, %r4754, 252645135;
	shr.u32 	%r4756, %r4755, 24;
	shf.r.wrap.b32 	%r4757, %r4752, %r4752, %r4756;
	xor.b32  	%r4758, %r4757, %r4659;
	add.s32 	%r4759, %r4755, 16843009;
	shr.u32 	%r4760, %r4758, 16;
	xor.b32  	%r4761, %r4760, %r4758;
	shr.u32 	%r4762, %r4761, 12;
	shr.u32 	%r4763, %r4761, 4;
	shr.u32 	%r4764, %r4761, 8;
	xor.b32  	%r4765, %r4763, %r4762;
	xor.b32  	%r4766, %r4765, %r4764;
	xor.b32  	%r4767, %r4766, %r4761;
	shr.u32 	%r4768, %r4767, 2;
	xor.b32  	%r4769, %r4768, %r4767;
	shl.b32 	%r4770, %r4769, 3;
	not.b32 	%r4771, %r4770;
	and.b32  	%r4772, %r4771, 24;
	shr.u32 	%r4773, %r4759, %r4772;
	shf.r.wrap.b32 	%r4774, %r4752, %r4752, %r4773;
	shl.b32 	%r4775, %r4769, 31;
	xor.b32  	%r4776, %r4775, -2147483648;
	shr.s32 	%r4777, %r4776, 31;
	shl.b32 	%r4778, %r4769, 30;
	xor.b32  	%r4779, %r4778, -1073741824;
	not.b32 	%r4780, %r4774;
	and.b32  	%r4781, %r4693, %r4780;
	not.b32 	%r4782, %r4693;
	shr.s32 	%r4783, %r4779, 31;
	and.b32  	%r4784, %r4783, %r4782;
	or.b32  	%r4785, %r4777, %r4693;
	not.b32 	%r4786, %r4785;
	or.b32  	%r4787, %r4784, %r4786;
	and.b32  	%r4788, %r4787, %r4774;
	or.b32  	%r4789, %r4788, %r4781;
	add.s32 	%r4790, %r4693, %r4780;
	setp.ne.s32 	%p211, %r4776, 0;
	setp.gt.s32 	%p212, %r4779, -1;
	selp.b32 	%r4791, %r4789, %r4790, %p212;
	selp.b32 	%r4792, %r4789, %r4791, %p211;
	add.s32 	%r4793, %r4755, 33686018;
	xor.b32  	%r4794, %r4792, %r4758;
	shr.u32 	%r4795, %r4794, 16;
	xor.b32  	%r4796, %r4795, %r4794;
	shr.u32 	%r4797, %r4796, 12;
	shr.u32 	%r4798, %r4796, 4;
	shr.u32 	%r4799, %r4796, 8;
	xor.b32  	%r4800, %r4798, %r4797;
	xor.b32  	%r4801, %r4800, %r4799;
	xor.b32  	%r4802, %r4801, %r4796;
	shr.u32 	%r4803, %r4802, 2;
	xor.b32  	%r4804, %r4803, %r4802;
	shl.b32 	%r4805, %r4804, 3;
	not.b32 	%r4806, %r4805;
	and.b32  	%r4807, %r4806, 24;
	shr.u32 	%r4808, %r4793, %r4807;
	shf.r.wrap.b32 	%r4809, %r4752, %r4752, %r4808;
	shl.b32 	%r4810, %r4804, 31;
	xor.b32  	%r4811, %r4810, -2147483648;
	shr.s32 	%r4812, %r4811, 31;
	shl.b32 	%r4813, %r4804, 30;
	xor.b32  	%r4814, %r4813, -1073741824;
	not.b32 	%r4815, %r4809;
	and.b32  	%r4816, %r4728, %r4815;
	not.b32 	%r4817, %r4728;
	shr.s32 	%r4818, %r4814, 31;
	and.b32  	%r4819, %r4818, %r4817;
	or.b32  	%r4820, %r4812, %r4728;
	not.b32 	%r4821, %r4820;
	or.b32  	%r4822, %r4819, %r4821;
	and.b32  	%r4823, %r4822, %r4809;
	or.b32  	%r4824, %r4823, %r4816;
	add.s32 	%r4825, %r4728, %r4815;
	setp.ne.s32 	%p213, %r4811, 0;
	setp.gt.s32 	%p214, %r4814, -1;
	selp.b32 	%r4826, %r4824, %r4825, %p214;
	selp.b32 	%r4827, %r4824, %r4826, %p213;
	add.s32 	%r4828, %r4827, %r4794;
	xor.b32  	%r4829, %r4828, %r4752;
	shr.u32 	%r4830, %r4829, 4;
	xor.b32  	%r4831, %r4830, %r4829;
	and.b32  	%r4832, %r4831, 252645135;
	shr.u32 	%r4833, %r4832, 24;
	shf.r.wrap.b32 	%r4834, %r4829, %r4829, %r4833;
	xor.b32  	%r4835, %r4834, %r4758;
	add.s32 	%r4836, %r4832, 16843009;
	shr.u32 	%r4837, %r4835, 16;
	xor.b32  	%r4838, %r4837, %r4835;
	shr.u32 	%r4839, %r4838, 12;
	shr.u32 	%r4840, %r4838, 4;
	shr.u32 	%r4841, %r4838, 8;
	xor.b32  	%r4842, %r4840, %r4839;
	xor.b32  	%r4843, %r4842, %r4841;
	xor.b32  	%r4844, %r4843, %r4838;
	shr.u32 	%r4845, %r4844, 2;
	xor.b32  	%r4846, %r4845, %r4844;
	shl.b32 	%r4847, %r4846, 3;
	not.b32 	%r4848, %r4847;
	and.b32  	%r4849, %r4848, 24;
	shr.u32 	%r4850, %r4836, %r4849;
	shf.r.wrap.b32 	%r4851, %r4829, %r4829, %r4850;
	shl.b32 	%r4852, %r4846, 31;
	xor.b32  	%r4853, %r4852, -2147483648;
	shr.s32 	%r4854, %r4853, 31;
	shl.b32 	%r4855, %r4846, 30;
	xor.b32  	%r4856, %r4855, -1073741824;
	not.b32 	%r4857, %r4851;
	and.b32  	%r4858, %r4792, %r4857;
	not.b32 	%r4859, %r4792;
	shr.s32 	%r4860, %r4856, 31;
	and.b32  	%r4861, %r4860, %r4859;
	or.b32  	%r4862, %r4854, %r4792;
	not.b32 	%r4863, %r4862;
	or.b32  	%r4864, %r4861, %r4863;
	and.b32  	%r4865, %r4864, %r4851;
	or.b32  	%r4866, %r4865, %r4858;
	add.s32 	%r4867, %r4792, %r4857;
	setp.ne.s32 	%p215, %r4853, 0;
	setp.gt.s32 	%p216, %r4856, -1;
	selp.b32 	%r4868, %r4866, %r4867, %p216;
	selp.b32 	%r4869, %r4866, %r4868, %p215;
	add.s32 	%r4870, %r4832, 33686018;
	xor.b32  	%r4871, %r4869, %r4835;
	shr.u32 	%r4872, %r4871, 16;
	xor.b32  	%r4873, %r4872, %r4871;
	shr.u32 	%r4874, %r4873, 12;
	shr.u32 	%r4875, %r4873, 4;
	shr.u32 	%r4876, %r4873, 8;
	xor.b32  	%r4877, %r4875, %r4874;
	xor.b32  	%r4878, %r4877, %r4876;
	xor.b32  	%r4879, %r4878, %r4873;
	shr.u32 	%r4880, %r4879, 2;
	xor.b32  	%r4881, %r4880, %r4879;
	shl.b32 	%r4882, %r4881, 3;
	not.b32 	%r4883, %r4882;
	and.b32  	%r4884, %r4883, 24;
	shr.u32 	%r4885, %r4870, %r4884;
	shf.r.wrap.b32 	%r4886, %r4829, %r4829, %r4885;
	shl.b32 	%r4887, %r4881, 31;
	xor.b32  	%r4888, %r4887, -2147483648;
	shr.s32 	%r4889, %r4888, 31;
	shl.b32 	%r4890, %r4881, 30;
	xor.b32  	%r4891, %r4890, -1073741824;
	not.b32 	%r4892, %r4886;
	and.b32  	%r4893, %r4827, %r4892;
	not.b32 	%r4894, %r4827;
	shr.s32 	%r4895, %r4891, 31;
	and.b32  	%r4896, %r4895, %r4894;
	or.b32  	%r4897, %r4889, %r4827;
	not.b32 	%r4898, %r4897;
	or.b32  	%r4899, %r4896, %r4898;
	and.b32  	%r4900, %r4899, %r4886;
	or.b32  	%r4901, %r4900, %r4893;
	add.s32 	%r4902, %r4827, %r4892;
	setp.ne.s32 	%p217, %r4888, 0;
	setp.gt.s32 	%p218, %r4891, -1;
	selp.b32 	%r4903, %r4901, %r4902, %p218;
	selp.b32 	%r4904, %r4901, %r4903, %p217;
	add.s32 	%r4905, %r4904, %r4871;
	xor.b32  	%r4906, %r4905, %r4829;
	shr.u32 	%r4907, %r4829, 8;
	and.b32  	%r4908, %r4907, 31;
	shl.b32 	%r4909, %r1486, %r4908;
	shr.u32 	%r4910, %r4829, 1;
	and.b32  	%r4911, %r4910, 1;
	shl.b32 	%r4912, %r4911, %r4908;
	and.b32  	%r4913, %r4829, 1;
	shl.b32 	%r4914, %r4913, %r4908;
	and.b32  	%r4915, %r4909, %r3038;
	not.b32 	%r4916, %r4909;
	and.b32  	%r4917, %r3038, %r4916;
	not.b32 	%r4918, %r4914;
	and.b32  	%r4919, %r4915, %r4918;
	or.b32  	%r4920, %r4919, %r4917;
	not.b32 	%r4921, %r4915;
	and.b32  	%r4922, %r4912, %r4921;
	or.b32  	%r4923, %r4920, %r4922;
	shr.u32 	%r4924, %r4906, 4;
	xor.b32  	%r4925, %r4924, %r4906;
	and.b32  	%r4926, %r4925, 252645135;
	shr.u32 	%r4927, %r4926, 24;
	shf.r.wrap.b32 	%r4928, %r4906, %r4906, %r4927;
	xor.b32  	%r4929, %r4928, %r4835;
	add.s32 	%r4930, %r4926, 16843009;
	shr.u32 	%r4931, %r4929, 16;
	xor.b32  	%r4932, %r4931, %r4929;
	shr.u32 	%r4933, %r4932, 12;
	shr.u32 	%r4934, %r4932, 4;
	shr.u32 	%r4935, %r4932, 8;
	xor.b32  	%r4936, %r4934, %r4933;
	xor.b32  	%r4937, %r4936, %r4935;
	xor.b32  	%r4938, %r4937, %r4932;
	shr.u32 	%r4939, %r4938, 2;
	xor.b32  	%r4940, %r4939, %r4938;
	shl.b32 	%r4941, %r4940, 3;
	not.b32 	%r4942, %r4941;
	and.b32  	%r4943, %r4942, 24;
	shr.u32 	%r4944, %r4930, %r4943;
	shf.r.wrap.b32 	%r4945, %r4906, %r4906, %r4944;
	shl.b32 	%r4946, %r4940, 31;
	xor.b32  	%r4947, %r4946, -2147483648;
	shr.s32 	%r4948, %r4947, 31;
	shl.b32 	%r4949, %r4940, 30;
	xor.b32  	%r4950, %r4949, -1073741824;
	not.b32 	%r4951, %r4945;
	and.b32  	%r4952, %r4869, %r4951;
	not.b32 	%r4953, %r4869;
	shr.s32 	%r4954, %r4950, 31;
	and.b32  	%r4955, %r4954, %r4953;
	or.b32  	%r4956, %r4948, %r4869;
	not.b32 	%r4957, %r4956;
	or.b32  	%r4958, %r4955, %r4957;
	and.b32  	%r4959, %r4958, %r4945;
	or.b32  	%r4960, %r4959, %r4952;
	add.s32 	%r4961, %r4869, %r4951;
	setp.ne.s32 	%p219, %r4947, 0;
	setp.gt.s32 	%p220, %r4950, -1;
	selp.b32 	%r4962, %r4960, %r4961, %p220;
	selp.b32 	%r4963, %r4960, %r4962, %p219;
	add.s32 	%r4964, %r4926, 33686018;
	xor.b32  	%r4965, %r4963, %r4929;
	shr.u32 	%r4966, %r4965, 16;
	xor.b32  	%r4967, %r4966, %r4965;
	shr.u32 	%r4968, %r4967, 12;
	shr.u32 	%r4969, %r4967, 4;
	shr.u32 	%r4970, %r4967, 8;
	xor.b32  	%r4971, %r4969, %r4968;
	xor.b32  	%r4972, %r4971, %r4970;
	xor.b32  	%r4973, %r4972, %r4967;
	shr.u32 	%r4974, %r4973, 2;
	xor.b32  	%r4975, %r4974, %r4973;
	shl.b32 	%r4976, %r4975, 3;
	not.b32 	%r4977, %r4976;
	and.b32  	%r4978, %r4977, 24;
	shr.u32 	%r4979, %r4964, %r4978;
	shf.r.wrap.b32 	%r4980, %r4906, %r4906, %r4979;
	shl.b32 	%r4981, %r4975, 31;
	xor.b32  	%r4982, %r4981, -2147483648;
	shr.s32 	%r4983, %r4982, 31;
	shl.b32 	%r4984, %r4975, 30;
	xor.b32  	%r4985, %r4984, -1073741824;
	not.b32 	%r4986, %r4980;
	and.b32  	%r4987, %r4904, %r4986;
	not.b32 	%r4988, %r4904;
	shr.s32 	%r4989, %r4985, 31;
	and.b32  	%r4990, %r4989, %r4988;
	or.b32  	%r4991, %r4983, %r4904;
	not.b32 	%r4992, %r4991;
	or.b32  	%r4993, %r4990, %r4992;
	and.b32  	%r4994, %r4993, %r4980;
	or.b32  	%r4995, %r4994, %r4987;
	add.s32 	%r4996, %r4904, %r4986;
	setp.ne.s32 	%p221, %r4982, 0;
	setp.gt.s32 	%p222, %r4985, -1;
	selp.b32 	%r4997, %r4995, %r4996, %p222;
	selp.b32 	%r4998, %r4995, %r4997, %p221;
	add.s32 	%r4999, %r4998, %r4965;
	xor.b32  	%r5000, %r4999, %r4906;
	shr.u32 	%r5001, %r4906, 8;
	and.b32  	%r5002, %r5001, 31;
	shl.b32 	%r5003, %r1486, %r5002;
	shr.u32 	%r5004, %r4906, 1;
	and.b32  	%r5005, %r5004, 1;
	shl.b32 	%r5006, %r5005, %r5002;
	and.b32  	%r5007, %r4906, 1;
	shl.b32 	%r5008, %r5007, %r5002;
	and.b32  	%r5009, %r5003, %r3893;
	not.b32 	%r5010, %r5003;
	and.b32  	%r5011, %r3893, %r5010;
	not.b32 	%r5012, %r5008;
	and.b32  	%r5013, %r5009, %r5012;
	or.b32  	%r5014, %r5013, %r5011;
	not.b32 	%r5015, %r5009;
	and.b32  	%r5016, %r5006, %r5015;
	or.b32  	%r5017, %r5014, %r5016;
	xor.b32  	%r5018, %r5017, %r4923;
	and.b32  	%r5019, %r4749, %r5018;
	xor.b32  	%r5020, %r5019, %r4923;
	shr.u32 	%r5021, %r5000, 4;
	xor.b32  	%r5022, %r5021, %r5000;
	and.b32  	%r5023, %r5022, 252645135;
	shr.u32 	%r5024, %r5023, 24;
	shf.r.wrap.b32 	%r5025, %r5000, %r5000, %r5024;
	xor.b32  	%r5026, %r5025, %r4929;
	add.s32 	%r5027, %r5023, 16843009;
	shr.u32 	%r5028, %r5026, 16;
	xor.b32  	%r5029, %r5028, %r5026;
	shr.u32 	%r5030, %r5029, 12;
	shr.u32 	%r5031, %r5029, 4;
	shr.u32 	%r5032, %r5029, 8;
	xor.b32  	%r5033, %r5031, %r5030;
	xor.b32  	%r5034, %r5033, %r5032;
	xor.b32  	%r5035, %r5034, %r5029;
	shr.u32 	%r5036, %r5035, 2;
	xor.b32  	%r5037, %r5036, %r5035;
	shl.b32 	%r5038, %r5037, 3;
	not.b32 	%r5039, %r5038;
	and.b32  	%r5040, %r5039, 24;
	shr.u32 	%r5041, %r5027, %r5040;
	shf.r.wrap.b32 	%r5042, %r5000, %r5000, %r5041;
	shl.b32 	%r5043, %r5037, 31;
	xor.b32  	%r5044, %r5043, -2147483648;
	shr.s32 	%r5045, %r5044, 31;
	shl.b32 	%r5046, %r5037, 30;
	xor.b32  	%r5047, %r5046, -1073741824;
	not.b32 	%r5048, %r5042;
	and.b32  	%r5049, %r4963, %r5048;
	not.b32 	%r5050, %r4963;
	shr.s32 	%r5051, %r5047, 31;
	and.b32  	%r5052, %r5051, %r5050;
	or.b32  	%r5053, %r5045, %r4963;
	not.b32 	%r5054, %r5053;
	or.b32  	%r5055, %r5052, %r5054;
	and.b32  	%r5056, %r5055, %r5042;
	or.b32  	%r5057, %r5056, %r5049;
	add.s32 	%r5058, %r4963, %r5048;
	setp.ne.s32 	%p223, %r5044, 0;
	setp.gt.s32 	%p224, %r5047, -1;
	selp.b32 	%r5059, %r5057, %r5058, %p224;
	selp.b32 	%r5060, %r5057, %r5059, %p223;
	add.s32 	%r5061, %r5023, 33686018;
	xor.b32  	%r5062, %r5060, %r5026;
	shr.u32 	%r5063, %r5062, 16;
	xor.b32  	%r5064, %r5063, %r5062;
	shr.u32 	%r5065, %r5064, 12;
	shr.u32 	%r5066, %r5064, 4;
	shr.u32 	%r5067, %r5064, 8;
	xor.b32  	%r5068, %r5066, %r5065;
	xor.b32  	%r5069, %r5068, %r5067;
	xor.b32  	%r5070, %r5069, %r5064;
	shr.u32 	%r5071, %r5070, 2;
	xor.b32  	%r5072, %r5071, %r5070;
	shl.b32 	%r5073, %r5072, 3;
	not.b32 	%r5074, %r5073;
	and.b32  	%r5075, %r5074, 24;
	shr.u32 	%r5076, %r5061, %r5075;
	shf.r.wrap.b32 	%r5077, %r5000, %r5000, %r5076;
	shl.b32 	%r5078, %r5072, 31;
	xor.b32  	%r5079, %r5078, -2147483648;
	shr.s32 	%r5080, %r5079, 31;
	shl.b32 	%r5081, %r5072, 30;
	xor.b32  	%r5082, %r5081, -1073741824;
	not.b32 	%r5083, %r5077;
	and.b32  	%r5084, %r4998, %r5083;
	not.b32 	%r5085, %r4998;
	shr.s32 	%r5086, %r5082, 31;
	and.b32  	%r5087, %r5086, %r5085;
	or.b32  	%r5088, %r5080, %r4998;
	not.b32 	%r5089, %r5088;
	or.b32  	%r5090, %r5087, %r5089;
	and.b32  	%r5091, %r5090, %r5077;
	or.b32  	%r5092, %r5091, %r5084;
	add.s32 	%r5093, %r4998, %r5083;
	setp.ne.s32 	%p225, %r5079, 0;
	setp.gt.s32 	%p226, %r5082, -1;
	selp.b32 	%r5094, %r5092, %r5093, %p226;
	selp.b32 	%r5095, %r5092, %r5094, %p225;
	add.s32 	%r5096, %r5095, %r5062;
	xor.b32  	%r5097, %r5096, %r5000;
	shr.u32 	%r5098, %r5000, 8;
	and.b32  	%r5099, %r5098, 31;
	shl.b32 	%r5100, %r1486, %r5099;
	shr.u32 	%r5101, %r5000, 1;
	and.b32  	%r5102, %r5101, 1;
	shl.b32 	%r5103, %r5102, %r5099;
	and.b32  	%r5104, %r5000, 1;
	shl.b32 	%r5105, %r5104, %r5099;
	and.b32  	%r5106, %r5100, %r4749;
	not.b32 	%r5107, %r5100;
	and.b32  	%r5108, %r4749, %r5107;
	not.b32 	%r5109, %r5105;
	and.b32  	%r5110, %r5106, %r5109;
	or.b32  	%r5111, %r5110, %r5108;
	not.b32 	%r5112, %r5106;
	and.b32  	%r5113, %r5103, %r5112;
	or.b32  	%r5114, %r5111, %r5113;
	shf.l.wrap.b32 	%r5115, %r5114, %r5114, 26;
	shf.l.wrap.b32 	%r5116, %r5114, %r5114, 21;
	xor.b32  	%r5117, %r5115, %r5116;
	shf.l.wrap.b32 	%r5118, %r5114, %r5114, 7;
	xor.b32  	%r5119, %r5117, %r5118;
	add.s32 	%r5120, %r441, %r27;
	add.s32 	%r5121, %r5120, %r2182;
	add.s32 	%r5122, %r5121, %r5020;
	add.s32 	%r5123, %r5122, %r5119;
	shr.u32 	%r5124, %r5097, 4;
	xor.b32  	%r5125, %r5124, %r5097;
	and.b32  	%r5126, %r5125, 252645135;
	shr.u32 	%r5127, %r5126, 24;
	shf.r.wrap.b32 	%r5128, %r5097, %r5097, %r5127;
	xor.b32  	%r5129, %r5128, %r5026;
	add.s32 	%r5130, %r5126, 16843009;
	shr.u32 	%r5131, %r5129, 16;
	xor.b32  	%r5132, %r5131, %r5129;
	shr.u32 	%r5133, %r5132, 12;
	shr.u32 	%r5134, %r5132, 4;
	shr.u32 	%r5135, %r5132, 8;
	xor.b32  	%r5136, %r5134, %r5133;
	xor.b32  	%r5137, %r5136, %r5135;
	xor.b32  	%r5138, %r5137, %r5132;
	shr.u32 	%r5139, %r5138, 2;
	xor.b32  	%r5140, %r5139, %r5138;
	shl.b32 	%r5141, %r5140, 3;
	not.b32 	%r5142, %r5141;
	and.b32  	%r5143, %r5142, 24;
	shr.u32 	%r5144, %r5130, %r5143;
	shf.r.wrap.b32 	%r5145, %r5097, %r5097, %r5144;
	shl.b32 	%r5146, %r5140, 31;
	xor.b32  	%r5147, %r5146, -2147483648;
	shr.s32 	%r5148, %r5147, 31;
	shl.b32 	%r5149, %r5140, 30;
	xor.b32  	%r5150, %r5149, -1073741824;
	not.b32 	%r5151, %r5145;
	and.b32  	%r5152, %r5060, %r5151;
	not.b32 	%r5153, %r5060;
	shr.s32 	%r5154, %r5150, 31;
	and.b32  	%r5155, %r5154, %r5153;
	or.b32  	%r5156, %r5148, %r5060;
	not.b32 	%r5157, %r5156;
	or.b32  	%r5158, %r5155, %r5157;
	and.b32  	%r5159, %r5158, %r5145;
	or.b32  	%r5160, %r5159, %r5152;
	add.s32 	%r5161, %r5060, %r5151;
	setp.ne.s32 	%p227, %r5147, 0;
	setp.gt.s32 	%p228, %r5150, -1;
	selp.b32 	%r5162, %r5160, %r5161, %p228;
	selp.b32 	%r5163, %r5160, %r5162, %p227;
	add.s32 	%r5164, %r5126, 33686018;
	xor.b32  	%r5165, %r5163, %r5129;
	shr.u32 	%r5166, %r5165, 16;
	xor.b32  	%r5167, %r5166, %r5165;
	shr.u32 	%r5168, %r5167, 12;
	shr.u32 	%r5169, %r5167, 4;
	shr.u32 	%r5170, %r5167, 8;
	xor.b32  	%r5171, %r5169, %r5168;
	xor.b32  	%r5172, %r5171, %r5170;
	xor.b32  	%r5173, %r5172, %r5167;
	shr.u32 	%r5174, %r5173, 2;
	xor.b32  	%r5175, %r5174, %r5173;
	shl.b32 	%r5176, %r5175, 3;
	not.b32 	%r5177, %r5176;
	and.b32  	%r5178, %r5177, 24;
	shr.u32 	%r5179, %r5164, %r5178;
	shf.r.wrap.b32 	%r5180, %r5097, %r5097, %r5179;
	shl.b32 	%r5181, %r5175, 31;
	xor.b32  	%r5182, %r5181, -2147483648;
	shr.s32 	%r5183, %r5182, 31;
	shl.b32 	%r5184, %r5175, 30;
	xor.b32  	%r5185, %r5184, -1073741824;
	not.b32 	%r5186, %r5180;
	and.b32  	%r5187, %r5095, %r5186;
	not.b32 	%r5188, %r5095;
	shr.s32 	%r5189, %r5185, 31;
	and.b32  	%r5190, %r5189, %r5188;
	or.b32  	%r5191, %r5183, %r5095;
	not.b32 	%r5192, %r5191;
	or.b32  	%r5193, %r5190, %r5192;
	and.b32  	%r5194, %r5193, %r5180;
	or.b32  	%r5195, %r5194, %r5187;
	add.s32 	%r5196, %r5095, %r5186;
	setp.ne.s32 	%p229, %r5182, 0;
	setp.gt.s32 	%p230, %r5185, -1;
	selp.b32 	%r5197, %r5195, %r5196, %p230;
	selp.b32 	%r5198, %r5195, %r5197, %p229;
	add.s32 	%r5199, %r5198, %r5165;
	xor.b32  	%r5200, %r5199, %r5097;
	shr.u32 	%r5201, %r5097, 8;
	and.b32  	%r5202, %r5201, 31;
	shl.b32 	%r5203, %r1486, %r5202;
	shr.u32 	%r5204, %r5097, 1;
	and.b32  	%r5205, %r5204, 1;
	shl.b32 	%r5206, %r5205, %r5202;
	and.b32  	%r5207, %r5097, 1;
	shl.b32 	%r5208, %r5207, %r5202;
	and.b32  	%r5209, %r5203, %r3037;
	not.b32 	%r5210, %r5203;
	and.b32  	%r5211, %r3037, %r5210;
	not.b32 	%r5212, %r5208;
	and.b32  	%r5213, %r5209, %r5212;
	or.b32  	%r5214, %r5213, %r5211;
	not.b32 	%r5215, %r5209;
	and.b32  	%r5216, %r5206, %r5215;
	or.b32  	%r5217, %r5214, %r5216;
	shr.u32 	%r5218, %r5200, 4;
	xor.b32  	%r5219, %r5218, %r5200;
	and.b32  	%r5220, %r5219, 252645135;
	shr.u32 	%r5221, %r5220, 24;
	shf.r.wrap.b32 	%r5222, %r5200, %r5200, %r5221;
	xor.b32  	%r5223, %r5222, %r5129;
	add.s32 	%r5224, %r5220, 16843009;
	shr.u32 	%r5225, %r5223, 16;
	xor.b32  	%r5226, %r5225, %r5223;
	shr.u32 	%r5227, %r5226, 12;
	shr.u32 	%r5228, %r5226, 4;
	shr.u32 	%r5229, %r5226, 8;
	xor.b32  	%r5230, %r5228, %r5227;
	xor.b32  	%r5231, %r5230, %r5229;
	xor.b32  	%r5232, %r5231, %r5226;
	shr.u32 	%r5233, %r5232, 2;
	xor.b32  	%r5234, %r5233, %r5232;
	shl.b32 	%r5235, %r5234, 3;
	not.b32 	%r5236, %r5235;
	and.b32  	%r5237, %r5236, 24;
	shr.u32 	%r5238, %r5224, %r5237;
	shf.r.wrap.b32 	%r5239, %r5200, %r5200, %r5238;
	shl.b32 	%r5240, %r5234, 31;
	xor.b32  	%r5241, %r5240, -2147483648;
	shr.s32 	%r5242, %r5241, 31;
	shl.b32 	%r5243, %r5234, 30;
	xor.b32  	%r5244, %r5243, -1073741824;
	not.b32 	%r5245, %r5239;
	and.b32  	%r5246, %r5163, %r5245;
	not.b32 	%r5247, %r5163;
	shr.s32 	%r5248, %r5244, 31;
	and.b32  	%r5249, %r5248, %r5247;
	or.b32  	%r5250, %r5242, %r5163;
	not.b32 	%r5251, %r5250;
	or.b32  	%r5252, %r5249, %r5251;
	and.b32  	%r5253, %r5252, %r5239;
	or.b32  	%r5254, %r5253, %r5246;
	add.s32 	%r5255, %r5163, %r5245;
	setp.ne.s32 	%p231, %r5241, 0;
	setp.gt.s32 	%p232, %r5244, -1;
	selp.b32 	%r5256, %r5254, %r5255, %p232;
	selp.b32 	%r5257, %r5254, %r5256, %p231;
	add.s32 	%r5258, %r5220, 33686018;
	xor.b32  	%r5259, %r5257, %r5223;
	shr.u32 	%r5260, %r5259, 16;
	xor.b32  	%r5261, %r5260, %r5259;
	shr.u32 	%r5262, %r5261, 12;
	shr.u32 	%r5263, %r5261, 4;
	shr.u32 	%r5264, %r5261, 8;
	xor.b32  	%r5265, %r5263, %r5262;
	xor.b32  	%r5266, %r5265, %r5264;
	xor.b32  	%r5267, %r5266, %r5261;
	shr.u32 	%r5268, %r5267, 2;
	xor.b32  	%r5269, %r5268, %r5267;
	shl.b32 	%r5270, %r5269, 3;
	not.b32 	%r5271, %r5270;
	and.b32  	%r5272, %r5271, 24;
	shr.u32 	%r5273, %r5258, %r5272;
	shf.r.wrap.b32 	%r5274, %r5200, %r5200, %r5273;
	shl.b32 	%r5275, %r5269, 31;
	xor.b32  	%r5276, %r5275, -2147483648;
	shr.s32 	%r5277, %r5276, 31;
	shl.b32 	%r5278, %r5269, 30;
	xor.b32  	%r5279, %r5278, -1073741824;
	not.b32 	%r5280, %r5274;
	and.b32  	%r5281, %r5198, %r5280;
	not.b32 	%r5282, %r5198;
	shr.s32 	%r5283, %r5279, 31;
	and.b32  	%r5284, %r5283, %r5282;
	or.b32  	%r5285, %r5277, %r5198;
	not.b32 	%r5286, %r5285;
	or.b32  	%r5287, %r5284, %r5286;
	and.b32  	%r5288, %r5287, %r5274;
	or.b32  	%r5289, %r5288, %r5281;
	add.s32 	%r5290, %r5198, %r5280;
	setp.ne.s32 	%p233, %r5276, 0;
	setp.gt.s32 	%p234, %r5279, -1;
	selp.b32 	%r5291, %r5289, %r5290, %p234;
	selp.b32 	%r5292, %r5289, %r5291, %p233;
	add.s32 	%r5293, %r5292, %r5259;
	xor.b32  	%r5294, %r5293, %r5200;
	shr.u32 	%r5295, %r5200, 8;
	and.b32  	%r5296, %r5295, 31;
	shl.b32 	%r5297, %r1486, %r5296;
	shr.u32 	%r5298, %r5200, 1;
	and.b32  	%r5299, %r5298, 1;
	shl.b32 	%r5300, %r5299, %r5296;
	and.b32  	%r5301, %r5200, 1;
	shl.b32 	%r5302, %r5301, %r5296;
	and.b32  	%r5303, %r5297, %r3892;
	not.b32 	%r5304, %r5297;
	and.b32  	%r5305, %r3892, %r5304;
	not.b32 	%r5306, %r5302;
	and.b32  	%r5307, %r5303, %r5306;
	or.b32  	%r5308, %r5307, %r5305;
	not.b32 	%r5309, %r5303;
	and.b32  	%r5310, %r5300, %r5309;
	or.b32  	%r5311, %r5308, %r5310;
	shr.u32 	%r5312, %r5294, 4;
	xor.b32  	%r5313, %r5312, %r5294;
	and.b32  	%r5314, %r5313, 252645135;
	shr.u32 	%r5315, %r5314, 24;
	shf.r.wrap.b32 	%r5316, %r5294, %r5294, %r5315;
	xor.b32  	%r5317, %r5316, %r5223;
	add.s32 	%r5318, %r5314, 16843009;
	shr.u32 	%r5319, %r5317, 16;
	xor.b32  	%r5320, %r5319, %r5317;
	shr.u32 	%r5321, %r5320, 12;
	shr.u32 	%r5322, %r5320, 4;
	shr.u32 	%r5323, %r5320, 8;
	xor.b32  	%r5324, %r5322, %r5321;
	xor.b32  	%r5325, %r5324, %r5323;
	xor.b32  	%r5326, %r5325, %r5320;
	shr.u32 	%r5327, %r5326, 2;
	xor.b32  	%r5328, %r5327, %r5326;
	shl.b32 	%r5329, %r5328, 3;
	not.b32 	%r5330, %r5329;
	and.b32  	%r5331, %r5330, 24;
	shr.u32 	%r5332, %r5318, %r5331;
	shf.r.wrap.b32 	%r5333, %r5294, %r5294, %r5332;
	shl.b32 	%r5334, %r5328, 31;
	xor.b32  	%r5335, %r5334, -2147483648;
	shr.s32 	%r5336, %r5335, 31;
	shl.b32 	%r5337, %r5328, 30;
	xor.b32  	%r5338, %r5337, -1073741824;
	not.b32 	%r5339, %r5333;
	and.b32  	%r5340, %r5257, %r5339;
	not.b32 	%r5341, %r5257;
	shr.s32 	%r5342, %r5338, 31;
	and.b32  	%r5343, %r5342, %r5341;
	or.b32  	%r5344, %r5336, %r5257;
	not.b32 	%r5345, %r5344;
	or.b32  	%r5346, %r5343, %r5345;
	and.b32  	%r5347, %r5346, %r5333;
	or.b32  	%r5348, %r5347, %r5340;
	add.s32 	%r5349, %r5257, %r5339;
	setp.ne.s32 	%p235, %r5335, 0;
	setp.gt.s32 	%p236, %r5338, -1;
	selp.b32 	%r5350, %r5348, %r5349, %p236;
	selp.b32 	%r5351, %r5348, %r5350, %p235;
	add.s32 	%r5352, %r5314, 33686018;
	xor.b32  	%r5353, %r5351, %r5317;
	shr.u32 	%r5354, %r5353, 16;
	xor.b32  	%r5355, %r5354, %r5353;
	shr.u32 	%r5356, %r5355, 12;
	shr.u32 	%r5357, %r5355, 4;
	shr.u32 	%r5358, %r5355, 8;
	xor.b32  	%r5359, %r5357, %r5356;
	xor.b32  	%r5360, %r5359, %r5358;
	xor.b32  	%r5361, %r5360, %r5355;
	shr.u32 	%r5362, %r5361, 2;
	xor.b32  	%r5363, %r5362, %r5361;
	shl.b32 	%r5364, %r5363, 3;
	not.b32 	%r5365, %r5364;
	and.b32  	%r5366, %r5365, 24;
	shr.u32 	%r5367, %r5352, %r5366;
	shf.r.wrap.b32 	%r5368, %r5294, %r5294, %r5367;
	shl.b32 	%r5369, %r5363, 31;
	xor.b32  	%r5370, %r5369, -2147483648;
	shr.s32 	%r5371, %r5370, 31;
	shl.b32 	%r5372, %r5363, 30;
	xor.b32  	%r5373, %r5372, -1073741824;
	not.b32 	%r5374, %r5368;
	and.b32  	%r5375, %r5292, %r5374;
	not.b32 	%r5376, %r5292;
	shr.s32 	%r5377, %r5373, 31;
	and.b32  	%r5378, %r5377, %r5376;
	or.b32  	%r5379, %r5371, %r5292;
	not.b32 	%r5380, %r5379;
	or.b32  	%r5381, %r5378, %r5380;
	and.b32  	%r5382, %r5381, %r5368;
	or.b32  	%r5383, %r5382, %r5375;
	add.s32 	%r5384, %r5292, %r5374;
	setp.ne.s32 	%p237, %r5370, 0;
	setp.gt.s32 	%p238, %r5373, -1;
	selp.b32 	%r5385, %r5383, %r5384, %p238;
	selp.b32 	%r5386, %r5383, %r5385, %p237;
	add.s32 	%r5387, %r5386, %r5353;
	xor.b32  	%r5388, %r5387, %r5294;
	shr.u32 	%r5389, %r5294, 8;
	and.b32  	%r5390, %r5389, 31;
	shl.b32 	%r5391, %r1486, %r5390;
	shr.u32 	%r5392, %r5294, 1;
	and.b32  	%r5393, %r5392, 1;
	shl.b32 	%r5394, %r5393, %r5390;
	and.b32  	%r5395, %r5294, 1;
	shl.b32 	%r5396, %r5395, %r5390;
	and.b32  	%r5397, %r5391, %r4748;
	not.b32 	%r5398, %r5391;
	and.b32  	%r5399, %r4748, %r5398;
	not.b32 	%r5400, %r5396;
	and.b32  	%r5401, %r5397, %r5400;
	or.b32  	%r5402, %r5401, %r5399;
	not.b32 	%r5403, %r5397;
	and.b32  	%r5404, %r5394, %r5403;
	or.b32  	%r5405, %r5402, %r5404;
	or.b32  	%r5406, %r5311, %r5217;
	and.b32  	%r5407, %r5405, %r5406;
	and.b32  	%r5408, %r5311, %r5217;
	or.b32  	%r5409, %r5407, %r5408;
	shr.u32 	%r5410, %r5388, 4;
	xor.b32  	%r5411, %r5410, %r5388;
	and.b32  	%r5412, %r5411, 252645135;
	shr.u32 	%r5413, %r5412, 24;
	shf.r.wrap.b32 	%r5414, %r5388, %r5388, %r5413;
	xor.b32  	%r5415, %r5414, %r5317;
	add.s32 	%r5416, %r5412, 16843009;
	shr.u32 	%r5417, %r5415, 16;
	xor.b32  	%r5418, %r5417, %r5415;
	shr.u32 	%r5419, %r5418, 12;
	shr.u32 	%r5420, %r5418, 4;
	shr.u32 	%r5421, %r5418, 8;
	xor.b32  	%r5422, %r5420, %r5419;
	xor.b32  	%r5423, %r5422, %r5421;
	xor.b32  	%r5424, %r5423, %r5418;
	shr.u32 	%r5425, %r5424, 2;
	xor.b32  	%r5426, %r5425, %r5424;
	shl.b32 	%r5427, %r5426, 3;
	not.b32 	%r5428, %r5427;
	and.b32  	%r5429, %r5428, 24;
	shr.u32 	%r5430, %r5416, %r5429;
	shf.r.wrap.b32 	%r5431, %r5388, %r5388, %r5430;
	shl.b32 	%r5432, %r5426, 31;
	xor.b32  	%r5433, %r5432, -2147483648;
	shr.s32 	%r5434, %r5433, 31;
	shl.b32 	%r5435, %r5426, 30;
	xor.b32  	%r5436, %r5435, -1073741824;
	not.b32 	%r5437, %r5431;
	and.b32  	%r5438, %r5351, %r5437;
	not.b32 	%r5439, %r5351;
	shr.s32 	%r5440, %r5436, 31;
	and.b32  	%r5441, %r5440, %r5439;
	or.b32  	%r5442, %r5434, %r5351;
	not.b32 	%r5443, %r5442;
	or.b32  	%r5444, %r5441, %r5443;
	and.b32  	%r5445, %r5444, %r5431;
	or.b32  	%r5446, %r5445, %r5438;
	add.s32 	%r5447, %r5351, %r5437;
	setp.ne.s32 	%p239, %r5433, 0;
	setp.gt.s32 	%p240, %r5436, -1;
	selp.b32 	%r5448, %r5446, %r5447, %p240;
	selp.b32 	%r5449, %r5446, %r5448, %p239;
	add.s32 	%r5450, %r5412, 33686018;
	xor.b32  	%r5451, %r5449, %r5415;
	shr.u32 	%r5452, %r5451, 16;
	xor.b32  	%r5453, %r5452, %r5451;
	shr.u32 	%r5454, %r5453, 12;
	shr.u32 	%r5455, %r5453, 4;
	shr.u32 	%r5456, %r5453, 8;
	xor.b32  	%r5457, %r5455, %r5454;
	xor.b32  	%r5458, %r5457, %r5456;
	xor.b32  	%r5459, %r5458, %r5453;
	shr.u32 	%r5460, %r5459, 2;
	xor.b32  	%r5461, %r5460, %r5459;
	shl.b32 	%r5462, %r5461, 3;
	not.b32 	%r5463, %r5462;
	and.b32  	%r5464, %r5463, 24;
	shr.u32 	%r5465, %r5450, %r5464;
	shf.r.wrap.b32 	%r5466, %r5388, %r5388, %r5465;
	shl.b32 	%r5467, %r5461, 31;
	xor.b32  	%r5468, %r5467, -2147483648;
	shr.s32 	%r5469, %r5468, 31;
	shl.b32 	%r5470, %r5461, 30;
	xor.b32  	%r5471, %r5470, -1073741824;
	not.b32 	%r5472, %r5466;
	and.b32  	%r5473, %r5386, %r5472;
	not.b32 	%r5474, %r5386;
	shr.s32 	%r5475, %r5471, 31;
	and.b32  	%r5476, %r5475, %r5474;
	or.b32  	%r5477, %r5469, %r5386;
	not.b32 	%r5478, %r5477;
	or.b32  	%r5479, %r5476, %r5478;
	and.b32  	%r5480, %r5479, %r5466;
	or.b32  	%r5481, %r5480, %r5473;
	add.s32 	%r5482, %r5386, %r5472;
	setp.ne.s32 	%p241, %r5468, 0;
	setp.gt.s32 	%p242, %r5471, -1;
	selp.b32 	%r5483, %r5481, %r5482, %p242;
	selp.b32 	%r5484, %r5481, %r5483, %p241;
	add.s32 	%r5485, %r5484, %r5451;
	xor.b32  	%r5486, %r5485, %r5388;
	shr.u32 	%r5487, %r5388, 8;
	and.b32  	%r5488, %r5487, 31;
	shl.b32 	%r5489, %r1486, %r5488;
	shr.u32 	%r5490, %r5388, 1;
	and.b32  	%r5491, %r5490, 1;
	shl.b32 	%r5492, %r5491, %r5488;
	and.b32  	%r5493, %r5388, 1;
	shl.b32 	%r5494, %r5493, %r5488;
	and.b32  	%r5495, %r5489, %r4748;
	not.b32 	%r5496, %r5489;
	and.b32  	%r5497, %r4748, %r5496;
	not.b32 	%r5498, %r5494;
	and.b32  	%r5499, %r5495, %r5498;
	or.b32  	%r5500, %r5499, %r5497;
	not.b32 	%r5501, %r5495;
	and.b32  	%r5502, %r5492, %r5501;
	or.b32  	%r5503, %r5500, %r5502;
	shf.l.wrap.b32 	%r5504, %r5503, %r5503, 30;
	shf.l.wrap.b32 	%r5505, %r5503, %r5503, 19;
	xor.b32  	%r5506, %r5504, %r5505;
	shf.l.wrap.b32 	%r5507, %r5503, %r5503, 10;
	xor.b32  	%r5508, %r5506, %r5507;
	shr.u32 	%r5509, %r5486, 4;
	xor.b32  	%r5510, %r5509, %r5486;
	and.b32  	%r5511, %r5510, 252645135;
	shr.u32 	%r5512, %r5511, 24;
	shf.r.wrap.b32 	%r5513, %r5486, %r5486, %r5512;
	xor.b32  	%r5514, %r5513, %r5415;
	add.s32 	%r5515, %r5511, 16843009;
	shr.u32 	%r5516, %r5514, 16;
	xor.b32  	%r5517, %r5516, %r5514;
	shr.u32 	%r5518, %r5517, 12;
	shr.u32 	%r5519, %r5517, 4;
	shr.u32 	%r5520, %r5517, 8;
	xor.b32  	%r5521, %r5519, %r5518;
	xor.b32  	%r5522, %r5521, %r5520;
	xor.b32  	%r5523, %r5522, %r5517;
	shr.u32 	%r5524, %r5523, 2;
	xor.b32  	%r5525, %r5524, %r5523;
	shl.b32 	%r5526, %r5525, 3;
	not.b32 	%r5527, %r5526;
	and.b32  	%r5528, %r5527, 24;
	shr.u32 	%r5529, %r5515, %r5528;
	shf.r.wrap.b32 	%r5530, %r5486, %r5486, %r5529;
	shl.b32 	%r5531, %r5525, 31;
	xor.b32  	%r5532, %r5531, -2147483648;
	shr.s32 	%r5533, %r5532, 31;
	shl.b32 	%r5534, %r5525, 30;
	xor.b32  	%r5535, %r5534, -1073741824;
	not.b32 	%r5536, %r5530;
	and.b32  	%r5537, %r5449, %r5536;
	not.b32 	%r5538, %r5449;
	shr.s32 	%r5539, %r5535, 31;
	and.b32  	%r5540, %r5539, %r5538;
	or.b32  	%r5541, %r5533, %r5449;
	not.b32 	%r5542, %r5541;
	or.b32  	%r5543, %r5540, %r5542;
	and.b32  	%r5544, %r5543, %r5530;
	or.b32  	%r5545, %r5544, %r5537;
	add.s32 	%r5546, %r5449, %r5536;
	setp.ne.s32 	%p243, %r5532, 0;
	setp.gt.s32 	%p244, %r5535, -1;
	selp.b32 	%r5547, %r5545, %r5546, %p244;
	selp.b32 	%r5548, %r5545, %r5547, %p243;
	add.s32 	%r5549, %r5511, 33686018;
	xor.b32  	%r5550, %r5548, %r5514;
	shr.u32 	%r5551, %r5550, 16;
	xor.b32  	%r5552, %r5551, %r5550;
	shr.u32 	%r5553, %r5552, 12;
	shr.u32 	%r5554, %r5552, 4;
	shr.u32 	%r5555, %r5552, 8;
	xor.b32  	%r5556, %r5554, %r5553;
	xor.b32  	%r5557, %r5556, %r5555;
	xor.b32  	%r5558, %r5557, %r5552;
	shr.u32 	%r5559, %r5558, 2;
	xor.b32  	%r5560, %r5559, %r5558;
	shl.b32 	%r5561, %r5560, 3;
	not.b32 	%r5562, %r5561;
	and.b32  	%r5563, %r5562, 24;
	shr.u32 	%r5564, %r5549, %r5563;
	shf.r.wrap.b32 	%r5565, %r5486, %r5486, %r5564;
	shl.b32 	%r5566, %r5560, 31;
	xor.b32  	%r5567, %r5566, -2147483648;
	shr.s32 	%r5568, %r5567, 31;
	shl.b32 	%r5569, %r5560, 30;
	xor.b32  	%r5570, %r5569, -1073741824;
	not.b32 	%r5571, %r5565;
	and.b32  	%r5572, %r5484, %r5571;
	not.b32 	%r5573, %r5484;
	shr.s32 	%r5574, %r5570, 31;
	and.b32  	%r5575, %r5574, %r5573;
	or.b32  	%r5576, %r5568, %r5484;
	not.b32 	%r5577, %r5576;
	or.b32  	%r5578, %r5575, %r5577;
	and.b32  	%r5579, %r5578, %r5565;
	or.b32  	%r5580, %r5579, %r5572;
	add.s32 	%r5581, %r5484, %r5571;
	setp.ne.s32 	%p245, %r5567, 0;
	setp.gt.s32 	%p246, %r5570, -1;
	selp.b32 	%r5582, %r5580, %r5581, %p246;
	selp.b32 	%r5583, %r5580, %r5582, %p245;
	add.s32 	%r5584, %r5583, %r5550;
	shr.u32 	%r5585, %r5486, 8;
	and.b32  	%r5586, %r5585, 31;
	shl.b32 	%r5587, %r1486, %r5586;
	shr.u32 	%r5588, %r5486, 1;
	and.b32  	%r5589, %r5588, 1;
	shl.b32 	%r5590, %r5589, %r5586;
	and.b32  	%r5591, %r5486, 1;
	shl.b32 	%r5592, %r5591, %r5586;
	and.b32  	%r5593, %r5587, %r5123;
	not.b32 	%r5594, %r5587;
	and.b32  	%r5595, %r5123, %r5594;
	not.b32 	%r5596, %r5592;
	and.b32  	%r5597, %r5593, %r5596;
	or.b32  	%r5598, %r5597, %r5595;
	not.b32 	%r5599, %r5593;
	and.b32  	%r5600, %r5590, %r5599;
	or.b32  	%r5601, %r5598, %r5600;
	add.s32 	%r5602, %r5409, %r5123;
	add.s32 	%r5603, %r5602, %r5508;
	add.s32 	%r5604, %r2181, %r5601;
	xor.b32  	%r5605, %r5584, %r3037;
	xor.b32  	%r5606, %r5605, %r5486;
	xor.b32  	%r5607, %r5606, %r3038;
	shr.u32 	%r5608, %r5607, 4;
	xor.b32  	%r5609, %r5608, %r5607;
	and.b32  	%r5610, %r5609, 252645135;
	shr.u32 	%r5611, %r5610, 24;
	shf.r.wrap.b32 	%r5612, %r5607, %r5607, %r5611;
	xor.b32  	%r5613, %r5612, %r5514;
	add.s32 	%r5614, %r5610, 16843009;
	shr.u32 	%r5615, %r5613, 16;
	xor.b32  	%r5616, %r5615, %r5613;
	shr.u32 	%r5617, %r5616, 12;
	shr.u32 	%r5618, %r5616, 4;
	shr.u32 	%r5619, %r5616, 8;
	xor.b32  	%r5620, %r5618, %r5617;
	xor.b32  	%r5621, %r5620, %r5619;
	xor.b32  	%r5622, %r5621, %r5616;
	shr.u32 	%r5623, %r5622, 2;
	xor.b32  	%r5624, %r5623, %r5622;
	shl.b32 	%r5625, %r5624, 3;
	not.b32 	%r5626, %r5625;
	and.b32  	%r5627, %r5626, 24;
	shr.u32 	%r5628, %r5614, %r5627;
	shf.r.wrap.b32 	%r5629, %r5607, %r5607, %r5628;
	shl.b32 	%r5630, %r5624, 31;
	xor.b32  	%r5631, %r5630, -2147483648;
	shr.s32 	%r5632, %r5631, 31;
	shl.b32 	%r5633, %r5624, 30;
	xor.b32  	%r5634, %r5633, -1073741824;
	not.b32 	%r5635, %r5629;
	and.b32  	%r5636, %r5548, %r5635;
	not.b32 	%r5637, %r5548;
	shr.s32 	%r5638, %r5634, 31;
	and.b32  	%r5639, %r5638, %r5637;
	or.b32  	%r5640, %r5632, %r5548;
	not.b32 	%r5641, %r5640;
	or.b32  	%r5642, %r5639, %r5641;
	and.b32  	%r5643, %r5642, %r5629;
	or.b32  	%r5644, %r5643, %r5636;
	add.s32 	%r5645, %r5548, %r5635;
	setp.ne.s32 	%p247, %r5631, 0;
	setp.gt.s32 	%p248, %r5634, -1;
	selp.b32 	%r5646, %r5644, %r5645, %p248;
	selp.b32 	%r5647, %r5644, %r5646, %p247;
	add.s32 	%r5648, %r5610, 33686018;
	xor.b32  	%r5649, %r5647, %r5613;
	shr.u32 	%r5650, %r5649, 16;
	xor.b32  	%r5651, %r5650, %r5649;
	shr.u32 	%r5652, %r5651, 12;
	shr.u32 	%r5653, %r5651, 4;
	shr.u32 	%r5654, %r5651, 8;
	xor.b32  	%r5655, %r5653, %r5652;
	xor.b32  	%r5656, %r5655, %r5654;
	xor.b32  	%r5657, %r5656, %r5651;
	shr.u32 	%r5658, %r5657, 2;
	xor.b32  	%r5659, %r5658, %r5657;
	shl.b32 	%r5660, %r5659, 3;
	not.b32 	%r5661, %r5660;
	and.b32  	%r5662, %r5661, 24;
	shr.u32 	%r5663, %r5648, %r5662;
	shf.r.wrap.b32 	%r5664, %r5607, %r5607, %r5663;
	shl.b32 	%r5665, %r5659, 31;
	xor.b32  	%r5666, %r5665, -2147483648;
	shr.s32 	%r5667, %r5666, 31;
	shl.b32 	%r5668, %r5659, 30;
	xor.b32  	%r5669, %r5668, -1073741824;
	not.b32 	%r5670, %r5664;
	and.b32  	%r5671, %r5583, %r5670;
	not.b32 	%r5672, %r5583;
	shr.s32 	%r5673, %r5669, 31;
	and.b32  	%r5674, %r5673, %r5672;
	or.b32  	%r5675, %r5667, %r5583;
	not.b32 	%r5676, %r5675;
	or.b32  	%r5677, %r5674, %r5676;
	and.b32  	%r5678, %r5677, %r5664;
	or.b32  	%r5679, %r5678, %r5671;
	add.s32 	%r5680, %r5583, %r5670;
	setp.ne.s32 	%p249, %r5666, 0;
	setp.gt.s32 	%p250, %r5669, -1;
	selp.b32 	%r5681, %r5679, %r5680, %p250;
	selp.b32 	%r5682, %r5679, %r5681, %p249;
	add.s32 	%r5683, %r5682, %r5649;
	xor.b32  	%r5684, %r5683, %r5607;
	{ .reg .b32 tmp; mov.b64 {tmp, %r5685}, %rd7; }
	shr.u32 	%r5686, %r5684, 4;
	xor.b32  	%r5687, %r5686, %r5684;
	and.b32  	%r5688, %r5687, 252645135;
	shr.u32 	%r5689, %r5688, 24;
	shf.r.wrap.b32 	%r5690, %r5684, %r5684, %r5689;
	xor.b32  	%r5691, %r5690, %r5613;
	add.s32 	%r5692, %r5688, 16843009;
	shr.u32 	%r5693, %r5691, 16;
	xor.b32  	%r5694, %r5693, %r5691;
	shr.u32 	%r5695, %r5694, 12;
	shr.u32 	%r5696, %r5694, 4;
	shr.u32 	%r5697, %r5694, 8;
	xor.b32  	%r5698, %r5696, %r5695;
	xor.b32  	%r5699, %r5698, %r5697;
	xor.b32  	%r5700, %r5699, %r5694;
	shr.u32 	%r5701, %r5700, 2;
	xor.b32  	%r5702, %r5701, %r5700;
	shl.b32 	%r5703, %r5702, 3;
	not.b32 	%r5704, %r5703;
	and.b32  	%r5705, %r5704, 24;
	shr.u32 	%r5706, %r5692, %r5705;
	shf.r.wrap.b32 	%r5707, %r5684, %r5684, %r5706;
	shl.b32 	%r5708, %r5702, 31;
	xor.b32  	%r5709, %r5708, -2147483648;
	shr.s32 	%r5710, %r5709, 31;
	shl.b32 	%r5711, %r5702, 30;
	xor.b32  	%r5712, %r5711, -1073741824;
	not.b32 	%r5713, %r5707;
	and.b32  	%r5714, %r5647, %r5713;
	not.b32 	%r5715, %r5647;
	shr.s32 	%r5716, %r5712, 31;
	and.b32  	%r5717, %r5716, %r5715;
	or.b32  	%r5718, %r5710, %r5647;
	not.b32 	%r5719, %r5718;
	or.b32  	%r5720, %r5717, %r5719;
	and.b32  	%r5721, %r5720, %r5707;
	or.b32  	%r5722, %r5721, %r5714;
	add.s32 	%r5723, %r5647, %r5713;
	setp.ne.s32 	%p251, %r5709, 0;
	setp.gt.s32 	%p252, %r5712, -1;
	selp.b32 	%r5724, %r5722, %r5723, %p252;
	selp.b32 	%r5725, %r5722, %r5724, %p251;
	add.s32 	%r5726, %r5688, 33686018;
	xor.b32  	%r5727, %r5725, %r5691;
	shr.u32 	%r5728, %r5727, 16;
	xor.b32  	%r5729, %r5728, %r5727;
	shr.u32 	%r5730, %r5729, 12;
	shr.u32 	%r5731, %r5729, 4;
	shr.u32 	%r5732, %r5729, 8;
	xor.b32  	%r5733, %r5731, %r5730;
	xor.b32  	%r5734, %r5733, %r5732;
	xor.b32  	%r5735, %r5734, %r5729;
	shr.u32 	%r5736, %r5735, 2;
	xor.b32  	%r5737, %r5736, %r5735;
	shl.b32 	%r5738, %r5737, 3;
	not.b32 	%r5739, %r5738;
	and.b32  	%r5740, %r5739, 24;
	shr.u32 	%r5741, %r5726, %r5740;
	shf.r.wrap.b32 	%r5742, %r5684, %r5684, %r5741;
	shl.b32 	%r5743, %r5737, 31;
	xor.b32  	%r5744, %r5743, -2147483648;
	shr.s32 	%r5745, %r5744, 31;
	shl.b32 	%r5746, %r5737, 30;
	xor.b32  	%r5747, %r5746, -1073741824;
	not.b32 	%r5748, %r5742;
	and.b32  	%r5749, %r5682, %r5748;
	not.b32 	%r5750, %r5682;
	shr.s32 	%r5751, %r5747, 31;
	and.b32  	%r5752, %r5751, %r5750;
	or.b32  	%r5753, %r5745, %r5682;
	not.b32 	%r5754, %r5753;
	or.b32  	%r5755, %r5752, %r5754;
	and.b32  	%r5756, %r5755, %r5742;
	or.b32  	%r5757, %r5756, %r5749;
	add.s32 	%r5758, %r5682, %r5748;
	setp.ne.s32 	%p253, %r5744, 0;
	setp.gt.s32 	%p254, %r5747, -1;
	selp.b32 	%r5759, %r5757, %r5758, %p254;
	selp.b32 	%r5760, %r5757, %r5759, %p253;
	add.s32 	%r5761, %r5760, %r5727;
	xor.b32  	%r5762, %r5761, %r5684;
	shr.u32 	%r5763, %r5684, 8;
	and.b32  	%r5764, %r5763, 31;
	shl.b32 	%r5765, %r1486, %r5764;
	shr.u32 	%r5766, %r5684, 1;
	and.b32  	%r5767, %r5766, 1;
	shl.b32 	%r5768, %r5767, %r5764;
	and.b32  	%r5769, %r5684, 1;
	shl.b32 	%r5770, %r5769, %r5764;
	and.b32  	%r5771, %r5765, %r3893;
	not.b32 	%r5772, %r5765;
	and.b32  	%r5773, %r3893, %r5772;
	not.b32 	%r5774, %r5770;
	and.b32  	%r5775, %r5771, %r5774;
	or.b32  	%r5776, %r5775, %r5773;
	not.b32 	%r5777, %r5771;
	and.b32  	%r5778, %r5768, %r5777;
	or.b32  	%r5779, %r5776, %r5778;
	shr.u32 	%r5780, %r5762, 4;
	xor.b32  	%r5781, %r5780, %r5762;
	and.b32  	%r5782, %r5781, 252645135;
	shr.u32 	%r5783, %r5782, 24;
	shf.r.wrap.b32 	%r5784, %r5762, %r5762, %r5783;
	xor.b32  	%r5785, %r5784, %r5691;
	add.s32 	%r5786, %r5782, 16843009;
	shr.u32 	%r5787, %r5785, 16;
	xor.b32  	%r5788, %r5787, %r5785;
	shr.u32 	%r5789, %r5788, 12;
	shr.u32 	%r5790, %r5788, 4;
	shr.u32 	%r5791, %r5788, 8;
	xor.b32  	%r5792, %r5790, %r5789;
	xor.b32  	%r5793, %r5792, %r5791;
	xor.b32  	%r5794, %r5793, %r5788;
	shr.u32 	%r5795, %r5794, 2;
	xor.b32  	%r5796, %r5795, %r5794;
	shl.b32 	%r5797, %r5796, 3;
	not.b32 	%r5798, %r5797;
	and.b32  	%r5799, %r5798, 24;
	shr.u32 	%r5800, %r5786, %r5799;
	shf.r.wrap.b32 	%r5801, %r5762, %r5762, %r5800;
	shl.b32 	%r5802, %r5796, 31;
	xor.b32  	%r5803, %r5802, -2147483648;
	shr.s32 	%r5804, %r5803, 31;
	shl.b32 	%r5805, %r5796, 30;
	xor.b32  	%r5806, %r5805, -1073741824;
	not.b32 	%r5807, %r5801;
	and.b32  	%r5808, %r5725, %r5807;
	not.b32 	%r5809, %r5725;
	shr.s32 	%r5810, %r5806, 31;
	and.b32  	%r5811, %r5810, %r5809;
	or.b32  	%r5812, %r5804, %r5725;
	not.b32 	%r5813, %r5812;
	or.b32  	%r5814, %r5811, %r5813;
	and.b32  	%r5815, %r5814, %r5801;
	or.b32  	%r5816, %r5815, %r5808;
	add.s32 	%r5817, %r5725, %r5807;
	setp.ne.s32 	%p255, %r5803, 0;
	setp.gt.s32 	%p256, %r5806, -1;
	selp.b32 	%r5818, %r5816, %r5817, %p256;
	selp.b32 	%r5819, %r5816, %r5818, %p255;
	add.s32 	%r5820, %r5782, 33686018;
	xor.b32  	%r5821, %r5819, %r5785;
	shr.u32 	%r5822, %r5821, 16;
	xor.b32  	%r5823, %r5822, %r5821;
	shr.u32 	%r5824, %r5823, 12;
	shr.u32 	%r5825, %r5823, 4;
	shr.u32 	%r5826, %r5823, 8;
	xor.b32  	%r5827, %r5825, %r5824;
	xor.b32  	%r5828, %r5827, %r5826;
	xor.b32  	%r5829, %r5828, %r5823;
	shr.u32 	%r5830, %r5829, 2;
	xor.b32  	%r5831, %r5830, %r5829;
	shl.b32 	%r5832, %r5831, 3;
	not.b32 	%r5833, %r5832;
	and.b32  	%r5834, %r5833, 24;
	shr.u32 	%r5835, %r5820, %r5834;
	shf.r.wrap.b32 	%r5836, %r5762, %r5762, %r5835;
	shl.b32 	%r5837, %r5831, 31;
	xor.b32  	%r5838, %r5837, -2147483648;
	shr.s32 	%r5839, %r5838, 31;
	shl.b32 	%r5840, %r5831, 30;
	xor.b32  	%r5841, %r5840, -1073741824;
	not.b32 	%r5842, %r5836;
	and.b32  	%r5843, %r5760, %r5842;
	not.b32 	%r5844, %r5760;
	shr.s32 	%r5845, %r5841, 31;
	and.b32  	%r5846, %r5845, %r5844;
	or.b32  	%r5847, %r5839, %r5760;
	not.b32 	%r5848, %r5847;
	or.b32  	%r5849, %r5846, %r5848;
	and.b32  	%r5850, %r5849, %r5836;
	or.b32  	%r5851, %r5850, %r5843;
	add.s32 	%r5852, %r5760, %r5842;
	setp.ne.s32 	%p257, %r5838, 0;
	setp.gt.s32 	%p258, %r5841, -1;
	selp.b32 	%r5853, %r5851, %r5852, %p258;
	selp.b32 	%r5854, %r5851, %r5853, %p257;
	add.s32 	%r5855, %r5854, %r5821;
	xor.b32  	%r5856, %r5855, %r5762;
	shr.u32 	%r5857, %r5762, 8;
	and.b32  	%r5858, %r5857, 31;
	shl.b32 	%r5859, %r1486, %r5858;
	shr.u32 	%r5860, %r5762, 1;
	and.b32  	%r5861, %r5860, 1;
	shl.b32 	%r5862, %r5861, %r5858;
	and.b32  	%r5863, %r5762, 1;
	shl.b32 	%r5864, %r5863, %r5858;
	and.b32  	%r5865, %r5859, %r4749;
	not.b32 	%r5866, %r5859;
	and.b32  	%r5867, %r4749, %r5866;
	not.b32 	%r5868, %r5864;
	and.b32  	%r5869, %r5865, %r5868;
	or.b32  	%r5870, %r5869, %r5867;
	not.b32 	%r5871, %r5865;
	and.b32  	%r5872, %r5862, %r5871;
	or.b32  	%r5873, %r5870, %r5872;
	xor.b32  	%r5874, %r5873, %r5779;
	and.b32  	%r5875, %r5604, %r5874;
	xor.b32  	%r5876, %r5875, %r5779;
	shr.u32 	%r5877, %r5856, 4;
	xor.b32  	%r5878, %r5877, %r5856;
	and.b32  	%r5879, %r5878, 252645135;
	shr.u32 	%r5880, %r5879, 24;
	shf.r.wrap.b32 	%r5881, %r5856, %r5856, %r5880;
	xor.b32  	%r5882, %r5881, %r5785;
	add.s32 	%r5883, %r5879, 16843009;
	shr.u32 	%r5884, %r5882, 16;
	xor.b32  	%r5885, %r5884, %r5882;
	shr.u32 	%r5886, %r5885, 12;
	shr.u32 	%r5887, %r5885, 4;
	shr.u32 	%r5888, %r5885, 8;
	xor.b32  	%r5889, %r5887, %r5886;
	xor.b32  	%r5890, %r5889, %r5888;
	xor.b32  	%r5891, %r5890, %r5885;
	shr.u32 	%r5892, %r5891, 2;
	xor.b32  	%r5893, %r5892, %r5891;
	shl.b32 	%r5894, %r5893, 3;
	not.b32 	%r5895, %r5894;
	and.b32  	%r5896, %r5895, 24;
	shr.u32 	%r5897, %r5883, %r5896;
	shf.r.wrap.b32 	%r5898, %r5856, %r5856, %r5897;
	shl.b32 	%r5899, %r5893, 31;
	xor.b32  	%r5900, %r5899, -2147483648;
	shr.s32 	%r5901, %r5900, 31;
	shl.b32 	%r5902, %r5893, 30;
	xor.b32  	%r5903, %r5902, -1073741824;
	not.b32 	%r5904, %r5898;
	and.b32  	%r5905, %r5819, %r5904;
	not.b32 	%r5906, %r5819;
	shr.s32 	%r5907, %r5903, 31;
	and.b32  	%r5908, %r5907, %r5906;
	or.b32  	%r5909, %r5901, %r5819;
	not.b32 	%r5910, %r5909;
	or.b32  	%r5911, %r5908, %r5910;
	and.b32  	%r5912, %r5911, %r5898;
	or.b32  	%r5913, %r5912, %r5905;
	add.s32 	%r5914, %r5819, %r5904;
	setp.ne.s32 	%p259, %r5900, 0;
	setp.gt.s32 	%p260, %r5903, -1;
	selp.b32 	%r5915, %r5913, %r5914, %p260;
	selp.b32 	%r5916, %r5913, %r5915, %p259;
	add.s32 	%r5917, %r5879, 33686018;
	xor.b32  	%r5918, %r5916, %r5882;
	shr.u32 	%r5919, %r5918, 16;
	xor.b32  	%r5920, %r5919, %r5918;
	shr.u32 	%r5921, %r5920, 12;
	shr.u32 	%r5922, %r5920, 4;
	shr.u32 	%r5923, %r5920, 8;
	xor.b32  	%r5924, %r5922, %r5921;
	xor.b32  	%r5925, %r5924, %r5923;
	xor.b32  	%r5926, %r5925, %r5920;
	shr.u32 	%r5927, %r5926, 2;
	xor.b32  	%r5928, %r5927, %r5926;
	shl.b32 	%r5929, %r5928, 3;
	not.b32 	%r5930, %r5929;
	and.b32  	%r5931, %r5930, 24;
	shr.u32 	%r5932, %r5917, %r5931;
	shf.r.wrap.b32 	%r5933, %r5856, %r5856, %r5932;
	shl.b32 	%r5934, %r5928, 31;
	xor.b32  	%r5935, %r5934, -2147483648;
	shr.s32 	%r5936, %r5935, 31;
	shl.b32 	%r5937, %r5928, 30;
	xor.b32  	%r5938, %r5937, -1073741824;
	not.b32 	%r5939, %r5933;
	and.b32  	%r5940, %r5854, %r5939;
	not.b32 	%r5941, %r5854;
	shr.s32 	%r5942, %r5938, 31;
	and.b32  	%r5943, %r5942, %r5941;
	or.b32  	%r5944, %r5936, %r5854;
	not.b32 	%r5945, %r5944;
	or.b32  	%r5946, %r5943, %r5945;
	and.b32  	%r5947, %r5946, %r5933;
	or.b32  	%r5948, %r5947, %r5940;
	add.s32 	%r5949, %r5854, %r5939;
	setp.ne.s32 	%p261, %r5935, 0;
	setp.gt.s32 	%p262, %r5938, -1;
	selp.b32 	%r5950, %r5948, %r5949, %p262;
	selp.b32 	%r5951, %r5948, %r5950, %p261;
	add.s32 	%r5952, %r5951, %r5918;
	xor.b32  	%r5953, %r5952, %r5856;
	shr.u32 	%r5954, %r5856, 8;
	and.b32  	%r5955, %r5954, 31;
	shl.b32 	%r5956, %r1486, %r5955;
	shr.u32 	%r5957, %r5856, 1;
	and.b32  	%r5958, %r5957, 1;
	shl.b32 	%r5959, %r5958, %r5955;
	and.b32  	%r5960, %r5856, 1;
	shl.b32 	%r5961, %r5960, %r5955;
	and.b32  	%r5962, %r5956, %r5604;
	not.b32 	%r5963, %r5956;
	and.b32  	%r5964, %r5604, %r5963;
	not.b32 	%r5965, %r5961;
	and.b32  	%r5966, %r5962, %r5965;
	or.b32  	%r5967, %r5966, %r5964;
	not.b32 	%r5968, %r5962;
	and.b32  	%r5969, %r5959, %r5968;
	or.b32  	%r5970, %r5967, %r5969;
	shf.l.wrap.b32 	%r5971, %r5970, %r5970, 26;
	shf.l.wrap.b32 	%r5972, %r5970, %r5970, 21;
	xor.b32  	%r5973, %r5971, %r5972;
	shf.l.wrap.b32 	%r5974, %r5970, %r5970, 7;
	xor.b32  	%r5975, %r5973, %r5974;
	add.s32 	%r5976, %r5685, %r28;
	add.s32 	%r5977, %r5976, %r3038;
	add.s32 	%r5978, %r5977, %r5876;
	add.s32 	%r5979, %r5978, %r5975;
	shr.u32 	%r5980, %r5953, 4;
	xor.b32  	%r5981, %r5980, %r5953;
	and.b32  	%r5982, %r5981, 252645135;
	shr.u32 	%r5983, %r5982, 24;
	shf.r.wrap.b32 	%r5984, %r5953, %r5953, %r5983;
	xor.b32  	%r5985, %r5984, %r5882;
	add.s32 	%r5986, %r5982, 16843009;
	shr.u32 	%r5987, %r5985, 16;
	xor.b32  	%r5988, %r5987, %r5985;
	shr.u32 	%r5989, %r5988, 12;
	shr.u32 	%r5990, %r5988, 4;
	shr.u32 	%r5991, %r5988, 8;
	xor.b32  	%r5992, %r5990, %r5989;
	xor.b32  	%r5993, %r5992, %r5991;
	xor.b32  	%r5994, %r5993, %r5988;
	shr.u32 	%r5995, %r5994, 2;
	xor.b32  	%r5996, %r5995, %r5994;
	shl.b32 	%r5997, %r5996, 3;
	not.b32 	%r5998, %r5997;
	and.b32  	%r5999, %r5998, 24;
	shr.u32 	%r6000, %r5986, %r5999;
	shf.r.wrap.b32 	%r6001, %r5953, %r5953, %r6000;
	shl.b32 	%r6002, %r5996, 31;
	xor.b32  	%r6003, %r6002, -2147483648;
	shr.s32 	%r6004, %r6003, 31;
	shl.b32 	%r6005, %r5996, 30;
	xor.b32  	%r6006, %r6005, -1073741824;
	not.b32 	%r6007, %r6001;
	and.b32  	%r6008, %r5916, %r6007;
	not.b32 	%r6009, %r5916;
	shr.s32 	%r6010, %r6006, 31;
	and.b32  	%r6011, %r6010, %r6009;
	or.b32  	%r6012, %r6004, %r5916;
	not.b32 	%r6013, %r6012;
	or.b32  	%r6014, %r6011, %r6013;
	and.b32  	%r6015, %r6014, %r6001;
	or.b32  	%r6016, %r6015, %r6008;
	add.s32 	%r6017, %r5916, %r6007;
	setp.ne.s32 	%p263, %r6003, 0;
	setp.gt.s32 	%p264, %r6006, -1;
	selp.b32 	%r6018, %r6016, %r6017, %p264;
	selp.b32 	%r6019, %r6016, %r6018, %p263;
	add.s32 	%r6020, %r5982, 33686018;
	xor.b32  	%r6021, %r6019, %r5985;
	shr.u32 	%r6022, %r6021, 16;
	xor.b32  	%r6023, %r6022, %r6021;
	shr.u32 	%r6024, %r6023, 12;
	shr.u32 	%r6025, %r6023, 4;
	shr.u32 	%r6026, %r6023, 8;
	xor.b32  	%r6027, %r6025, %r6024;
	xor.b32  	%r6028, %r6027, %r6026;
	xor.b32  	%r6029, %r6028, %r6023;
	shr.u32 	%r6030, %r6029, 2;
	xor.b32  	%r6031, %r6030, %r6029;
	shl.b32 	%r6032, %r6031, 3;
	not.b32 	%r6033, %r6032;
	and.b32  	%r6034, %r6033, 24;
	shr.u32 	%r6035, %r6020, %r6034;
	shf.r.wrap.b32 	%r6036, %r5953, %r5953, %r6035;
	shl.b32 	%r6037, %r6031, 31;
	xor.b32  	%r6038, %r6037, -2147483648;
	shr.s32 	%r6039, %r6038, 31;
	shl.b32 	%r6040, %r6031, 30;
	xor.b32  	%r6041, %r6040, -1073741824;
	not.b32 	%r6042, %r6036;
	and.b32  	%r6043, %r5951, %r6042;
	not.b32 	%r6044, %r5951;
	shr.s32 	%r6045, %r6041, 31;
	and.b32  	%r6046, %r6045, %r6044;
	or.b32  	%r6047, %r6039, %r5951;
	not.b32 	%r6048, %r6047;
	or.b32  	%r6049, %r6046, %r6048;
	and.b32  	%r6050, %r6049, %r6036;
	or.b32  	%r6051, %r6050, %r6043;
	add.s32 	%r6052, %r5951, %r6042;
	setp.ne.s32 	%p265, %r6038, 0;
	setp.gt.s32 	%p266, %r6041, -1;
	selp.b32 	%r6053, %r6051, %r6052, %p266;
	selp.b32 	%r6054, %r6051, %r6053, %p265;
	add.s32 	%r6055, %r6054, %r6021;
	xor.b32  	%r6056, %r6055, %r5953;
	shr.u32 	%r6057, %r5953, 8;
	and.b32  	%r6058, %r6057, 31;
	shl.b32 	%r6059, %r1486, %r6058;
	shr.u32 	%r6060, %r5953, 1;
	and.b32  	%r6061, %r6060, 1;
	shl.b32 	%r6062, %r6061, %r6058;
	and.b32  	%r6063, %r5953, 1;
	shl.b32 	%r6064, %r6063, %r6058;
	and.b32  	%r6065, %r6059, %r3892;
	not.b32 	%r6066, %r6059;
	and.b32  	%r6067, %r3892, %r6066;
	not.b32 	%r6068, %r6064;
	and.b32  	%r6069, %r6065, %r6068;
	or.b32  	%r6070, %r6069, %r6067;
	not.b32 	%r6071, %r6065;
	and.b32  	%r6072, %r6062, %r6071;
	or.b32  	%r6073, %r6070, %r6072;
	shr.u32 	%r6074, %r6056, 4;
	xor.b32  	%r6075, %r6074, %r6056;
	and.b32  	%r6076, %r6075, 252645135;
	shr.u32 	%r6077, %r6076, 24;
	shf.r.wrap.b32 	%r6078, %r6056, %r6056, %r6077;
	xor.b32  	%r6079, %r6078, %r5985;
	add.s32 	%r6080, %r6076, 16843009;
	shr.u32 	%r6081, %r6079, 16;
	xor.b32  	%r6082, %r6081, %r6079;
	shr.u32 	%r6083, %r6082, 12;
	shr.u32 	%r6084, %r6082, 4;
	shr.u32 	%r6085, %r6082, 8;
	xor.b32  	%r6086, %r6084, %r6083;
	xor.b32  	%r6087, %r6086, %r6085;
	xor.b32  	%r6088, %r6087, %r6082;
	shr.u32 	%r6089, %r6088, 2;
	xor.b32  	%r6090, %r6089, %r6088;
	shl.b32 	%r6091, %r6090, 3;
	not.b32 	%r6092, %r6091;
	and.b32  	%r6093, %r6092, 24;
	shr.u32 	%r6094, %r6080, %r6093;
	shf.r.wrap.b32 	%r6095, %r6056, %r6056, %r6094;
	shl.b32 	%r6096, %r6090, 31;
	xor.b32  	%r6097, %r6096, -2147483648;
	shr.s32 	%r6098, %r6097, 31;
	shl.b32 	%r6099, %r6090, 30;
	xor.b32  	%r6100, %r6099, -1073741824;
	not.b32 	%r6101, %r6095;
	and.b32  	%r6102, %r6019, %r6101;
	not.b32 	%r6103, %r6019;
	shr.s32 	%r6104, %r6100, 31;
	and.b32  	%r6105, %r6104, %r6103;
	or.b32  	%r6106, %r6098, %r6019;
	not.b32 	%r6107, %r6106;
	or.b32  	%r6108, %r6105, %r6107;
	and.b32  	%r6109, %r6108, %r6095;
	or.b32  	%r6110, %r6109, %r6102;
	add.s32 	%r6111, %r6019, %r6101;
	setp.ne.s32 	%p267, %r6097, 0;
	setp.gt.s32 	%p268, %r6100, -1;
	selp.b32 	%r6112, %r6110, %r6111, %p268;
	selp.b32 	%r6113, %r6110, %r6112, %p267;
	add.s32 	%r6114, %r6076, 33686018;
	xor.b32  	%r6115, %r6113, %r6079;
	shr.u32 	%r6116, %r6115, 16;
	xor.b32  	%r6117, %r6116, %r6115;
	shr.u32 	%r6118, %r6117, 12;
	shr.u32 	%r6119, %r6117, 4;
	shr.u32 	%r6120, %r6117, 8;
	xor.b32  	%r6121, %r6119, %r6118;
	xor.b32  	%r6122, %r6121, %r6120;
	xor.b32  	%r6123, %r6122, %r6117;
	shr.u32 	%r6124, %r6123, 2;
	xor.b32  	%r6125, %r6124, %r6123;
	shl.b32 	%r6126, %r6125, 3;
	not.b32 	%r6127, %r6126;
	and.b32  	%r6128, %r6127, 24;
	shr.u32 	%r6129, %r6114, %r6128;
	shf.r.wrap.b32 	%r6130, %r6056, %r6056, %r6129;
	shl.b32 	%r6131, %r6125, 31;
	xor.b32  	%r6132, %r6131, -2147483648;
	shr.s32 	%r6133, %r6132, 31;
	shl.b32 	%r6134, %r6125, 30;
	xor.b32  	%r6135, %r6134, -1073741824;
	not.b32 	%r6136, %r6130;
	and.b32  	%r6137, %r6054, %r6136;
	not.b32 	%r6138, %r6054;
	shr.s32 	%r6139, %r6135, 31;
	and.b32  	%r6140, %r6139, %r6138;
	or.b32  	%r6141, %r6133, %r6054;
	not.b32 	%r6142, %r6141;
	or.b32  	%r6143, %r6140, %r6142;
	and.b32  	%r6144, %r6143, %r6130;
	or.b32  	%r6145, %r6144, %r6137;
	add.s32 	%r6146, %r6054, %r6136;
	setp.ne.s32 	%p269, %r6132, 0;
	setp.gt.s32 	%p270, %r6135, -1;
	selp.b32 	%r6147, %r6145, %r6146, %p270;
	selp.b32 	%r6148, %r6145, %r6147, %p269;
	add.s32 	%r6149, %r6148, %r6115;
	xor.b32  	%r6150, %r6149, %r6056;
	shr.u32 	%r6151, %r6056, 8;
	and.b32  	%r6152, %r6151, 31;
	shl.b32 	%r6153, %r1486, %r6152;
	shr.u32 	%r6154, %r6056, 1;
	and.b32  	%r6155, %r6154, 1;
	shl.b32 	%r6156, %r6155, %r6152;
	and.b32  	%r6157, %r6056, 1;
	shl.b32 	%r6158, %r6157, %r6152;
	and.b32  	%r6159, %r6153, %r4748;
	not.b32 	%r6160, %r6153;
	and.b32  	%r6161, %r4748, %r6160;
	not.b32 	%r6162, %r6158;
	and.b32  	%r6163, %r6159, %r6162;
	or.b32  	%r6164, %r6163, %r6161;
	not.b32 	%r6165, %r6159;
	and.b32  	%r6166, %r6156, %r6165;
	or.b32  	%r6167, %r6164, %r6166;
	shr.u32 	%r6168, %r6150, 4;
	xor.b32  	%r6169, %r6168, %r6150;
	and.b32  	%r6170, %r6169, 252645135;
	shr.u32 	%r6171, %r6170, 24;
	shf.r.wrap.b32 	%r6172, %r6150, %r6150, %r6171;
	xor.b32  	%r6173, %r6172, %r6079;
	add.s32 	%r6174, %r6170, 16843009;
	shr.u32 	%r6175, %r6173, 16;
	xor.b32  	%r6176, %r6175, %r6173;
	shr.u32 	%r6177, %r6176, 12;
	shr.u32 	%r6178, %r6176, 4;
	shr.u32 	%r6179, %r6176, 8;
	xor.b32  	%r6180, %r6178, %r6177;
	xor.b32  	%r6181, %r6180, %r6179;
	xor.b32  	%r6182, %r6181, %r6176;
	shr.u32 	%r6183, %r6182, 2;
	xor.b32  	%r6184, %r6183, %r6182;
	shl.b32 	%r6185, %r6184, 3;
	not.b32 	%r6186, %r6185;
	and.b32  	%r6187, %r6186, 24;
	shr.u32 	%r6188, %r6174, %r6187;
	shf.r.wrap.b32 	%r6189, %r6150, %r6150, %r6188;
	shl.b32 	%r6190, %r6184, 31;
	xor.b32  	%r6191, %r6190, -2147483648;
	shr.s32 	%r6192, %r6191, 31;
	shl.b32 	%r6193, %r6184, 30;
	xor.b32  	%r6194, %r6193, -1073741824;
	not.b32 	%r6195, %r6189;
	and.b32  	%r6196, %r6113, %r6195;
	not.b32 	%r6197, %r6113;
	shr.s32 	%r6198, %r6194, 31;
	and.b32  	%r6199, %r6198, %r6197;
	or.b32  	%r6200, %r6192, %r6113;
	not.b32 	%r6201, %r6200;
	or.b32  	%r6202, %r6199, %r6201;
	and.b32  	%r6203, %r6202, %r6189;
	or.b32  	%r6204, %r6203, %r6196;
	add.s32 	%r6205, %r6113, %r6195;
	setp.ne.s32 	%p271, %r6191, 0;
	setp.gt.s32 	%p272, %r6194, -1;
	selp.b32 	%r6206, %r6204, %r6205, %p272;
	selp.b32 	%r6207, %r6204, %r6206, %p271;
	add.s32 	%r6208, %r6170, 33686018;
	xor.b32  	%r6209, %r6207, %r6173;
	shr.u32 	%r6210, %r6209, 16;
	xor.b32  	%r6211, %r6210, %r6209;
	shr.u32 	%r6212, %r6211, 12;
	shr.u32 	%r6213, %r6211, 4;
	shr.u32 	%r6214, %r6211, 8;
	xor.b32  	%r6215, %r6213, %r6212;
	xor.b32  	%r6216, %r6215, %r6214;
	xor.b32  	%r6217, %r6216, %r6211;
	shr.u32 	%r6218, %r6217, 2;
	xor.b32  	%r6219, %r6218, %r6217;
	shl.b32 	%r6220, %r6219, 3;
	not.b32 	%r6221, %r6220;
	and.b32  	%r6222, %r6221, 24;
	shr.u32 	%r6223, %r6208, %r6222;
	shf.r.wrap.b32 	%r6224, %r6150, %r6150, %r6223;
	shl.b32 	%r6225, %r6219, 31;
	xor.b32  	%r6226, %r6225, -2147483648;
	shr.s32 	%r6227, %r6226, 31;
	shl.b32 	%r6228, %r6219, 30;
	xor.b32  	%r6229, %r6228, -1073741824;
	not.b32 	%r6230, %r6224;
	and.b32  	%r6231, %r6148, %r6230;
	not.b32 	%r6232, %r6148;
	shr.s32 	%r6233, %r6229, 31;
	and.b32  	%r6234, %r6233, %r6232;
	or.b32  	%r6235, %r6227, %r6148;
	not.b32 	%r6236, %r6235;
	or.b32  	%r6237, %r6234, %r6236;
	and.b32  	%r6238, %r6237, %r6224;
	or.b32  	%r6239, %r6238, %r6231;
	add.s32 	%r6240, %r6148, %r6230;
	setp.ne.s32 	%p273, %r6226, 0;
	setp.gt.s32 	%p274, %r6229, -1;
	selp.b32 	%r6241, %r6239, %r6240, %p274;
	selp.b32 	%r6242, %r6239, %r6241, %p273;
	add.s32 	%r6243, %r6242, %r6209;
	xor.b32  	%r6244, %r6243, %r6150;
	shr.u32 	%r6245, %r6150, 8;
	and.b32  	%r6246, %r6245, 31;
	shl.b32 	%r6247, %r1486, %r6246;
	shr.u32 	%r6248, %r6150, 1;
	and.b32  	%r6249, %r6248, 1;
	shl.b32 	%r6250, %r6249, %r6246;
	and.b32  	%r6251, %r6150, 1;
	shl.b32 	%r6252, %r6251, %r6246;
	and.b32  	%r6253, %r6247, %r5603;
	not.b32 	%r6254, %r6247;
	and.b32  	%r6255, %r5603, %r6254;
	not.b32 	%r6256, %r6252;
	and.b32  	%r6257, %r6253, %r6256;
	or.b32  	%r6258, %r6257, %r6255;
	not.b32 	%r6259, %r6253;
	and.b32  	%r6260, %r6250, %r6259;
	or.b32  	%r6261, %r6258, %r6260;
	or.b32  	%r6262, %r6167, %r6073;
	and.b32  	%r6263, %r6261, %r6262;
	and.b32  	%r6264, %r6167, %r6073;
	or.b32  	%r6265, %r6263, %r6264;
	shr.u32 	%r6266, %r6244, 4;
	xor.b32  	%r6267, %r6266, %r6244;
	and.b32  	%r6268, %r6267, 252645135;
	shr.u32 	%r6269, %r6268, 24;
	shf.r.wrap.b32 	%r6270, %r6244, %r6244, %r6269;
	xor.b32  	%r6271, %r6270, %r6173;
	add.s32 	%r6272, %r6268, 16843009;
	shr.u32 	%r6273, %r6271, 16;
	xor.b32  	%r6274, %r6273, %r6271;
	shr.u32 	%r6275, %r6274, 12;
	shr.u32 	%r6276, %r6274, 4;
	shr.u32 	%r6277, %r6274, 8;
	xor.b32  	%r6278, %r6276, %r6275;
	xor.b32  	%r6279, %r6278, %r6277;
	xor.b32  	%r6280, %r6279, %r6274;
	shr.u32 	%r6281, %r6280, 2;
	xor.b32  	%r6282, %r6281, %r6280;
	shl.b32 	%r6283, %r6282, 3;
	not.b32 	%r6284, %r6283;
	and.b32  	%r6285, %r6284, 24;
	shr.u32 	%r6286, %r6272, %r6285;
	shf.r.wrap.b32 	%r6287, %r6244, %r6244, %r6286;
	shl.b32 	%r6288, %r6282, 31;
	xor.b32  	%r6289, %r6288, -2147483648;
	shr.s32 	%r6290, %r6289, 31;
	shl.b32 	%r6291, %r6282, 30;
	xor.b32  	%r6292, %r6291, -1073741824;
	not.b32 	%r6293, %r6287;
	and.b32  	%r6294, %r6207, %r6293;
	not.b32 	%r6295, %r6207;
	shr.s32 	%r6296, %r6292, 31;
	and.b32  	%r6297, %r6296, %r6295;
	or.b32  	%r6298, %r6290, %r6207;
	not.b32 	%r6299, %r6298;
	or.b32  	%r6300, %r6297, %r6299;
	and.b32  	%r6301, %r6300, %r6287;
	or.b32  	%r6302, %r6301, %r6294;
	add.s32 	%r6303, %r6207, %r6293;
	setp.ne.s32 	%p275, %r6289, 0;
	setp.gt.s32 	%p276, %r6292, -1;
	selp.b32 	%r6304, %r6302, %r6303, %p276;
	selp.b32 	%r6305, %r6302, %r6304, %p275;
	add.s32 	%r6306, %r6268, 33686018;
	xor.b32  	%r6307, %r6305, %r6271;
	shr.u32 	%r6308, %r6307, 16;
	xor.b32  	%r6309, %r6308, %r6307;
	shr.u32 	%r6310, %r6309, 12;
	shr.u32 	%r6311, %r6309, 4;
	shr.u32 	%r6312, %r6309, 8;
	xor.b32  	%r6313, %r6311, %r6310;
	xor.b32  	%r6314, %r6313, %r6312;
	xor.b32  	%r6315, %r6314, %r6309;
	shr.u32 	%r6316, %r6315, 2;
	xor.b32  	%r6317, %r6316, %r6315;
	shl.b32 	%r6318, %r6317, 3;
	not.b32 	%r6319, %r6318;
	and.b32  	%r6320, %r6319, 24;
	shr.u32 	%r6321, %r6306, %r6320;
	shf.r.wrap.b32 	%r6322, %r6244, %r6244, %r6321;
	shl.b32 	%r6323, %r6317, 31;
	xor.b32  	%r6324, %r6323, -2147483648;
	shr.s32 	%r6325, %r6324, 31;
	shl.b32 	%r6326, %r6317, 30;
	xor.b32  	%r6327, %r6326, -1073741824;
	not.b32 	%r6328, %r6322;
	and.b32  	%r6329, %r6242, %r6328;
	not.b32 	%r6330, %r6242;
	shr.s32 	%r6331, %r6327, 31;
	and.b32  	%r6332, %r6331, %r6330;
	or.b32  	%r6333, %r6325, %r6242;
	not.b32 	%r6334, %r6333;
	or.b32  	%r6335, %r6332, %r6334;
	and.b32  	%r6336, %r6335, %r6322;
	or.b32  	%r6337, %r6336, %r6329;
	add.s32 	%r6338, %r6242, %r6328;
	setp.ne.s32 	%p277, %r6324, 0;
	setp.gt.s32 	%p278, %r6327, -1;
	selp.b32 	%r6339, %r6337, %r6338, %p278;
	selp.b32 	%r6340, %r6337, %r6339, %p277;
	add.s32 	%r6341, %r6340, %r6307;
	xor.b32  	%r6342, %r6341, %r6244;
	shr.u32 	%r6343, %r6244, 8;
	and.b32  	%r6344, %r6343, 31;
	shl.b32 	%r6345, %r1486, %r6344;
	shr.u32 	%r6346, %r6244, 1;
	and.b32  	%r6347, %r6346, 1;
	shl.b32 	%r6348, %r6347, %r6344;
	and.b32  	%r6349, %r6244, 1;
	shl.b32 	%r6350, %r6349, %r6344;
	and.b32  	%r6351, %r6345, %r5603;
	not.b32 	%r6352, %r6345;
	and.b32  	%r6353, %r5603, %r6352;
	not.b32 	%r6354, %r6350;
	and.b32  	%r6355, %r6351, %r6354;
	or.b32  	%r6356, %r6355, %r6353;
	not.b32 	%r6357, %r6351;
	and.b32  	%r6358, %r6348, %r6357;
	or.b32  	%r6359, %r6356, %r6358;
	shf.l.wrap.b32 	%r6360, %r6359, %r6359, 30;
	shf.l.wrap.b32 	%r6361, %r6359, %r6359, 19;
	xor.b32  	%r6362, %r6360, %r6361;
	shf.l.wrap.b32 	%r6363, %r6359, %r6359, 10;
	xor.b32  	%r6364, %r6362, %r6363;
	shr.u32 	%r6365, %r6342, 4;
	xor.b32  	%r6366, %r6365, %r6342;
	and.b32  	%r6367, %r6366, 252645135;
	shr.u32 	%r6368, %r6367, 24;
	shf.r.wrap.b32 	%r6369, %r6342, %r6342, %r6368;
	xor.b32  	%r6370, %r6369, %r6271;
	add.s32 	%r6371, %r6367, 16843009;
	shr.u32 	%r6372, %r6370, 16;
	xor.b32  	%r6373, %r6372, %r6370;
	shr.u32 	%r6374, %r6373, 12;
	shr.u32 	%r6375, %r6373, 4;
	shr.u32 	%r6376, %r6373, 8;
	xor.b32  	%r6377, %r6375, %r6374;
	xor.b32  	%r6378, %r6377, %r6376;
	xor.b32  	%r6379, %r6378, %r6373;
	shr.u32 	%r6380, %r6379, 2;
	xor.b32  	%r6381, %r6380, %r6379;
	shl.b32 	%r6382, %r6381, 3;
	not.b32 	%r6383, %r6382;
	and.b32  	%r6384, %r6383, 24;
	shr.u32 	%r6385, %r6371, %r6384;
	shf.r.wrap.b32 	%r6386, %r6342, %r6342, %r6385;
	shl.b32 	%r6387, %r6381, 31;
	xor.b32  	%r6388, %r6387, -2147483648;
	shr.s32 	%r6389, %r6388, 31;
	shl.b32 	%r6390, %r6381, 30;
	xor.b32  	%r6391, %r6390, -1073741824;
	not.b32 	%r6392, %r6386;
	and.b32  	%r6393, %r6305, %r6392;
	not.b32 	%r6394, %r6305;
	shr.s32 	%r6395, %r6391, 31;
	and.b32  	%r6396, %r6395, %r6394;
	or.b32  	%r6397, %r6389, %r6305;
	not.b32 	%r6398, %r6397;
	or.b32  	%r6399, %r6396, %r6398;
	and.b32  	%r6400, %r6399, %r6386;
	or.b32  	%r6401, %r6400, %r6393;
	add.s32 	%r6402, %r6305, %r6392;
	setp.ne.s32 	%p279, %r6388, 0;
	setp.gt.s32 	%p280, %r6391, -1;
	selp.b32 	%r6403, %r6401, %r6402, %p280;
	selp.b32 	%r6404, %r6401, %r6403, %p279;
	add.s32 	%r6405, %r6367, 33686018;
	xor.b32  	%r6406, %r6404, %r6370;
	shr.u32 	%r6407, %r6406, 16;
	xor.b32  	%r6408, %r6407, %r6406;
	shr.u32 	%r6409, %r6408, 12;
	shr.u32 	%r6410, %r6408, 4;
	shr.u32 	%r6411, %r6408, 8;
	xor.b32  	%r6412, %r6410, %r6409;
	xor.b32  	%r6413, %r6412, %r6411;
	xor.b32  	%r6414, %r6413, %r6408;
	shr.u32 	%r6415, %r6414, 2;
	xor.b32  	%r6416, %r6415, %r6414;
	shl.b32 	%r6417, %r6416, 3;
	not.b32 	%r6418, %r6417;
	and.b32  	%r6419, %r6418, 24;
	shr.u32 	%r6420, %r6405, %r6419;
	shf.r.wrap.b32 	%r6421, %r6342, %r6342, %r6420;
	shl.b32 	%r6422, %r6416, 31;
	xor.b32  	%r6423, %r6422, -2147483648;
	shr.s32 	%r6424, %r6423, 31;
	shl.b32 	%r6425, %r6416, 30;
	xor.b32  	%r6426, %r6425, -1073741824;
	not.b32 	%r6427, %r6421;
	and.b32  	%r6428, %r6340, %r6427;
	not.b32 	%r6429, %r6340;
	shr.s32 	%r6430, %r6426, 31;
	and.b32  	%r6431, %r6430, %r6429;
	or.b32  	%r6432, %r6424, %r6340;
	not.b32 	%r6433, %r6432;
	or.b32  	%r6434, %r6431, %r6433;
	and.b32  	%r6435, %r6434, %r6421;
	or.b32  	%r6436, %r6435, %r6428;
	add.s32 	%r6437, %r6340, %r6427;
	setp.ne.s32 	%p281, %r6423, 0;
	setp.gt.s32 	%p282, %r6426, -1;
	selp.b32 	%r6438, %r6436, %r6437, %p282;
	selp.b32 	%r6439, %r6436, %r6438, %p281;
	add.s32 	%r6440, %r6439, %r6406;
	shr.u32 	%r6441, %r6342, 8;
	and.b32  	%r6442, %r6441, 31;
	shl.b32 	%r6443, %r1486, %r6442;
	shr.u32 	%r6444, %r6342, 1;
	and.b32  	%r6445, %r6444, 1;
	shl.b32 	%r6446, %r6445, %r6442;
	and.b32  	%r6447, %r6342, 1;
	shl.b32 	%r6448, %r6447, %r6442;
	and.b32  	%r6449, %r6443, %r5979;
	not.b32 	%r6450, %r6443;
	and.b32  	%r6451, %r5979, %r6450;
	not.b32 	%r6452, %r6448;
	and.b32  	%r6453, %r6449, %r6452;
	or.b32  	%r6454, %r6453, %r6451;
	not.b32 	%r6455, %r6449;
	and.b32  	%r6456, %r6446, %r6455;
	or.b32  	%r6457, %r6454, %r6456;
	add.s32 	%r6458, %r6265, %r5979;
	add.s32 	%r6459, %r6458, %r6364;
	add.s32 	%r6460, %r3037, %r6457;
	xor.b32  	%r6461, %r6440, %r3892;
	xor.b32  	%r6462, %r6461, %r6342;
	xor.b32  	%r6463, %r6462, %r3893;
	shr.u32 	%r6464, %r6463, 4;
	xor.b32  	%r6465, %r6464, %r6463;
	and.b32  	%r6466, %r6465, 252645135;
	shr.u32 	%r6467, %r6466, 24;
	shf.r.wrap.b32 	%r6468, %r6463, %r6463, %r6467;
	xor.b32  	%r6469, %r6468, %r6370;
	add.s32 	%r6470, %r6466, 16843009;
	shr.u32 	%r6471, %r6469, 16;
	xor.b32  	%r6472, %r6471, %r6469;
	shr.u32 	%r6473, %r6472, 12;
	shr.u32 	%r6474, %r6472, 4;
	shr.u32 	%r6475, %r6472, 8;
	xor.b32  	%r6476, %r6474, %r6473;
	xor.b32  	%r6477, %r6476, %r6475;
	xor.b32  	%r6478, %r6477, %r6472;
	shr.u32 	%r6479, %r6478, 2;
	xor.b32  	%r6480, %r6479, %r6478;
	shl.b32 	%r6481, %r6480, 3;
	not.b32 	%r6482, %r6481;
	and.b32  	%r6483, %r6482, 24;
	shr.u32 	%r6484, %r6470, %r6483;
	shf.r.wrap.b32 	%r6485, %r6463, %r6463, %r6484;
	shl.b32 	%r6486, %r6480, 31;
	xor.b32  	%r6487, %r6486, -2147483648;
	shr.s32 	%r6488, %r6487, 31;
	shl.b32 	%r6489, %r6480, 30;
	xor.b32  	%r6490, %r6489, -1073741824;
	not.b32 	%r6491, %r6485;
	and.b32  	%r6492, %r6404, %r6491;
	not.b32 	%r6493, %r6404;
	shr.s32 	%r6494, %r6490, 31;
	and.b32  	%r6495, %r6494, %r6493;
	or.b32  	%r6496, %r6488, %r6404;
	not.b32 	%r6497, %r6496;
	or.b32  	%r6498, %r6495, %r6497;
	and.b32  	%r6499, %r6498, %r6485;
	or.b32  	%r6500, %r6499, %r6492;
	add.s32 	%r6501, %r6404, %r6491;
	setp.ne.s32 	%p283, %r6487, 0;
	setp.gt.s32 	%p284, %r6490, -1;
	selp.b32 	%r6502, %r6500, %r6501, %p284;
	selp.b32 	%r6503, %r6500, %r6502, %p283;
	add.s32 	%r6504, %r6466, 33686018;
	xor.b32  	%r6505, %r6503, %r6469;
	shr.u32 	%r6506, %r6505, 16;
	xor.b32  	%r6507, %r6506, %r6505;
	shr.u32 	%r6508, %r6507, 12;
	shr.u32 	%r6509, %r6507, 4;
	shr.u32 	%r6510, %r6507, 8;
	xor.b32  	%r6511, %r6509, %r6508;
	xor.b32  	%r6512, %r6511, %r6510;
	xor.b32  	%r6513, %r6512, %r6507;
	shr.u32 	%r6514, %r6513, 2;
	xor.b32  	%r6515, %r6514, %r6513;
	shl.b32 	%r6516, %r6515, 3;
	not.b32 	%r6517, %r6516;
	and.b32  	%r6518, %r6517, 24;
	shr.u32 	%r6519, %r6504, %r6518;
	shf.r.wrap.b32 	%r6520, %r6463, %r6463, %r6519;
	shl.b32 	%r6521, %r6515, 31;
	xor.b32  	%r6522, %r6521, -2147483648;
	shr.s32 	%r6523, %r6522, 31;
	shl.b32 	%r6524, %r6515, 30;
	xor.b32  	%r6525, %r6524, -1073741824;
	not.b32 	%r6526, %r6520;
	and.b32  	%r6527, %r6439, %r6526;
	not.b32 	%r6528, %r6439;
	shr.s32 	%r6529, %r6525, 31;
	and.b32  	%r6530, %r6529, %r6528;
	or.b32  	%r6531, %r6523, %r6439;
	not.b32 	%r6532, %r6531;
	or.b32  	%r6533, %r6530, %r6532;
	and.b32  	%r6534, %r6533, %r6520;
	or.b32  	%r6535, %r6534, %r6527;
	add.s32 	%r6536, %r6439, %r6526;
	setp.ne.s32 	%p285, %r6522, 0;
	setp.gt.s32 	%p286, %r6525, -1;
	selp.b32 	%r6537, %r6535, %r6536, %p286;
	selp.b32 	%r6538, %r6535, %r6537, %p285;
	add.s32 	%r6539, %r6538, %r6505;
	xor.b32  	%r6540, %r6539, %r6463;
	shr.u32 	%r6541, %r6540, 4;
	xor.b32  	%r6542, %r6541, %r6540;
	and.b32  	%r6543, %r6542, 252645135;
	shr.u32 	%r6544, %r6543, 24;
	shf.r.wrap.b32 	%r6545, %r6540, %r6540, %r6544;
	xor.b32  	%r6546, %r6545, %r6469;
	add.s32 	%r6547, %r6543, 16843009;
	shr.u32 	%r6548, %r6546, 16;
	xor.b32  	%r6549, %r6548, %r6546;
	shr.u32 	%r6550, %r6549, 12;
	shr.u32 	%r6551, %r6549, 4;
	shr.u32 	%r6552, %r6549, 8;
	xor.b32  	%r6553, %r6551, %r6550;
	xor.b32  	%r6554, %r6553, %r6552;
	xor.b32  	%r6555, %r6554, %r6549;
	shr.u32 	%r6556, %r6555, 2;
	xor.b32  	%r6557, %r6556, %r6555;
	shl.b32 	%r6558, %r6557, 3;
	not.b32 	%r6559, %r6558;
	and.b32  	%r6560, %r6559, 24;
	shr.u32 	%r6561, %r6547, %r6560;
	shf.r.wrap.b32 	%r6562, %r6540, %r6540, %r6561;
	shl.b32 	%r6563, %r6557, 31;
	xor.b32  	%r6564, %r6563, -2147483648;
	shr.s32 	%r6565, %r6564, 31;
	shl.b32 	%r6566, %r6557, 30;
	xor.b32  	%r6567, %r6566, -1073741824;
	not.b32 	%r6568, %r6562;
	and.b32  	%r6569, %r6503, %r6568;
	not.b32 	%r6570, %r6503;
	shr.s32 	%r6571, %r6567, 31;
	and.b32  	%r6572, %r6571, %r6570;
	or.b32  	%r6573, %r6565, %r6503;
	not.b32 	%r6574, %r6573;
	or.b32  	%r6575, %r6572, %r6574;
	and.b32  	%r6576, %r6575, %r6562;
	or.b32  	%r6577, %r6576, %r6569;
	add.s32 	%r6578, %r6503, %r6568;
	setp.ne.s32 	%p287, %r6564, 0;
	setp.gt.s32 	%p288, %r6567, -1;
	selp.b32 	%r6579, %r6577, %r6578, %p288;
	selp.b32 	%r6580, %r6577, %r6579, %p287;
	add.s32 	%r6581, %r6543, 33686018;
	xor.b32  	%r6582, %r6580, %r6546;
	shr.u32 	%r6583, %r6582, 16;
	xor.b32  	%r6584, %r6583, %r6582;
	shr.u32 	%r6585, %r6584, 12;
	shr.u32 	%r6586, %r6584, 4;
	shr.u32 	%r6587, %r6584, 8;
	xor.b32  	%r6588, %r6586, %r6585;
	xor.b32  	%r6589, %r6588, %r6587;
	xor.b32  	%r6590, %r6589, %r6584;
	shr.u32 	%r6591, %r6590, 2;
	xor.b32  	%r6592, %r6591, %r6590;
	shl.b32 	%r6593, %r6592, 3;
	not.b32 	%r6594, %r6593;
	and.b32  	%r6595, %r6594, 24;
	shr.u32 	%r6596, %r6581, %r6595;
	shf.r.wrap.b32 	%r6597, %r6540, %r6540, %r6596;
	shl.b32 	%r6598, %r6592, 31;
	xor.b32  	%r6599, %r6598, -2147483648;
	shr.s32 	%r6600, %r6599, 31;
	shl.b32 	%r6601, %r6592, 30;
	xor.b32  	%r6602, %r6601, -1073741824;
	not.b32 	%r6603, %r6597;
	and.b32  	%r6604, %r6538, %r6603;
	not.b32 	%r6605, %r6538;
	shr.s32 	%r6606, %r6602, 31;
	and.b32  	%r6607, %r6606, %r6605;
	or.b32  	%r6608, %r6600, %r6538;
	not.b32 	%r6609, %r6608;
	or.b32  	%r6610, %r6607, %r6609;
	and.b32  	%r6611, %r6610, %r6597;
	or.b32  	%r6612, %r6611, %r6604;
	add.s32 	%r6613, %r6538, %r6603;
	setp.ne.s32 	%p289, %r6599, 0;
	setp.gt.s32 	%p290, %r6602, -1;
	selp.b32 	%r6614, %r6612, %r6613, %p290;
	selp.b32 	%r6615, %r6612, %r6614, %p289;
	add.s32 	%r6616, %r6615, %r6582;
	xor.b32  	%r6617, %r6616, %r6540;
	shr.u32 	%r6618, %r6540, 8;
	and.b32  	%r6619, %r6618, 31;
	shl.b32 	%r6620, %r1486, %r6619;
	shr.u32 	%r6621, %r6540, 1;
	and.b32  	%r6622, %r6621, 1;
	shl.b32 	%r6623, %r6622, %r6619;
	and.b32  	%r6624, %r6540, 1;
	shl.b32 	%r6625, %r6624, %r6619;
	and.b32  	%r6626, %r6620, %r4749;
	not.b32 	%r6627, %r6620;
	and.b32  	%r6628, %r4749, %r6627;
	not.b32 	%r6629, %r6625;
	and.b32  	%r6630, %r6626, %r6629;
	or.b32  	%r6631, %r6630, %r6628;
	not.b32 	%r6632, %r6626;
	and.b32  	%r6633, %r6623, %r6632;
	or.b32  	%r6634, %r6631, %r6633;
	shr.u32 	%r6635, %r6617, 4;
	xor.b32  	%r6636, %r6635, %r6617;
	and.b32  	%r6637, %r6636, 252645135;
	shr.u32 	%r6638, %r6637, 24;
	shf.r.wrap.b32 	%r6639, %r6617, %r6617, %r6638;
	xor.b32  	%r6640, %r6639, %r6546;
	add.s32 	%r6641, %r6637, 16843009;
	shr.u32 	%r6642, %r6640, 16;
	xor.b32  	%r6643, %r6642, %r6640;
	shr.u32 	%r6644, %r6643, 12;
	shr.u32 	%r6645, %r6643, 4;
	shr.u32 	%r6646, %r6643, 8;
	xor.b32  	%r6647, %r6645, %r6644;
	xor.b32  	%r6648, %r6647, %r6646;
	xor.b32  	%r6649, %r6648, %r6643;
	shr.u32 	%r6650, %r6649, 2;
	xor.b32  	%r6651, %r6650, %r6649;
	shl.b32 	%r6652, %r6651, 3;
	not.b32 	%r6653, %r6652;
	and.b32  	%r6654, %r6653, 24;
	shr.u32 	%r6655, %r6641, %r6654;
	shf.r.wrap.b32 	%r6656, %r6617, %r6617, %r6655;
	shl.b32 	%r6657, %r6651, 31;
	xor.b32  	%r6658, %r6657, -2147483648;
	shr.s32 	%r6659, %r6658, 31;
	shl.b32 	%r6660, %r6651, 30;
	xor.b32  	%r6661, %r6660, -1073741824;
	not.b32 	%r6662, %r6656;
	and.b32  	%r6663, %r6580, %r6662;
	not.b32 	%r6664, %r6580;
	shr.s32 	%r6665, %r6661, 31;
	and.b32  	%r6666, %r6665, %r6664;
	or.b32  	%r6667, %r6659, %r6580;
	not.b32 	%r6668, %r6667;
	or.b32  	%r6669, %r6666, %r6668;
	and.b32  	%r6670, %r6669, %r6656;
	or.b32  	%r6671, %r6670, %r6663;
	add.s32 	%r6672, %r6580, %r6662;
	setp.ne.s32 	%p291, %r6658, 0;
	setp.gt.s32 	%p292, %r6661, -1;
	selp.b32 	%r6673, %r6671, %r6672, %p292;
	selp.b32 	%r6674, %r6671, %r6673, %p291;
	add.s32 	%r6675, %r6637, 33686018;
	xor.b32  	%r6676, %r6674, %r6640;
	shr.u32 	%r6677, %r6676, 16;
	xor.b32  	%r6678, %r6677, %r6676;
	shr.u32 	%r6679, %r6678, 12;
	shr.u32 	%r6680, %r6678, 4;
	shr.u32 	%r6681, %r6678, 8;
	xor.b32  	%r6682, %r6680, %r6679;
	xor.b32  	%r6683, %r6682, %r6681;
	xor.b32  	%r6684, %r6683, %r6678;
	shr.u32 	%r6685, %r6684, 2;
	xor.b32  	%r6686, %r6685, %r6684;
	shl.b32 	%r6687, %r6686, 3;
	not.b32 	%r6688, %r6687;
	and.b32  	%r6689, %r6688, 24;
	shr.u32 	%r6690, %r6675, %r6689;
	shf.r.wrap.b32 	%r6691, %r6617, %r6617, %r6690;
	shl.b32 	%r6692, %r6686, 31;
	xor.b32  	%r6693, %r6692, -2147483648;
	shr.s32 	%r6694, %r6693, 31;
	shl.b32 	%r6695, %r6686, 30;
	xor.b32  	%r6696, %r6695, -1073741824;
	not.b32 	%r6697, %r6691;
	and.b32  	%r6698, %r6615, %r6697;
	not.b32 	%r6699, %r6615;
	shr.s32 	%r6700, %r6696, 31;
	and.b32  	%r6701, %r6700, %r6699;
	or.b32  	%r6702, %r6694, %r6615;
	not.b32 	%r6703, %r6702;
	or.b32  	%r6704, %r6701, %r6703;
	and.b32  	%r6705, %r6704, %r6691;
	or.b32  	%r6706, %r6705, %r6698;
	add.s32 	%r6707, %r6615, %r6697;
	setp.ne.s32 	%p293, %r6693, 0;
	setp.gt.s32 	%p294, %r6696, -1;
	selp.b32 	%r6708, %r6706, %r6707, %p294;
	selp.b32 	%r6709, %r6706, %r6708, %p293;
	add.s32 	%r6710, %r6709, %r6676;
	xor.b32  	%r6711, %r6710, %r6617;
	shr.u32 	%r6712, %r6617, 8;
	and.b32  	%r6713, %r6712, 31;
	shl.b32 	%r6714, %r1486, %r6713;
	shr.u32 	%r6715, %r6617, 1;
	and.b32  	%r6716, %r6715, 1;
	shl.b32 	%r6717, %r6716, %r6713;
	and.b32  	%r6718, %r6617, 1;
	shl.b32 	%r6719, %r6718, %r6713;
	and.b32  	%r6720, %r6714, %r5604;
	not.b32 	%r6721, %r6714;
	and.b32  	%r6722, %r5604, %r6721;
	not.b32 	%r6723, %r6719;
	and.b32  	%r6724, %r6720, %r6723;
	or.b32  	%r6725, %r6724, %r6722;
	not.b32 	%r6726, %r6720;
	and.b32  	%r6727, %r6717, %r6726;
	or.b32  	%r6728, %r6725, %r6727;
	xor.b32  	%r6729, %r6728, %r6634;
	and.b32  	%r6730, %r6460, %r6729;
	xor.b32  	%r6731, %r6730, %r6634;
	shr.u32 	%r6732, %r6711, 4;
	xor.b32  	%r6733, %r6732, %r6711;
	and.b32  	%r6734, %r6733, 252645135;
	shr.u32 	%r6735, %r6734, 24;
	shf.r.wrap.b32 	%r6736, %r6711, %r6711, %r6735;
	xor.b32  	%r6737, %r6736, %r6640;
	add.s32 	%r6738, %r6734, 16843009;
	shr.u32 	%r6739, %r6737, 16;
	xor.b32  	%r6740, %r6739, %r6737;
	shr.u32 	%r6741, %r6740, 12;
	shr.u32 	%r6742, %r6740, 4;
	shr.u32 	%r6743, %r6740, 8;
	xor.b32  	%r6744, %r6742, %r6741;
	xor.b32  	%r6745, %r6744, %r6743;
	xor.b32  	%r6746, %r6745, %r6740;
	shr.u32 	%r6747, %r6746, 2;
	xor.b32  	%r6748, %r6747, %r6746;
	shl.b32 	%r6749, %r6748, 3;
	not.b32 	%r6750, %r6749;
	and.b32  	%r6751, %r6750, 24;
	shr.u32 	%r6752, %r6738, %r6751;
	shf.r.wrap.b32 	%r6753, %r6711, %r6711, %r6752;
	shl.b32 	%r6754, %r6748, 31;
	xor.b32  	%r6755, %r6754, -2147483648;
	shr.s32 	%r6756, %r6755, 31;
	shl.b32 	%r6757, %r6748, 30;
	xor.b32  	%r6758, %r6757, -1073741824;
	not.b32 	%r6759, %r6753;
	and.b32  	%r6760, %r6674, %r6759;
	not.b32 	%r6761, %r6674;
	shr.s32 	%r6762, %r6758, 31;
	and.b32  	%r6763, %r6762, %r6761;
	or.b32  	%r6764, %r6756, %r6674;
	not.b32 	%r6765, %r6764;
	or.b32  	%r6766, %r6763, %r6765;
	and.b32  	%r6767, %r6766, %r6753;
	or.b32  	%r6768, %r6767, %r6760;
	add.s32 	%r6769, %r6674, %r6759;
	setp.ne.s32 	%p295, %r6755, 0;
	setp.gt.s32 	%p296, %r6758, -1;
	selp.b32 	%r6770, %r6768, %r6769, %p296;
	selp.b32 	%r6771, %r6768, %r6770, %p295;
	add.s32 	%r6772, %r6734, 33686018;
	xor.b32  	%r6773, %r6771, %r6737;
	shr.u32 	%r6774, %r6773, 16;
	xor.b32  	%r6775, %r6774, %r6773;
	shr.u32 	%r6776, %r6775, 12;
	shr.u32 	%r6777, %r6775, 4;
	shr.u32 	%r6778, %r6775, 8;
	xor.b32  	%r6779, %r6777, %r6776;
	xor.b32  	%r6780, %r6779, %r6778;
	xor.b32  	%r6781, %r6780, %r6775;
	shr.u32 	%r6782, %r6781, 2;
	xor.b32  	%r6783, %r6782, %r6781;
	shl.b32 	%r6784, %r6783, 3;
	not.b32 	%r6785, %r6784;
	and.b32  	%r6786, %r6785, 24;
	shr.u32 	%r6787, %r6772, %r6786;
	shf.r.wrap.b32 	%r6788, %r6711, %r6711, %r6787;
	shl.b32 	%r6789, %r6783, 31;
	xor.b32  	%r6790, %r6789, -2147483648;
	shr.s32 	%r6791, %r6790, 31;
	shl.b32 	%r6792, %r6783, 30;
	xor.b32  	%r6793, %r6792, -1073741824;
	not.b32 	%r6794, %r6788;
	and.b32  	%r6795, %r6709, %r6794;
	not.b32 	%r6796, %r6709;
	shr.s32 	%r6797, %r6793, 31;
	and.b32  	%r6798, %r6797, %r6796;
	or.b32  	%r6799, %r6791, %r6709;
	not.b32 	%r6800, %r6799;
	or.b32  	%r6801, %r6798, %r6800;
	and.b32  	%r6802, %r6801, %r6788;
	or.b32  	%r6803, %r6802, %r6795;
	add.s32 	%r6804, %r6709, %r6794;
	setp.ne.s32 	%p297, %r6790, 0;
	setp.gt.s32 	%p298, %r6793, -1;
	selp.b32 	%r6805, %r6803, %r6804, %p298;
	selp.b32 	%r6806, %r6803, %r6805, %p297;
	add.s32 	%r6807, %r6806, %r6773;
	xor.b32  	%r6808, %r6807, %r6711;
	shr.u32 	%r6809, %r6711, 8;
	and.b32  	%r6810, %r6809, 31;
	shl.b32 	%r6811, %r1486, %r6810;
	shr.u32 	%r6812, %r6711, 1;
	and.b32  	%r6813, %r6812, 1;
	shl.b32 	%r6814, %r6813, %r6810;
	and.b32  	%r6815, %r6711, 1;
	shl.b32 	%r6816, %r6815, %r6810;
	and.b32  	%r6817, %r6811, %r6460;
	not.b32 	%r6818, %r6811;
	and.b32  	%r6819, %r6460, %r6818;
	not.b32 	%r6820, %r6816;
	and.b32  	%r6821, %r6817, %r6820;
	or.b32  	%r6822, %r6821, %r6819;
	not.b32 	%r6823, %r6817;
	and.b32  	%r6824, %r6814, %r6823;
	or.b32  	%r6825, %r6822, %r6824;
	shf.l.wrap.b32 	%r6826, %r6825, %r6825, 26;
	shf.l.wrap.b32 	%r6827, %r6825, %r6825, 21;
	xor.b32  	%r6828, %r6826, %r6827;
	shf.l.wrap.b32 	%r6829, %r6825, %r6825, 7;
	xor.b32  	%r6830, %r6828, %r6829;
	add.s32 	%r6831, %r602, %r29;
	add.s32 	%r6832, %r6831, %r3893;
	add.s32 	%r6833, %r6832, %r6731;
	add.s32 	%r6834, %r6833, %r6830;
	shr.u32 	%r6835, %r6808, 4;
	xor.b32  	%r6836, %r6835, %r6808;
	and.b32  	%r6837, %r6836, 252645135;
	shr.u32 	%r6838, %r6837, 24;
	shf.r.wrap.b32 	%r6839, %r6808, %r6808, %r6838;
	xor.b32  	%r6840, %r6839, %r6737;
	add.s32 	%r6841, %r6837, 16843009;
	shr.u32 	%r6842, %r6840, 16;
	xor.b32  	%r6843, %r6842, %r6840;
	shr.u32 	%r6844, %r6843, 12;
	shr.u32 	%r6845, %r6843, 4;
	shr.u32 	%r6846, %r6843, 8;
	xor.b32  	%r6847, %r6845, %r6844;
	xor.b32  	%r6848, %r6847, %r6846;
	xor.b32  	%r6849, %r6848, %r6843;
	shr.u32 	%r6850, %r6849, 2;
	xor.b32  	%r6851, %r6850, %r6849;
	shl.b32 	%r6852, %r6851, 3;
	not.b32 	%r6853, %r6852;
	and.b32  	%r6854, %r6853, 24;
	shr.u32 	%r6855, %r6841, %r6854;
	shf.r.wrap.b32 	%r6856, %r6808, %r6808, %r6855;
	shl.b32 	%r6857, %r6851, 31;
	xor.b32  	%r6858, %r6857, -2147483648;
	shr.s32 	%r6859, %r6858, 31;
	shl.b32 	%r6860, %r6851, 30;
	xor.b32  	%r6861, %r6860, -1073741824;
	not.b32 	%r6862, %r6856;
	and.b32  	%r6863, %r6771, %r6862;
	not.b32 	%r6864, %r6771;
	shr.s32 	%r6865, %r6861, 31;
	and.b32  	%r6866, %r6865, %r6864;
	or.b32  	%r6867, %r6859, %r6771;
	not.b32 	%r6868, %r6867;
	or.b32  	%r6869, %r6866, %r6868;
	and.b32  	%r6870, %r6869, %r6856;
	or.b32  	%r6871, %r6870, %r6863;
	add.s32 	%r6872, %r6771, %r6862;
	setp.ne.s32 	%p299, %r6858, 0;
	setp.gt.s32 	%p300, %r6861, -1;
	selp.b32 	%r6873, %r6871, %r6872, %p300;
	selp.b32 	%r6874, %r6871, %r6873, %p299;
	add.s32 	%r6875, %r6837, 33686018;
	xor.b32  	%r6876, %r6874, %r6840;
	shr.u32 	%r6877, %r6876, 16;
	xor.b32  	%r6878, %r6877, %r6876;
	shr.u32 	%r6879, %r6878, 12;
	shr.u32 	%r6880, %r6878, 4;
	shr.u32 	%r6881, %r6878, 8;
	xor.b32  	%r6882, %r6880, %r6879;
	xor.b32  	%r6883, %r6882, %r6881;
	xor.b32  	%r6884, %r6883, %r6878;
	shr.u32 	%r6885, %r6884, 2;
	xor.b32  	%r6886, %r6885, %r6884;
	shl.b32 	%r6887, %r6886, 3;
	not.b32 	%r6888, %r6887;
	and.b32  	%r6889, %r6888, 24;
	shr.u32 	%r6890, %r6875, %r6889;
	shf.r.wrap.b32 	%r6891, %r6808, %r6808, %r6890;
	shl.b32 	%r6892, %r6886, 31;
	xor.b32  	%r6893, %r6892, -2147483648;
	shr.s32 	%r6894, %r6893, 31;
	shl.b32 	%r6895, %r6886, 30;
	xor.b32  	%r6896, %r6895, -1073741824;
	not.b32 	%r6897, %r6891;
	and.b32  	%r6898, %r6806, %r6897;
	not.b32 	%r6899, %r6806;
	shr.s32 	%r6900, %r6896, 31;
	and.b32  	%r6901, %r6900, %r6899;
	or.b32  	%r6902, %r6894, %r6806;
	not.b32 	%r6903, %r6902;
	or.b32  	%r6904, %r6901, %r6903;
	and.b32  	%r6905, %r6904, %r6891;
	or.b32  	%r6906, %r6905, %r6898;
	add.s32 	%r6907, %r6806, %r6897;
	setp.ne.s32 	%p301, %r6893, 0;
	setp.gt.s32 	%p302, %r6896, -1;
	selp.b32 	%r6908, %r6906, %r6907, %p302;
	selp.b32 	%r6909, %r6906, %r6908, %p301;
	add.s32 	%r6910, %r6909, %r6876;
	xor.b32  	%r6911, %r6910, %r6808;
	shr.u32 	%r6912, %r6808, 8;
	and.b32  	%r6913, %r6912, 31;
	shl.b32 	%r6914, %r1486, %r6913;
	shr.u32 	%r6915, %r6808, 1;
	and.b32  	%r6916, %r6915, 1;
	shl.b32 	%r6917, %r6916, %r6913;
	and.b32  	%r6918, %r6808, 1;
	shl.b32 	%r6919, %r6918, %r6913;
	and.b32  	%r6920, %r6914, %r4748;
	not.b32 	%r6921, %r6914;
	and.b32  	%r6922, %r4748, %r6921;
	not.b32 	%r6923, %r6919;
	and.b32  	%r6924, %r6920, %r6923;
	or.b32  	%r6925, %r6924, %r6922;
	not.b32 	%r6926, %r6920;
	and.b32  	%r6927, %r6917, %r6926;
	or.b32  	%r6928, %r6925, %r6927;
	shr.u32 	%r6929, %r6911, 4;
	xor.b32  	%r6930, %r6929, %r6911;
	and.b32  	%r6931, %r6930, 252645135;
	shr.u32 	%r6932, %r6931, 24;
	shf.r.wrap.b32 	%r6933, %r6911, %r6911, %r6932;
	xor.b32  	%r6934, %r6933, %r6840;
	add.s32 	%r6935, %r6931, 16843009;
	shr.u32 	%r6936, %r6934, 16;
	xor.b32  	%r6937, %r6936, %r6934;
	shr.u32 	%r6938, %r6937, 12;
	shr.u32 	%r6939, %r6937, 4;
	shr.u32 	%r6940, %r6937, 8;
	xor.b32  	%r6941, %r6939, %r6938;
	xor.b32  	%r6942, %r6941, %r6940;
	xor.b32  	%r6943, %r6942, %r6937;
	shr.u32 	%r6944, %r6943, 2;
	xor.b32  	%r6945, %r6944, %r6943;
	shl.b32 	%r6946, %r6945, 3;
	not.b32 	%r6947, %r6946;
	and.b32  	%r6948, %r6947, 24;
	shr.u32 	%r6949, %r6935, %r6948;
	shf.r.wrap.b32 	%r6950, %r6911, %r6911, %r6949;
	shl.b32 	%r6951, %r6945, 31;
	xor.b32  	%r6952, %r6951, -2147483648;
	shr.s32 	%r6953, %r6952, 31;
	shl.b32 	%r6954, %r6945, 30;
	xor.b32  	%r6955, %r6954, -1073741824;
	not.b32 	%r6956, %r6950;
	and.b32  	%r6957, %r6874, %r6956;
	not.b32 	%r6958, %r6874;
	shr.s32 	%r6959, %r6955, 31;
	and.b32  	%r6960, %r6959, %r6958;
	or.b32  	%r6961, %r6953, %r6874;
	not.b32 	%r6962, %r6961;
	or.b32  	%r6963, %r6960, %r6962;
	and.b32  	%r6964, %r6963, %r6950;
	or.b32  	%r6965, %r6964, %r6957;
	add.s32 	%r6966, %r6874, %r6956;
	setp.ne.s32 	%p303, %r6952, 0;
	setp.gt.s32 	%p304, %r6955, -1;
	selp.b32 	%r6967, %r6965, %r6966, %p304;
	selp.b32 	%r6968, %r6965, %r6967, %p303;
	add.s32 	%r6969, %r6931, 33686018;
	xor.b32  	%r6970, %r6968, %r6934;
	shr.u32 	%r6971, %r6970, 16;
	xor.b32  	%r6972, %r6971, %r6970;
	shr.u32 	%r6973, %r6972, 12;
	shr.u32 	%r6974, %r6972, 4;
	shr.u32 	%r6975, %r6972, 8;
	xor.b32  	%r6976, %r6974, %r6973;
	xor.b32  	%r6977, %r6976, %r6975;
	xor.b32  	%r6978, %r6977, %r6972;
	shr.u32 	%r6979, %r6978, 2;
	xor.b32  	%r6980, %r6979, %r6978;
	shl.b32 	%r6981, %r6980, 3;
	not.b32 	%r6982, %r6981;
	and.b32  	%r6983, %r6982, 24;
	shr.u32 	%r6984, %r6969, %r6983;
	shf.r.wrap.b32 	%r6985, %r6911, %r6911, %r6984;
	shl.b32 	%r6986, %r6980, 31;
	xor.b32  	%r6987, %r6986, -2147483648;
	shr.s32 	%r6988, %r6987, 31;
	shl.b32 	%r6989, %r6980, 30;
	xor.b32  	%r6990, %r6989, -1073741824;
	not.b32 	%r6991, %r6985;
	and.b32  	%r6992, %r6909, %r6991;
	not.b32 	%r6993, %r6909;
	shr.s32 	%r6994, %r6990, 31;
	and.b32  	%r6995, %r6994, %r6993;
	or.b32  	%r6996, %r6988, %r6909;
	not.b32 	%r6997, %r6996;
	or.b32  	%r6998, %r6995, %r6997;
	and.b32  	%r6999, %r6998, %r6985;
	or.b32  	%r7000, %r6999, %r6992;
	add.s32 	%r7001, %r6909, %r6991;
	setp.ne.s32 	%p305, %r6987, 0;
	setp.gt.s32 	%p306, %r6990, -1;
	selp.b32 	%r7002, %r7000, %r7001, %p306;
	selp.b32 	%r7003, %r7000, %r7002, %p305;
	add.s32 	%r7004, %r7003, %r6970;
	xor.b32  	%r7005, %r7004, %r6911;
	shr.u32 	%r7006, %r6911, 8;
	and.b32  	%r7007, %r7006, 31;
	shl.b32 	%r7008, %r1486, %r7007;
	shr.u32 	%r7009, %r6911, 1;
	and.b32  	%r7010, %r7009, 1;
	shl.b32 	%r7011, %r7010, %r7007;
	and.b32  	%r7012, %r6911, 1;
	shl.b32 	%r7013, %r7012, %r7007;
	and.b32  	%r7014, %r7008, %r5603;
	not.b32 	%r7015, %r7008;
	and.b32  	%r7016, %r5603, %r7015;
	not.b32 	%r7017, %r7013;
	and.b32  	%r7018, %r7014, %r7017;
	or.b32  	%r7019, %r7018, %r7016;
	not.b32 	%r7020, %r7014;
	and.b32  	%r7021, %r7011, %r7020;
	or.b32  	%r7022, %r7019, %r7021;
	shr.u32 	%r7023, %r7005, 4;
	xor.b32  	%r7024, %r7023, %r7005;
	and.b32  	%r7025, %r7024, 252645135;
	shr.u32 	%r7026, %r7025, 24;
	shf.r.wrap.b32 	%r7027, %r7005, %r7005, %r7026;
	xor.b32  	%r7028, %r7027, %r6934;
	add.s32 	%r7029, %r7025, 16843009;
	shr.u32 	%r7030, %r7028, 16;
	xor.b32  	%r7031, %r7030, %r7028;
	shr.u32 	%r7032, %r7031, 12;
	shr.u32 	%r7033, %r7031, 4;
	shr.u32 	%r7034, %r7031, 8;
	xor.b32  	%r7035, %r7033, %r7032;
	xor.b32  	%r7036, %r7035, %r7034;
	xor.b32  	%r7037, %r7036, %r7031;
	shr.u32 	%r7038, %r7037, 2;
	xor.b32  	%r7039, %r7038, %r7037;
	shl.b32 	%r7040, %r7039, 3;
	not.b32 	%r7041, %r7040;
	and.b32  	%r7042, %r7041, 24;
	shr.u32 	%r7043, %r7029, %r7042;
	shf.r.wrap.b32 	%r7044, %r7005, %r7005, %r7043;
	shl.b32 	%r7045, %r7039, 31;
	xor.b32  	%r7046, %r7045, -2147483648;
	shr.s32 	%r7047, %r7046, 31;
	shl.b32 	%r7048, %r7039, 30;
	xor.b32  	%r7049, %r7048, -1073741824;
	not.b32 	%r7050, %r7044;
	and.b32  	%r7051, %r6968, %r7050;
	not.b32 	%r7052, %r6968;
	shr.s32 	%r7053, %r7049, 31;
	and.b32  	%r7054, %r7053, %r7052;
	or.b32  	%r7055, %r7047, %r6968;
	not.b32 	%r7056, %r7055;
	or.b32  	%r7057, %r7054, %r7056;
	and.b32  	%r7058, %r7057, %r7044;
	or.b32  	%r7059, %r7058, %r7051;
	add.s32 	%r7060, %r6968, %r7050;
	setp.ne.s32 	%p307, %r7046, 0;
	setp.gt.s32 	%p308, %r7049, -1;
	selp.b32 	%r7061, %r7059, %r7060, %p308;
	selp.b32 	%r7062, %r7059, %r7061, %p307;
	add.s32 	%r7063, %r7025, 33686018;
	xor.b32  	%r7064, %r7062, %r7028;
	shr.u32 	%r7065, %r7064, 16;
	xor.b32  	%r7066, %r7065, %r7064;
	shr.u32 	%r7067, %r7066, 12;
	shr.u32 	%r7068, %r7066, 4;
	shr.u32 	%r7069, %r7066, 8;
	xor.b32  	%r7070, %r7068, %r7067;
	xor.b32  	%r7071, %r7070, %r7069;
	xor.b32  	%r7072, %r7071, %r7066;
	shr.u32 	%r7073, %r7072, 2;
	xor.b32  	%r7074, %r7073, %r7072;
	shl.b32 	%r7075, %r7074, 3;
	not.b32 	%r7076, %r7075;
	and.b32  	%r7077, %r7076, 24;
	shr.u32 	%r7078, %r7063, %r7077;
	shf.r.wrap.b32 	%r7079, %r7005, %r7005, %r7078;
	shl.b32 	%r7080, %r7074, 31;
	xor.b32  	%r7081, %r7080, -2147483648;
	shr.s32 	%r7082, %r7081, 31;
	shl.b32 	%r7083, %r7074, 30;
	xor.b32  	%r7084, %r7083, -1073741824;
	not.b32 	%r7085, %r7079;
	and.b32  	%r7086, %r7003, %r7085;
	not.b32 	%r7087, %r7003;
	shr.s32 	%r7088, %r7084, 31;
	and.b32  	%r7089, %r7088, %r7087;
	or.b32  	%r7090, %r7082, %r7003;
	not.b32 	%r7091, %r7090;
	or.b32  	%r7092, %r7089, %r7091;
	and.b32  	%r7093, %r7092, %r7079;
	or.b32  	%r7094, %r7093, %r7086;
	add.s32 	%r7095, %r7003, %r7085;
	setp.ne.s32 	%p309, %r7081, 0;
	setp.gt.s32 	%p310, %r7084, -1;
	selp.b32 	%r7096, %r7094, %r7095, %p310;
	selp.b32 	%r7097, %r7094, %r7096, %p309;
	add.s32 	%r7098, %r7097, %r7064;
	xor.b32  	%r7099, %r7098, %r7005;
	shr.u32 	%r7100, %r7005, 8;
	and.b32  	%r7101, %r7100, 31;
	shl.b32 	%r7102, %r1486, %r7101;
	shr.u32 	%r7103, %r7005, 1;
	and.b32  	%r7104, %r7103, 1;
	shl.b32 	%r7105, %r7104, %r7101;
	and.b32  	%r7106, %r7005, 1;
	shl.b32 	%r7107, %r7106, %r7101;
	and.b32  	%r7108, %r7102, %r6459;
	not.b32 	%r7109, %r7102;
	and.b32  	%r7110, %r6459, %r7109;
	not.b32 	%r7111, %r7107;
	and.b32  	%r7112, %r7108, %r7111;
	or.b32  	%r7113, %r7112, %r7110;
	not.b32 	%r7114, %r7108;
	and.b32  	%r7115, %r7105, %r7114;
	or.b32  	%r7116, %r7113, %r7115;
	or.b32  	%r7117, %r7022, %r6928;
	and.b32  	%r7118, %r7116, %r7117;
	and.b32  	%r7119, %r7022, %r6928;
	or.b32  	%r7120, %r7118, %r7119;
	shr.u32 	%r7121, %r7099, 4;
	xor.b32  	%r7122, %r7121, %r7099;
	and.b32  	%r7123, %r7122, 252645135;
	shr.u32 	%r7124, %r7123, 24;
	shf.r.wrap.b32 	%r7125, %r7099, %r7099, %r7124;
	xor.b32  	%r7126, %r7125, %r7028;
	add.s32 	%r7127, %r7123, 16843009;
	shr.u32 	%r7128, %r7126, 16;
	xor.b32  	%r7129, %r7128, %r7126;
	shr.u32 	%r7130, %r7129, 12;
	shr.u32 	%r7131, %r7129, 4;
	shr.u32 	%r7132, %r7129, 8;
	xor.b32  	%r7133, %r7131, %r7130;
	xor.b32  	%r7134, %r7133, %r7132;
	xor.b32  	%r7135, %r7134, %r7129;
	shr.u32 	%r7136, %r7135, 2;
	xor.b32  	%r7137, %r7136, %r7135;
	shl.b32 	%r7138, %r7137, 3;
	not.b32 	%r7139, %r7138;
	and.b32  	%r7140, %r7139, 24;
	shr.u32 	%r7141, %r7127, %r7140;
	shf.r.wrap.b32 	%r7142, %r7099, %r7099, %r7141;
	shl.b32 	%r7143, %r7137, 31;
	xor.b32  	%r7144, %r7143, -2147483648;
	shr.s32 	%r7145, %r7144, 31;
	shl.b32 	%r7146, %r7137, 30;
	xor.b32  	%r7147, %r7146, -1073741824;
	not.b32 	%r7148, %r7142;
	and.b32  	%r7149, %r7062, %r7148;
	not.b32 	%r7150, %r7062;
	shr.s32 	%r7151, %r7147, 31;
	and.b32  	%r7152, %r7151, %r7150;
	or.b32  	%r7153, %r7145, %r7062;
	not.b32 	%r7154, %r7153;
	or.b32  	%r7155, %r7152, %r7154;
	and.b32  	%r7156, %r7155, %r7142;
	or.b32  	%r7157, %r7156, %r7149;
	add.s32 	%r7158, %r7062, %r7148;
	setp.ne.s32 	%p311, %r7144, 0;
	setp.gt.s32 	%p312, %r7147, -1;
	selp.b32 	%r7159, %r7157, %r7158, %p312;
	selp.b32 	%r7160, %r7157, %r7159, %p311;
	add.s32 	%r7161, %r7123, 33686018;
	xor.b32  	%r7162, %r7160, %r7126;
	shr.u32 	%r7163, %r7162, 16;
	xor.b32  	%r7164, %r7163, %r7162;
	shr.u32 	%r7165, %r7164, 12;
	shr.u32 	%r7166, %r7164, 4;
	shr.u32 	%r7167, %r7164, 8;
	xor.b32  	%r7168, %r7166, %r7165;
	xor.b32  	%r7169, %r7168, %r7167;
	xor.b32  	%r7170, %r7169, %r7164;
	shr.u32 	%r7171, %r7170, 2;
	xor.b32  	%r7172, %r7171, %r7170;
	shl.b32 	%r7173, %r7172, 3;
	not.b32 	%r7174, %r7173;
	and.b32  	%r7175, %r7174, 24;
	shr.u32 	%r7176, %r7161, %r7175;
	shf.r.wrap.b32 	%r7177, %r7099, %r7099, %r7176;
	shl.b32 	%r7178, %r7172, 31;
	xor.b32  	%r7179, %r7178, -2147483648;
	shr.s32 	%r7180, %r7179, 31;
	shl.b32 	%r7181, %r7172, 30;
	xor.b32  	%r7182, %r7181, -1073741824;
	not.b32 	%r7183, %r7177;
	and.b32  	%r7184, %r7097, %r7183;
	not.b32 	%r7185, %r7097;
	shr.s32 	%r7186, %r7182, 31;
	and.b32  	%r7187, %r7186, %r7185;
	or.b32  	%r7188, %r7180, %r7097;
	not.b32 	%r7189, %r7188;
	or.b32  	%r7190, %r7187, %r7189;
	and.b32  	%r7191, %r7190, %r7177;
	or.b32  	%r7192, %r7191, %r7184;
	add.s32 	%r7193, %r7097, %r7183;
	setp.ne.s32 	%p313, %r7179, 0;
	setp.gt.s32 	%p314, %r7182, -1;
	selp.b32 	%r7194, %r7192, %r7193, %p314;
	selp.b32 	%r7195, %r7192, %r7194, %p313;
	add.s32 	%r7196, %r7195, %r7162;
	xor.b32  	%r7197, %r7196, %r7099;
	shr.u32 	%r7198, %r7099, 8;
	and.b32  	%r7199, %r7198, 31;
	shl.b32 	%r7200, %r1486, %r7199;
	shr.u32 	%r7201, %r7099, 1;
	and.b32  	%r7202, %r7201, 1;
	shl.b32 	%r7203, %r7202, %r7199;
	and.b32  	%r7204, %r7099, 1;
	shl.b32 	%r7205, %r7204, %r7199;
	and.b32  	%r7206, %r7200, %r6459;
	not.b32 	%r7207, %r7200;
	and.b32  	%r7208, %r6459, %r7207;
	not.b32 	%r7209, %r7205;
	and.b32  	%r7210, %r7206, %r7209;
	or.b32  	%r7211, %r7210, %r7208;
	not.b32 	%r7212, %r7206;
	and.b32  	%r7213, %r7203, %r7212;
	or.b32  	%r7214, %r7211, %r7213;
	shf.l.wrap.b32 	%r7215, %r7214, %r7214, 30;
	shf.l.wrap.b32 	%r7216, %r7214, %r7214, 19;
	xor.b32  	%r7217, %r7215, %r7216;
	shf.l.wrap.b32 	%r7218, %r7214, %r7214, 10;
	xor.b32  	%r7219, %r7217, %r7218;
	shr.u32 	%r7220, %r7197, 4;
	xor.b32  	%r7221, %r7220, %r7197;
	and.b32  	%r7222, %r7221, 252645135;
	shr.u32 	%r7223, %r7222, 24;
	shf.r.wrap.b32 	%r7224, %r7197, %r7197, %r7223;
	xor.b32  	%r7225, %r7224, %r7126;
	add.s32 	%r7226, %r7222, 16843009;
	shr.u32 	%r7227, %r7225, 16;
	xor.b32  	%r7228, %r7227, %r7225;
	shr.u32 	%r7229, %r7228, 12;
	shr.u32 	%r7230, %r7228, 4;
	shr.u32 	%r7231, %r7228, 8;
	xor.b32  	%r7232, %r7230, %r7229;
	xor.b32  	%r7233, %r7232, %r7231;
	xor.b32  	%r7234, %r7233, %r7228;
	shr.u32 	%r7235, %r7234, 2;
	xor.b32  	%r7236, %r7235, %r7234;
	shl.b32 	%r7237, %r7236, 3;
	not.b32 	%r7238, %r7237;
	and.b32  	%r7239, %r7238, 24;
	shr.u32 	%r7240, %r7226, %r7239;
	shf.r.wrap.b32 	%r7241, %r7197, %r7197, %r7240;
	shl.b32 	%r7242, %r7236, 31;
	xor.b32  	%r7243, %r7242, -2147483648;
	shr.s32 	%r7244, %r7243, 31;
	shl.b32 	%r7245, %r7236, 30;
	xor.b32  	%r7246, %r7245, -1073741824;
	not.b32 	%r7247, %r7241;
	and.b32  	%r7248, %r7160, %r7247;
	not.b32 	%r7249, %r7160;
	shr.s32 	%r7250, %r7246, 31;
	and.b32  	%r7251, %r7250, %r7249;
	or.b32  	%r7252, %r7244, %r7160;
	not.b32 	%r7253, %r7252;
	or.b32  	%r7254, %r7251, %r7253;
	and.b32  	%r7255, %r7254, %r7241;
	or.b32  	%r7256, %r7255, %r7248;
	add.s32 	%r7257, %r7160, %r7247;
	setp.ne.s32 	%p315, %r7243, 0;
	setp.gt.s32 	%p316, %r7246, -1;
	selp.b32 	%r7258, %r7256, %r7257, %p316;
	selp.b32 	%r7259, %r7256, %r7258, %p315;
	add.s32 	%r7260, %r7222, 33686018;
	xor.b32  	%r7261, %r7259, %r7225;
	shr.u32 	%r7262, %r7261, 16;
	xor.b32  	%r7263, %r7262, %r7261;
	shr.u32 	%r7264, %r7263, 12;
	shr.u32 	%r7265, %r7263, 4;
	shr.u32 	%r7266, %r7263, 8;
	xor.b32  	%r7267, %r7265, %r7264;
	xor.b32  	%r7268, %r7267, %r7266;
	xor.b32  	%r7269, %r7268, %r7263;
	shr.u32 	%r7270, %r7269, 2;
	xor.b32  	%r7271, %r7270, %r7269;
	shl.b32 	%r7272, %r7271, 3;
	not.b32 	%r7273, %r7272;
	and.b32  	%r7274, %r7273, 24;
	shr.u32 	%r7275, %r7260, %r7274;
	shf.r.wrap.b32 	%r7276, %r7197, %r7197, %r7275;
	shl.b32 	%r7277, %r7271, 31;
	xor.b32  	%r7278, %r7277, -2147483648;
	shr.s32 	%r7279, %r7278, 31;
	shl.b32 	%r7280, %r7271, 30;
	xor.b32  	%r7281, %r7280, -1073741824;
	not.b32 	%r7282, %r7276;
	and.b32  	%r7283, %r7195, %r7282;
	not.b32 	%r7284, %r7195;
	shr.s32 	%r7285, %r7281, 31;
	and.b32  	%r7286, %r7285, %r7284;
	or.b32  	%r7287, %r7279, %r7195;
	not.b32 	%r7288, %r7287;
	or.b32  	%r7289, %r7286, %r7288;
	and.b32  	%r7290, %r7289, %r7276;
	or.b32  	%r7291, %r7290, %r7283;
	add.s32 	%r7292, %r7195, %r7282;
	setp.ne.s32 	%p317, %r7278, 0;
	setp.gt.s32 	%p318, %r7281, -1;
	selp.b32 	%r7293, %r7291, %r7292, %p318;
	selp.b32 	%r7294, %r7291, %r7293, %p317;
	add.s32 	%r7295, %r7294, %r7261;
	shr.u32 	%r7296, %r7197, 8;
	and.b32  	%r7297, %r7296, 31;
	shl.b32 	%r7298, %r1486, %r7297;
	shr.u32 	%r7299, %r7197, 1;
	and.b32  	%r7300, %r7299, 1;
	shl.b32 	%r7301, %r7300, %r7297;
	and.b32  	%r7302, %r7197, 1;
	shl.b32 	%r7303, %r7302, %r7297;
	and.b32  	%r7304, %r7298, %r6834;
	not.b32 	%r7305, %r7298;
	and.b32  	%r7306, %r6834, %r7305;
	not.b32 	%r7307, %r7303;
	and.b32  	%r7308, %r7304, %r7307;
	or.b32  	%r7309, %r7308, %r7306;
	not.b32 	%r7310, %r7304;
	and.b32  	%r7311, %r7301, %r7310;
	or.b32  	%r7312, %r7309, %r7311;
	add.s32 	%r7313, %r7120, %r6834;
	add.s32 	%r7314, %r7313, %r7219;
	add.s32 	%r7315, %r3892, %r7312;
	xor.b32  	%r7316, %r7295, %r4748;
	xor.b32  	%r7317, %r7316, %r7197;
	xor.b32  	%r7318, %r7317, %r4749;
	shr.u32 	%r7319, %r7318, 4;
	xor.b32  	%r7320, %r7319, %r7318;
	and.b32  	%r7321, %r7320, 252645135;
	shr.u32 	%r7322, %r7321, 24;
	shf.r.wrap.b32 	%r7323, %r7318, %r7318, %r7322;
	xor.b32  	%r7324, %r7323, %r7225;
	add.s32 	%r7325, %r7321, 16843009;
	shr.u32 	%r7326, %r7324, 16;
	xor.b32  	%r7327, %r7326, %r7324;
	shr.u32 	%r7328, %r7327, 12;
	shr.u32 	%r7329, %r7327, 4;
	shr.u32 	%r7330, %r7327, 8;
	xor.b32  	%r7331, %r7329, %r7328;
	xor.b32  	%r7332, %r7331, %r7330;
	xor.b32  	%r7333, %r7332, %r7327;
	shr.u32 	%r7334, %r7333, 2;
	xor.b32  	%r7335, %r7334, %r7333;
	shl.b32 	%r7336, %r7335, 3;
	not.b32 	%r7337, %r7336;
	and.b32  	%r7338, %r7337, 24;
	shr.u32 	%r7339, %r7325, %r7338;
	shf.r.wrap.b32 	%r7340, %r7318, %r7318, %r7339;
	shl.b32 	%r7341, %r7335, 31;
	xor.b32  	%r7342, %r7341, -2147483648;
	shr.s32 	%r7343, %r7342, 31;
	shl.b32 	%r7344, %r7335, 30;
	xor.b32  	%r7345, %r7344, -1073741824;
	not.b32 	%r7346, %r7340;
	and.b32  	%r7347, %r7259, %r7346;
	not.b32 	%r7348, %r7259;
	shr.s32 	%r7349, %r7345, 31;
	and.b32  	%r7350, %r7349, %r7348;
	or.b32  	%r7351, %r7343, %r7259;
	not.b32 	%r7352, %r7351;
	or.b32  	%r7353, %r7350, %r7352;
	and.b32  	%r7354, %r7353, %r7340;
	or.b32  	%r7355, %r7354, %r7347;
	add.s32 	%r7356, %r7259, %r7346;
	setp.ne.s32 	%p319, %r7342, 0;
	setp.gt.s32 	%p320, %r7345, -1;
	selp.b32 	%r7357, %r7355, %r7356, %p320;
	selp.b32 	%r7358, %r7355, %r7357, %p319;
	add.s32 	%r7359, %r7321, 33686018;
	xor.b32  	%r7360, %r7358, %r7324;
	shr.u32 	%r7361, %r7360, 16;
	xor.b32  	%r7362, %r7361, %r7360;
	shr.u32 	%r7363, %r7362, 12;
	shr.u32 	%r7364, %r7362, 4;
	shr.u32 	%r7365, %r7362, 8;
	xor.b32  	%r7366, %r7364, %r7363;
	xor.b32  	%r7367, %r7366, %r7365;
	xor.b32  	%r7368, %r7367, %r7362;
	shr.u32 	%r7369, %r7368, 2;
	xor.b32  	%r7370, %r7369, %r7368;
	shl.b32 	%r7371, %r7370, 3;
	not.b32 	%r7372, %r7371;
	and.b32  	%r7373, %r7372, 24;
	shr.u32 	%r7374, %r7359, %r7373;
	shf.r.wrap.b32 	%r7375, %r7318, %r7318, %r7374;
	shl.b32 	%r7376, %r7370, 31;
	xor.b32  	%r7377, %r7376, -2147483648;
	shr.s32 	%r7378, %r7377, 31;
	shl.b32 	%r7379, %r7370, 30;
	xor.b32  	%r7380, %r7379, -1073741824;
	not.b32 	%r7381, %r7375;
	and.b32  	%r7382, %r7294, %r7381;
	not.b32 	%r7383, %r7294;
	shr.s32 	%r7384, %r7380, 31;
	and.b32  	%r7385, %r7384, %r7383;
	or.b32  	%r7386, %r7378, %r7294;
	not.b32 	%r7387, %r7386;
	or.b32  	%r7388, %r7385, %r7387;
	and.b32  	%r7389, %r7388, %r7375;
	or.b32  	%r7390, %r7389, %r7382;
	add.s32 	%r7391, %r7294, %r7381;
	setp.ne.s32 	%p321, %r7377, 0;
	setp.gt.s32 	%p322, %r7380, -1;
	selp.b32 	%r7392, %r7390, %r7391, %p322;
	selp.b32 	%r7393, %r7390, %r7392, %p321;
	add.s32 	%r7394, %r7393, %r7360;
	xor.b32  	%r7395, %r7394, %r7318;
	ld.shared.u32 	%r7396, [heftytab+28];
	shr.u32 	%r7397, %r7395, 4;
	xor.b32  	%r7398, %r7397, %r7395;
	and.b32  	%r7399, %r7398, 252645135;
	shr.u32 	%r7400, %r7399, 24;
	shf.r.wrap.b32 	%r7401, %r7395, %r7395, %r7400;
	xor.b32  	%r7402, %r7401, %r7324;
	add.s32 	%r7403, %r7399, 16843009;
	shr.u32 	%r7404, %r7402, 16;
	xor.b32  	%r7405, %r7404, %r7402;
	shr.u32 	%r7406, %r7405, 12;
	shr.u32 	%r7407, %r7405, 4;
	shr.u32 	%r7408, %r7405, 8;
	xor.b32  	%r7409, %r7407, %r7406;
	xor.b32  	%r7410, %r7409, %r7408;
	xor.b32  	%r7411, %r7410, %r7405;
	shr.u32 	%r7412, %r7411, 2;
	xor.b32  	%r7413, %r7412, %r7411;
	shl.b32 	%r7414, %r7413, 3;
	not.b32 	%r7415, %r7414;
	and.b32  	%r7416, %r7415, 24;
	shr.u32 	%r7417, %r7403, %r7416;
	shf.r.wrap.b32 	%r7418, %r7395, %r7395, %r7417;
	shl.b32 	%r7419, %r7413, 31;
	xor.b32  	%r7420, %r7419, -2147483648;
	shr.s32 	%r7421, %r7420, 31;
	shl.b32 	%r7422, %r7413, 30;
	xor.b32  	%r7423, %r7422, -1073741824;
	not.b32 	%r7424, %r7418;
	and.b32  	%r7425, %r7358, %r7424;
	not.b32 	%r7426, %r7358;
	shr.s32 	%r7427, %r7423, 31;
	and.b32  	%r7428, %r7427, %r7426;
	or.b32  	%r7429, %r7421, %r7358;
	not.b32 	%r7430, %r7429;
	or.b32  	%r7431, %r7428, %r7430;
	and.b32  	%r7432, %r7431, %r7418;
	or.b32  	%r7433, %r7432, %r7425;
	add.s32 	%r7434, %r7358, %r7424;
	setp.ne.s32 	%p323, %r7420, 0;
	setp.gt.s32 	%p324, %r7423, -1;
	selp.b32 	%r7435, %r7433, %r7434, %p324;
	selp.b32 	%r7436, %r7433, %r7435, %p323;
	add.s32 	%r7437, %r7399, 33686018;
	xor.b32  	%r7438, %r7436, %r7402;
	shr.u32 	%r7439, %r7438, 16;
	xor.b32  	%r7440, %r7439, %r7438;
	shr.u32 	%r7441, %r7440, 12;
	shr.u32 	%r7442, %r7440, 4;
	shr.u32 	%r7443, %r7440, 8;
	xor.b32  	%r7444, %r7442, %r7441;
	xor.b32  	%r7445, %r7444, %r7443;
	xor.b32  	%r7446, %r7445, %r7440;
	shr.u32 	%r7447, %r7446, 2;
	xor.b32  	%r7448, %r7447, %r7446;
	shl.b32 	%r7449, %r7448, 3;
	not.b32 	%r7450, %r7449;
	and.b32  	%r7451, %r7450, 24;
	shr.u32 	%r7452, %r7437, %r7451;
	shf.r.wrap.b32 	%r7453, %r7395, %r7395, %r7452;
	shl.b32 	%r7454, %r7448, 31;
	xor.b32  	%r7455, %r7454, -2147483648;
	shr.s32 	%r7456, %r7455, 31;
	shl.b32 	%r7457, %r7448, 30;
	xor.b32  	%r7458, %r7457, -1073741824;
	not.b32 	%r7459, %r7453;
	and.b32  	%r7460, %r7393, %r7459;
	not.b32 	%r7461, %r7393;
	shr.s32 	%r7462, %r7458, 31;
	and.b32  	%r7463, %r7462, %r7461;
	or.b32  	%r7464, %r7456, %r7393;
	not.b32 	%r7465, %r7464;
	or.b32  	%r7466, %r7463, %r7465;
	and.b32  	%r7467, %r7466, %r7453;
	or.b32  	%r7468, %r7467, %r7460;
	add.s32 	%r7469, %r7393, %r7459;
	setp.ne.s32 	%p325, %r7455, 0;
	setp.gt.s32 	%p326, %r7458, -1;
	selp.b32 	%r7470, %r7468, %r7469, %p326;
	selp.b32 	%r7471, %r7468, %r7470, %p325;
	add.s32 	%r7472, %r7471, %r7438;
	xor.b32  	%r7473, %r7472, %r7395;
	shr.u32 	%r7474, %r7395, 8;
	and.b32  	%r7475, %r7474, 31;
	shl.b32 	%r7476, %r1486, %r7475;
	shr.u32 	%r7477, %r7395, 1;
	and.b32  	%r7478, %r7477, 1;
	shl.b32 	%r7479, %r7478, %r7475;
	and.b32  	%r7480, %r7395, 1;
	shl.b32 	%r7481, %r7480, %r7475;
	and.b32  	%r7482, %r7476, %r5604;
	not.b32 	%r7483, %r7476;
	and.b32  	%r7484, %r5604, %r7483;
	not.b32 	%r7485, %r7481;
	and.b32  	%r7486, %r7482, %r7485;
	or.b32  	%r7487, %r7486, %r7484;
	not.b32 	%r7488, %r7482;
	and.b32  	%r7489, %r7479, %r7488;
	or.b32  	%r7490, %r7487, %r7489;
	shr.u32 	%r7491, %r7473, 4;
	xor.b32  	%r7492, %r7491, %r7473;
	and.b32  	%r7493, %r7492, 252645135;
	shr.u32 	%r7494, %r7493, 24;
	shf.r.wrap.b32 	%r7495, %r7473, %r7473, %r7494;
	xor.b32  	%r7496, %r7495, %r7402;
	add.s32 	%r7497, %r7493, 16843009;
	shr.u32 	%r7498, %r7496, 16;
	xor.b32  	%r7499, %r7498, %r7496;
	shr.u32 	%r7500, %r7499, 12;
	shr.u32 	%r7501, %r7499, 4;
	shr.u32 	%r7502, %r7499, 8;
	xor.b32  	%r7503, %r7501, %r7500;
	xor.b32  	%r7504, %r7503, %r7502;
	xor.b32  	%r7505, %r7504, %r7499;
	shr.u32 	%r7506, %r7505, 2;
	xor.b32  	%r7507, %r7506, %r7505;
	shl.b32 	%r7508, %r7507, 3;
	not.b32 	%r7509, %r7508;
	and.b32  	%r7510, %r7509, 24;
	shr.u32 	%r7511, %r7497, %r7510;
	shf.r.wrap.b32 	%r7512, %r7473, %r7473, %r7511;
	shl.b32 	%r7513, %r7507, 31;
	xor.b32  	%r7514, %r7513, -2147483648;
	shr.s32 	%r7515, %r7514, 31;
	shl.b32 	%r7516, %r7507, 30;
	xor.b32  	%r7517, %r7516, -1073741824;
	not.b32 	%r7518, %r7512;
	and.b32  	%r7519, %r7436, %r7518;
	not.b32 	%r7520, %r7436;
	shr.s32 	%r7521, %r7517, 31;
	and.b32  	%r7522, %r7521, %r7520;
	or.b32  	%r7523, %r7515, %r7436;
	not.b32 	%r7524, %r7523;
	or.b32  	%r7525, %r7522, %r7524;
	and.b32  	%r7526, %r7525, %r7512;
	or.b32  	%r7527, %r7526, %r7519;
	add.s32 	%r7528, %r7436, %r7518;
	setp.ne.s32 	%p327, %r7514, 0;
	setp.gt.s32 	%p328, %r7517, -1;
	selp.b32 	%r7529, %r7527, %r7528, %p328;
	selp.b32 	%r7530, %r7527, %r7529, %p327;
	add.s32 	%r7531, %r7493, 33686018;
	xor.b32  	%r7532, %r7530, %r7496;
	shr.u32 	%r7533, %r7532, 16;
	xor.b32  	%r7534, %r7533, %r7532;
	shr.u32 	%r7535, %r7534, 12;
	shr.u32 	%r7536, %r7534, 4;
	shr.u32 	%r7537, %r7534, 8;
	xor.b32  	%r7538, %r7536, %r7535;
	xor.b32  	%r7539, %r7538, %r7537;
	xor.b32  	%r7540, %r7539, %r7534;
	shr.u32 	%r7541, %r7540, 2;
	xor.b32  	%r7542, %r7541, %r7540;
	shl.b32 	%r7543, %r7542, 3;
	not.b32 	%r7544, %r7543;
	and.b32  	%r7545, %r7544, 24;
	shr.u32 	%r7546, %r7531, %r7545;
	shf.r.wrap.b32 	%r7547, %r7473, %r7473, %r7546;
	shl.b32 	%r7548, %r7542, 31;
	xor.b32  	%r7549, %r7548, -2147483648;
	shr.s32 	%r7550, %r7549, 31;
	shl.b32 	%r7551, %r7542, 30;
	xor.b32  	%r7552, %r7551, -1073741824;
	not.b32 	%r7553, %r7547;
	and.b32  	%r7554, %r7471, %r7553;
	not.b32 	%r7555, %r7471;
	shr.s32 	%r7556, %r7552, 31;
	and.b32  	%r7557, %r7556, %r7555;
	or.b32  	%r7558, %r7550, %r7471;
	not.b32 	%r7559, %r7558;
	or.b32  	%r7560, %r7557, %r7559;
	and.b32  	%r7561, %r7560, %r7547;
	or.b32  	%r7562, %r7561, %r7554;
	add.s32 	%r7563, %r7471, %r7553;
	setp.ne.s32 	%p329, %r7549, 0;
	setp.gt.s32 	%p330, %r7552, -1;
	selp.b32 	%r7564, %r7562, %r7563, %p330;
	selp.b32 	%r7565, %r7562, %r7564, %p329;
	add.s32 	%r7566, %r7565, %r7532;
	xor.b32  	%r7567, %r7566, %r7473;
	shr.u32 	%r7568, %r7473, 8;
	and.b32  	%r7569, %r7568, 31;
	shl.b32 	%r7570, %r1486, %r7569;
	shr.u32 	%r7571, %r7473, 1;
	and.b32  	%r7572, %r7571, 1;
	shl.b32 	%r7573, %r7572, %r7569;
	and.b32  	%r7574, %r7473, 1;
	shl.b32 	%r7575, %r7574, %r7569;
	and.b32  	%r7576, %r7570, %r6460;
	not.b32 	%r7577, %r7570;
	and.b32  	%r7578, %r6460, %r7577;
	not.b32 	%r7579, %r7575;
	and.b32  	%r7580, %r7576, %r7579;
	or.b32  	%r7581, %r7580, %r7578;
	not.b32 	%r7582, %r7576;
	and.b32  	%r7583, %r7573, %r7582;
	or.b32  	%r7584, %r7581, %r7583;
	xor.b32  	%r7585, %r7584, %r7490;
	and.b32  	%r7586, %r7315, %r7585;
	xor.b32  	%r7587, %r7586, %r7490;
	shr.u32 	%r7588, %r7567, 4;
	xor.b32  	%r7589, %r7588, %r7567;
	and.b32  	%r7590, %r7589, 252645135;
	shr.u32 	%r7591, %r7590, 24;
	shf.r.wrap.b32 	%r7592, %r7567, %r7567, %r7591;
	xor.b32  	%r7593, %r7592, %r7496;
	add.s32 	%r7594, %r7590, 16843009;
	shr.u32 	%r7595, %r7593, 16;
	xor.b32  	%r7596, %r7595, %r7593;
	shr.u32 	%r7597, %r7596, 12;
	shr.u32 	%r7598, %r7596, 4;
	shr.u32 	%r7599, %r7596, 8;
	xor.b32  	%r7600, %r7598, %r7597;
	xor.b32  	%r7601, %r7600, %r7599;
	xor.b32  	%r7602, %r7601, %r7596;
	shr.u32 	%r7603, %r7602, 2;
	xor.b32  	%r7604, %r7603, %r7602;
	shl.b32 	%r7605, %r7604, 3;
	not.b32 	%r7606, %r7605;
	and.b32  	%r7607, %r7606, 24;
	shr.u32 	%r7608, %r7594, %r7607;
	shf.r.wrap.b32 	%r7609, %r7567, %r7567, %r7608;
	shl.b32 	%r7610, %r7604, 31;
	xor.b32  	%r7611, %r7610, -2147483648;
	shr.s32 	%r7612, %r7611, 31;
	shl.b32 	%r7613, %r7604, 30;
	xor.b32  	%r7614, %r7613, -1073741824;
	not.b32 	%r7615, %r7609;
	and.b32  	%r7616, %r7530, %r7615;
	not.b32 	%r7617, %r7530;
	shr.s32 	%r7618, %r7614, 31;
	and.b32  	%r7619, %r7618, %r7617;
	or.b32  	%r7620, %r7612, %r7530;
	not.b32 	%r7621, %r7620;
	or.b32  	%r7622, %r7619, %r7621;
	and.b32  	%r7623, %r7622, %r7609;
	or.b32  	%r7624, %r7623, %r7616;
	add.s32 	%r7625, %r7530, %r7615;
	setp.ne.s32 	%p331, %r7611, 0;
	setp.gt.s32 	%p332, %r7614, -1;
	selp.b32 	%r7626, %r7624, %r7625, %p332;
	selp.b32 	%r7627, %r7624, %r7626, %p331;
	add.s32 	%r7628, %r7590, 33686018;
	xor.b32  	%r7629, %r7627, %r7593;
	shr.u32 	%r7630, %r7629, 16;
	xor.b32  	%r7631, %r7630, %r7629;
	shr.u32 	%r7632, %r7631, 12;
	shr.u32 	%r7633, %r7631, 4;
	shr.u32 	%r7634, %r7631, 8;
	xor.b32  	%r7635, %r7633, %r7632;
	xor.b32  	%r7636, %r7635, %r7634;
	xor.b32  	%r7637, %r7636, %r7631;
	shr.u32 	%r7638, %r7637, 2;
	xor.b32  	%r7639, %r7638, %r7637;
	shl.b32 	%r7640, %r7639, 3;
	not.b32 	%r7641, %r7640;
	and.b32  	%r7642, %r7641, 24;
	shr.u32 	%r7643, %r7628, %r7642;
	shf.r.wrap.b32 	%r7644, %r7567, %r7567, %r7643;
	shl.b32 	%r7645, %r7639, 31;
	xor.b32  	%r7646, %r7645, -2147483648;
	shr.s32 	%r7647, %r7646, 31;
	shl.b32 	%r7648, %r7639, 30;
	xor.b32  	%r7649, %r7648, -1073741824;
	not.b32 	%r7650, %r7644;
	and.b32  	%r7651, %r7565, %r7650;
	not.b32 	%r7652, %r7565;
	shr.s32 	%r7653, %r7649, 31;
	and.b32  	%r7654, %r7653, %r7652;
	or.b32  	%r7655, %r7647, %r7565;
	not.b32 	%r7656, %r7655;
	or.b32  	%r7657, %r7654, %r7656;
	and.b32  	%r7658, %r7657, %r7644;
	or.b32  	%r7659, %r7658, %r7651;
	add.s32 	%r7660, %r7565, %r7650;
	setp.ne.s32 	%p333, %r7646, 0;
	setp.gt.s32 	%p334, %r7649, -1;
	selp.b32 	%r7661, %r7659, %r7660, %p334;
	selp.b32 	%r7662, %r7659, %r7661, %p333;
	add.s32 	%r7663, %r7662, %r7629;
	xor.b32  	%r7664, %r7663, %r7567;
	shr.u32 	%r7665, %r7567, 8;
	and.b32  	%r7666, %r7665, 31;
	shl.b32 	%r7667, %r1486, %r7666;
	shr.u32 	%r7668, %r7567, 1;
	and.b32  	%r7669, %r7668, 1;
	shl.b32 	%r7670, %r7669, %r7666;
	and.b32  	%r7671, %r7567, 1;
	shl.b32 	%r7672, %r7671, %r7666;
	and.b32  	%r7673, %r7667, %r7315;
	not.b32 	%r7674, %r7667;
	and.b32  	%r7675, %r7315, %r7674;
	not.b32 	%r7676, %r7672;
	and.b32  	%r7677, %r7673, %r7676;
	or.b32  	%r7678, %r7677, %r7675;
	not.b32 	%r7679, %r7673;
	and.b32  	%r7680, %r7670, %r7679;
	or.b32  	%r7681, %r7678, %r7680;
	shf.l.wrap.b32 	%r7682, %r7681, %r7681, 26;
	shf.l.wrap.b32 	%r7683, %r7681, %r7681, 21;
	xor.b32  	%r7684, %r7682, %r7683;
	shf.l.wrap.b32 	%r7685, %r7681, %r7681, 7;
	xor.b32  	%r7686, %r7684, %r7685;
	add.s32 	%r7687, %r7396, %r30;
	add.s32 	%r7688, %r7687, %r4749;
	add.s32 	%r7689, %r7688, %r7587;
	add.s32 	%r7690, %r7689, %r7686;
	shr.u32 	%r7691, %r7664, 4;
	xor.b32  	%r7692, %r7691, %r7664;
	and.b32  	%r7693, %r7692, 252645135;
	shr.u32 	%r7694, %r7693, 24;
	shf.r.wrap.b32 	%r7695, %r7664, %r7664, %r7694;
	xor.b32  	%r7696, %r7695, %r7593;
	add.s32 	%r7697, %r7693, 16843009;
	shr.u32 	%r7698, %r7696, 16;
	xor.b32  	%r7699, %r7698, %r7696;
	shr.u32 	%r7700, %r7699, 12;
	shr.u32 	%r7701, %r7699, 4;
	shr.u32 	%r7702, %r7699, 8;
	xor.b32  	%r7703, %r7701, %r7700;
	xor.b32  	%r7704, %r7703, %r7702;
	xor.b32  	%r7705, %r7704, %r7699;
	shr.u32 	%r7706, %r7705, 2;
	xor.b32  	%r7707, %r7706, %r7705;
	shl.b32 	%r7708, %r7707, 3;
	not.b32 	%r7709, %r7708;
	and.b32  	%r7710, %r7709, 24;
	shr.u32 	%r7711, %r7697, %r7710;
	shf.r.wrap.b32 	%r7712, %r7664, %r7664, %r7711;
	shl.b32 	%r7713, %r7707, 31;
	xor.b32  	%r7714, %r7713, -2147483648;
	shr.s32 	%r7715, %r7714, 31;
	shl.b32 	%r7716, %r7707, 30;
	xor.b32  	%r7717, %r7716, -1073741824;
	not.b32 	%r7718, %r7712;
	and.b32  	%r7719, %r7627, %r7718;
	not.b32 	%r7720, %r7627;
	shr.s32 	%r7721, %r7717, 31;
	and.b32  	%r7722, %r7721, %r7720;
	or.b32  	%r7723, %r7715, %r7627;
	not.b32 	%r7724, %r7723;
	or.b32  	%r7725, %r7722, %r7724;
	and.b32  	%r7726, %r7725, %r7712;
	or.b32  	%r7727, %r7726, %r7719;
	add.s32 	%r7728, %r7627, %r7718;
	setp.ne.s32 	%p335, %r7714, 0;
	setp.gt.s32 	%p336, %r7717, -1;
	selp.b32 	%r7729, %r7727, %r7728, %p336;
	selp.b32 	%r7730, %r7727, %r7729, %p335;
	add.s32 	%r7731, %r7693, 33686018;
	xor.b32  	%r7732, %r7730, %r7696;
	shr.u32 	%r7733, %r7732, 16;
	xor.b32  	%r7734, %r7733, %r7732;
	shr.u32 	%r7735, %r7734, 12;
	shr.u32 	%r7736, %r7734, 4;
	shr.u32 	%r7737, %r7734, 8;
	xor.b32  	%r7738, %r7736, %r7735;
	xor.b32  	%r7739, %r7738, %r7737;
	xor.b32  	%r7740, %r7739, %r7734;
	shr.u32 	%r7741, %r7740, 2;
	xor.b32  	%r7742, %r7741, %r7740;
	shl.b32 	%r7743, %r7742, 3;
	not.b32 	%r7744, %r7743;
	and.b32  	%r7745, %r7744, 24;
	shr.u32 	%r7746, %r7731, %r7745;
	shf.r.wrap.b32 	%r7747, %r7664, %r7664, %r7746;
	shl.b32 	%r7748, %r7742, 31;
	xor.b32  	%r7749, %r7748, -2147483648;
	shr.s32 	%r7750, %r7749, 31;
	shl.b32 	%r7751, %r7742, 30;
	xor.b32  	%r7752, %r7751, -1073741824;
	not.b32 	%r7753, %r7747;
	and.b32  	%r7754, %r7662, %r7753;
	not.b32 	%r7755, %r7662;
	shr.s32 	%r7756, %r7752, 31;
	and.b32  	%r7757, %r7756, %r7755;
	or.b32  	%r7758, %r7750, %r7662;
	not.b32 	%r7759, %r7758;
	or.b32  	%r7760, %r7757, %r7759;
	and.b32  	%r7761, %r7760, %r7747;
	or.b32  	%r7762, %r7761, %r7754;
	add.s32 	%r7763, %r7662, %r7753;
	setp.ne.s32 	%p337, %r7749, 0;
	setp.gt.s32 	%p338, %r7752, -1;
	selp.b32 	%r7764, %r7762, %r7763, %p338;
	selp.b32 	%r7765, %r7762, %r7764, %p337;
	add.s32 	%r7766, %r7765, %r7732;
	xor.b32  	%r7767, %r7766, %r7664;
	shr.u32 	%r7768, %r7664, 8;
	and.b32  	%r7769, %r7768, 31;
	shl.b32 	%r7770, %r1486, %r7769;
	shr.u32 	%r7771, %r7664, 1;
	and.b32  	%r7772, %r7771, 1;
	shl.b32 	%r7773, %r7772, %r7769;
	and.b32  	%r7774, %r7664, 1;
	shl.b32 	%r7775, %r7774, %r7769;
	and.b32  	%r7776, %r7770, %r5603;
	not.b32 	%r7777, %r7770;
	and.b32  	%r7778, %r5603, %r7777;
	not.b32 	%r7779, %r7775;
	and.b32  	%r7780, %r7776, %r7779;
	or.b32  	%r7781, %r7780, %r7778;
	not.b32 	%r7782, %r7776;
	and.b32  	%r7783, %r7773, %r7782;
	or.b32  	%r7784, %r7781, %r7783;
	shr.u32 	%r7785, %r7767, 4;
	xor.b32  	%r7786, %r7785, %r7767;
	and.b32  	%r7787, %r7786, 252645135;
	shr.u32 	%r7788, %r7787, 24;
	shf.r.wrap.b32 	%r7789, %r7767, %r7767, %r7788;
	xor.b32  	%r7790, %r7789, %r7696;
	add.s32 	%r7791, %r7787, 16843009;
	shr.u32 	%r7792, %r7790, 16;
	xor.b32  	%r7793, %r7792, %r7790;
	shr.u32 	%r7794, %r7793, 12;
	shr.u32 	%r7795, %r7793, 4;
	shr.u32 	%r7796, %r7793, 8;
	xor.b32  	%r7797, %r7795, %r7794;
	xor.b32  	%r7798, %r7797, %r7796;
	xor.b32  	%r7799, %r7798, %r7793;
	shr.u32 	%r7800, %r7799, 2;
	xor.b32  	%r7801, %r7800, %r7799;
	shl.b32 	%r7802, %r7801, 3;
	not.b32 	%r7803, %r7802;
	and.b32  	%r7804, %r7803, 24;
	shr.u32 	%r7805, %r7791, %r7804;
	shf.r.wrap.b32 	%r7806, %r7767, %r7767, %r7805;
	shl.b32 	%r7807, %r7801, 31;
	xor.b32  	%r7808, %r7807, -2147483648;
	shr.s32 	%r7809, %r7808, 31;
	shl.b32 	%r7810, %r7801, 30;
	xor.b32  	%r7811, %r7810, -1073741824;
	not.b32 	%r7812, %r7806;
	and.b32  	%r7813, %r7730, %r7812;
	not.b32 	%r7814, %r7730;
	shr.s32 	%r7815, %r7811, 31;
	and.b32  	%r7816, %r7815, %r7814;
	or.b32  	%r7817, %r7809, %r7730;
	not.b32 	%r7818, %r7817;
	or.b32  	%r7819, %r7816, %r7818;
	and.b32  	%r7820, %r7819, %r7806;
	or.b32  	%r7821, %r7820, %r7813;
	add.s32 	%r7822, %r7730, %r7812;
	setp.ne.s32 	%p339, %r7808, 0;
	setp.gt.s32 	%p340, %r7811, -1;
	selp.b32 	%r7823, %r7821, %r7822, %p340;
	selp.b32 	%r7824, %r7821, %r7823, %p339;
	add.s32 	%r7825, %r7787, 33686018;
	xor.b32  	%r7826, %r7824, %r7790;
	shr.u32 	%r7827, %r7826, 16;
	xor.b32  	%r7828, %r7827, %r7826;
	shr.u32 	%r7829, %r7828, 12;
	shr.u32 	%r7830, %r7828, 4;
	shr.u32 	%r7831, %r7828, 8;
	xor.b32  	%r7832, %r7830, %r7829;
	xor.b32  	%r7833, %r7832, %r7831;
	xor.b32  	%r7834, %r7833, %r7828;
	shr.u32 	%r7835, %r7834, 2;
	xor.b32  	%r7836, %r7835, %r7834;
	shl.b32 	%r7837, %r7836, 3;
	not.b32 	%r7838, %r7837;
	and.b32  	%r7839, %r7838, 24;
	shr.u32 	%r7840, %r7825, %r7839;
	shf.r.wrap.b32 	%r7841, %r7767, %r7767, %r7840;
	shl.b32 	%r7842, %r7836, 31;
	xor.b32  	%r7843, %r7842, -2147483648;
	shr.s32 	%r7844, %r7843, 31;
	shl.b32 	%r7845, %r7836, 30;
	xor.b32  	%r7846, %r7845, -1073741824;
	not.b32 	%r7847, %r7841;
	and.b32  	%r7848, %r7765, %r7847;
	not.b32 	%r7849, %r7765;
	shr.s32 	%r7850, %r7846, 31;
	and.b32  	%r7851, %r7850, %r7849;
	or.b32  	%r7852, %r7844, %r7765;
	not.b32 	%r7853, %r7852;
	or.b32  	%r7854, %r7851, %r7853;
	and.b32  	%r7855, %r7854, %r7841;
	or.b32  	%r7856, %r7855, %r7848;
	add.s32 	%r7857, %r7765, %r7847;
	setp.ne.s32 	%p341, %r7843, 0;
	setp.gt.s32 	%p342, %r7846, -1;
	selp.b32 	%r7858, %r7856, %r7857, %p342;
	selp.b32 	%r7859, %r7856, %r7858, %p341;
	add.s32 	%r7860, %r7859, %r7826;
	xor.b32  	%r7861, %r7860, %r7767;
	shr.u32 	%r7862, %r7767, 8;
	and.b32  	%r7863, %r7862, 31;
	shl.b32 	%r7864, %r1486, %r7863;
	shr.u32 	%r7865, %r7767, 1;
	and.b32  	%r7866, %r7865, 1;
	shl.b32 	%r7867, %r7866, %r7863;
	and.b32  	%r7868, %r7767, 1;
	shl.b32 	%r7869, %r7868, %r7863;
	and.b32  	%r7870, %r7864, %r6459;
	not.b32 	%r7871, %r7864;
	and.b32  	%r7872, %r6459, %r7871;
	not.b32 	%r7873, %r7869;
	and.b32  	%r7874, %r7870, %r7873;
	or.b32  	%r7875, %r7874, %r7872;
	not.b32 	%r7876, %r7870;
	and.b32  	%r7877, %r7867, %r7876;
	or.b32  	%r7878, %r7875, %r7877;
	shr.u32 	%r7879, %r7861, 4;
	xor.b32  	%r7880, %r7879, %r7861;
	and.b32  	%r7881, %r7880, 252645135;
	shr.u32 	%r7882, %r7881, 24;
	shf.r.wrap.b32 	%r7883, %r7861, %r7861, %r7882;
	xor.b32  	%r7884, %r7883, %r7790;
	add.s32 	%r7885, %r7881, 16843009;
	shr.u32 	%r7886, %r7884, 16;
	xor.b32  	%r7887, %r7886, %r7884;
	shr.u32 	%r7888, %r7887, 12;
	shr.u32 	%r7889, %r7887, 4;
	shr.u32 	%r7890, %r7887, 8;
	xor.b32  	%r7891, %r7889, %r7888;
	xor.b32  	%r7892, %r7891, %r7890;
	xor.b32  	%r7893, %r7892, %r7887;
	shr.u32 	%r7894, %r7893, 2;
	xor.b32  	%r7895, %r7894, %r7893;
	shl.b32 	%r7896, %r7895, 3;
	not.b32 	%r7897, %r7896;
	and.b32  	%r7898, %r7897, 24;
	shr.u32 	%r7899, %r7885, %r7898;
	shf.r.wrap.b32 	%r7900, %r7861, %r7861, %r7899;
	shl.b32 	%r7901, %r7895, 31;
	xor.b32  	%r7902, %r7901, -2147483648;
	shr.s32 	%r7903, %r7902, 31;
	shl.b32 	%r7904, %r7895, 30;
	xor.b32  	%r7905, %r7904, -1073741824;
	not.b32 	%r7906, %r7900;
	and.b32  	%r7907, %r7824, %r7906;
	not.b32 	%r7908, %r7824;
	shr.s32 	%r7909, %r7905, 31;
	and.b32  	%r7910, %r7909, %r7908;
	or.b32  	%r7911, %r7903, %r7824;
	not.b32 	%r7912, %r7911;
	or.b32  	%r7913, %r7910, %r7912;
	and.b32  	%r7914, %r7913, %r7900;
	or.b32  	%r7915, %r7914, %r7907;
	add.s32 	%r7916, %r7824, %r7906;
	setp.ne.s32 	%p343, %r7902, 0;
	setp.gt.s32 	%p344, %r7905, -1;
	selp.b32 	%r7917, %r7915, %r7916, %p344;
	selp.b32 	%r7918, %r7915, %r7917, %p343;
	add.s32 	%r7919, %r7881, 33686018;
	xor.b32  	%r7920, %r7918, %r7884;
	shr.u32 	%r7921, %r7920, 16;
	xor.b32  	%r7922, %r7921, %r7920;
	shr.u32 	%r7923, %r7922, 12;
	shr.u32 	%r7924, %r7922, 4;
	shr.u32 	%r7925, %r7922, 8;
	xor.b32  	%r7926, %r7924, %r7923;
	xor.b32  	%r7927, %r7926, %r7925;
	xor.b32  	%r7928, %r7927, %r7922;
	shr.u32 	%r7929, %r7928, 2;
	xor.b32  	%r7930, %r7929, %r7928;
	shl.b32 	%r7931, %r7930, 3;
	not.b32 	%r7932, %r7931;
	and.b32  	%r7933, %r7932, 24;
	shr.u32 	%r7934, %r7919, %r7933;
	shf.r.wrap.b32 	%r7935, %r7861, %r7861, %r7934;
	shl.b32 	%r7936, %r7930, 31;
	xor.b32  	%r7937, %r7936, -2147483648;
	shr.s32 	%r7938, %r7937, 31;
	shl.b32 	%r7939, %r7930, 30;
	xor.b32  	%r7940, %r7939, -1073741824;
	not.b32 	%r7941, %r7935;
	and.b32  	%r7942, %r7859, %r7941;
	not.b32 	%r7943, %r7859;
	shr.s32 	%r7944, %r7940, 31;
	and.b32  	%r7945, %r7944, %r7943;
	or.b32  	%r7946, %r7938, %r7859;
	not.b32 	%r7947, %r7946;
	or.b32  	%r7948, %r7945, %r7947;
	and.b32  	%r7949, %r7948, %r7935;
	or.b32  	%r7950, %r7949, %r7942;
	add.s32 	%r7951, %r7859, %r7941;
	setp.ne.s32 	%p345, %r7937, 0;
	setp.gt.s32 	%p346, %r7940, -1;
	selp.b32 	%r7952, %r7950, %r7951, %p346;
	selp.b32 	%r7953, %r7950, %r7952, %p345;
	add.s32 	%r7954, %r7953, %r7920;
	xor.b32  	%r7955, %r7954, %r7861;
	shr.u32 	%r7956, %r7861, 8;
	and.b32  	%r7957, %r7956, 31;
	shl.b32 	%r7958, %r1486, %r7957;
	shr.u32 	%r7959, %r7861, 1;
	and.b32  	%r7960, %r7959, 1;
	shl.b32 	%r7961, %r7960, %r7957;
	and.b32  	%r7962, %r7861, 1;
	shl.b32 	%r7963, %r7962, %r7957;
	and.b32  	%r7964, %r7958, %r7314;
	not.b32 	%r7965, %r7958;
	and.b32  	%r7966, %r7314, %r7965;
	not.b32 	%r7967, %r7963;
	and.b32  	%r7968, %r7964, %r7967;
	or.b32  	%r7969, %r7968, %r7966;
	not.b32 	%r7970, %r7964;
	and.b32  	%r7971, %r7961, %r7970;
	or.b32  	%r7972, %r7969, %r7971;
	or.b32  	%r7973, %r7878, %r7784;
	and.b32  	%r7974, %r7972, %r7973;
	and.b32  	%r7975, %r7878, %r7784;
	or.b32  	%r7976, %r7974, %r7975;
	shr.u32 	%r7977, %r7955, 4;
	xor.b32  	%r7978, %r7977, %r7955;
	and.b32  	%r7979, %r7978, 252645135;
	shr.u32 	%r7980, %r7979, 24;
	shf.r.wrap.b32 	%r7981, %r7955, %r7955, %r7980;
	xor.b32  	%r7982, %r7981, %r7884;
	add.s32 	%r7983, %r7979, 16843009;
	shr.u32 	%r7984, %r7982, 16;
	xor.b32  	%r7985, %r7984, %r7982;
	shr.u32 	%r7986, %r7985, 12;
	shr.u32 	%r7987, %r7985, 4;
	shr.u32 	%r7988, %r7985, 8;
	xor.b32  	%r7989, %r7987, %r7986;
	xor.b32  	%r7990, %r7989, %r7988;
	xor.b32  	%r7991, %r7990, %r7985;
	shr.u32 	%r7992, %r7991, 2;
	xor.b32  	%r7993, %r7992, %r7991;
	shl.b32 	%r7994, %r7993, 3;
	not.b32 	%r7995, %r7994;
	and.b32  	%r7996, %r7995, 24;
	shr.u32 	%r7997, %r7983, %r7996;
	shf.r.wrap.b32 	%r7998, %r7955, %r7955, %r7997;
	shl.b32 	%r7999, %r7993, 31;
	xor.b32  	%r8000, %r7999, -2147483648;
	shr.s32 	%r8001, %r8000, 31;
	shl.b32 	%r8002, %r7993, 30;
	xor.b32  	%r8003, %r8002, -1073741824;
	not.b32 	%r8004, %r7998;
	and.b32  	%r8005, %r7918, %r8004;
	not.b32 	%r8006, %r7918;
	shr.s32 	%r8007, %r8003, 31;
	and.b32  	%r8008, %r8007, %r8006;
	or.b32  	%r8009, %r8001, %r7918;
	not.b32 	%r8010, %r8009;
	or.b32  	%r8011, %r8008, %r8010;
	and.b32  	%r8012, %r8011, %r7998;
	or.b32  	%r8013, %r8012, %r8005;
	add.s32 	%r8014, %r7918, %r8004;
	setp.ne.s32 	%p347, %r8000, 0;
	setp.gt.s32 	%p348, %r8003, -1;
	selp.b32 	%r8015, %r8013, %r8014, %p348;
	selp.b32 	%r8016, %r8013, %r8015, %p347;
	add.s32 	%r8017, %r7979, 33686018;
	xor.b32  	%r8018, %r8016, %r7982;
	shr.u32 	%r8019, %r8018, 16;
	xor.b32  	%r8020, %r8019, %r8018;
	shr.u32 	%r8021, %r8020, 12;
	shr.u32 	%r8022, %r8020, 4;
	shr.u32 	%r8023, %r8020, 8;
	xor.b32  	%r8024, %r8022, %r8021;
	xor.b32  	%r8025, %r8024, %r8023;
	xor.b32  	%r8026, %r8025, %r8020;
	shr.u32 	%r8027, %r8026, 2;
	xor.b32  	%r8028, %r8027, %r8026;
	shl.b32 	%r8029, %r8028, 3;
	not.b32 	%r8030, %r8029;
	and.b32  	%r8031, %r8030, 24;
	shr.u32 	%r8032, %r8017, %r8031;
	shf.r.wrap.b32 	%r8033, %r7955, %r7955, %r8032;
	shl.b32 	%r8034, %r8028, 31;
	xor.b32  	%r8035, %r8034, -2147483648;
	shr.s32 	%r8036, %r8035, 31;
	shl.b32 	%r8037, %r8028, 30;
	xor.b32  	%r8038, %r8037, -1073741824;
	not.b32 	%r8039, %r8033;
	and.b32  	%r8040, %r7953, %r8039;
	not.b32 	%r8041, %r7953;
	shr.s32 	%r8042, %r8038, 31;
	and.b32  	%r8043, %r8042, %r8041;
	or.b32  	%r8044, %r8036, %r7953;
	not.b32 	%r8045, %r8044;
	or.b32  	%r8046, %r8043, %r8045;
	and.b32  	%r8047, %r8046, %r8033;
	or.b32  	%r8048, %r8047, %r8040;
	add.s32 	%r8049, %r7953, %r8039;
	setp.ne.s32 	%p349, %r8035, 0;
	setp.gt.s32 	%p350, %r8038, -1;
	selp.b32 	%r8050, %r8048, %r8049, %p350;
	selp.b32 	%r8051, %r8048, %r8050, %p349;
	add.s32 	%r8052, %r8051, %r8018;
	xor.b32  	%r8053, %r8052, %r7955;
	shr.u32 	%r8054, %r7955, 8;
	and.b32  	%r8055, %r8054, 31;
	shl.b32 	%r8056, %r1486, %r8055;
	shr.u32 	%r8057, %r7955, 1;
	and.b32  	%r8058, %r8057, 1;
	shl.b32 	%r8059, %r8058, %r8055;
	and.b32  	%r8060, %r7955, 1;
	shl.b32 	%r8061, %r8060, %r8055;
	and.b32  	%r8062, %r8056, %r7314;
	not.b32 	%r8063, %r8056;
	and.b32  	%r8064, %r7314, %r8063;
	not.b32 	%r8065, %r8061;
	and.b32  	%r8066, %r8062, %r8065;
	or.b32  	%r8067, %r8066, %r8064;
	not.b32 	%r8068, %r8062;
	and.b32  	%r8069, %r8059, %r8068;
	or.b32  	%r8070, %r8067, %r8069;
	shf.l.wrap.b32 	%r8071, %r8070, %r8070, 30;
	shf.l.wrap.b32 	%r8072, %r8070, %r8070, 19;
	xor.b32  	%r8073, %r8071, %r8072;
	shf.l.wrap.b32 	%r8074, %r8070, %r8070, 10;
	xor.b32  	%r8075, %r8073, %r8074;
	shr.u32 	%r8076, %r8053, 4;
	xor.b32  	%r8077, %r8076, %r8053;
	and.b32  	%r8078, %r8077, 252645135;
	shr.u32 	%r8079, %r8078, 24;
	shf.r.wrap.b32 	%r8080, %r8053, %r8053, %r8079;
	xor.b32  	%r8081, %r8080, %r7982;
	add.s32 	%r8082, %r8078, 16843009;
	shr.u32 	%r8083, %r8081, 16;
	xor.b32  	%r8084, %r8083, %r8081;
	shr.u32 	%r8085, %r8084, 12;
	shr.u32 	%r8086, %r8084, 4;
	shr.u32 	%r8087, %r8084, 8;
	xor.b32  	%r8088, %r8086, %r8085;
	xor.b32  	%r8089, %r8088, %r8087;
	xor.b32  	%r8090, %r8089, %r8084;
	shr.u32 	%r8091, %r8090, 2;
	xor.b32  	%r8092, %r8091, %r8090;
	shl.b32 	%r8093, %r8092, 3;
	not.b32 	%r8094, %r8093;
	and.b32  	%r8095, %r8094, 24;
	shr.u32 	%r8096, %r8082, %r8095;
	shf.r.wrap.b32 	%r8097, %r8053, %r8053, %r8096;
	shl.b32 	%r8098, %r8092, 31;
	xor.b32  	%r8099, %r8098, -2147483648;
	shr.s32 	%r8100, %r8099, 31;
	shl.b32 	%r8101, %r8092, 30;
	xor.b32  	%r8102, %r8101, -1073741824;
	not.b32 	%r8103, %r8097;
	and.b32  	%r8104, %r8016, %r8103;
	not.b32 	%r8105, %r8016;
	shr.s32 	%r8106, %r8102, 31;
	and.b32  	%r8107, %r8106, %r8105;
	or.b32  	%r8108, %r8100, %r8016;
	not.b32 	%r8109, %r8108;
	or.b32  	%r8110, %r8107, %r8109;
	and.b32  	%r8111, %r8110, %r8097;
	or.b32  	%r8112, %r8111, %r8104;
	add.s32 	%r8113, %r8016, %r8103;
	setp.ne.s32 	%p351, %r8099, 0;
	setp.gt.s32 	%p352, %r8102, -1;
	selp.b32 	%r8114, %r8112, %r8113, %p352;
	selp.b32 	%r8115, %r8112, %r8114, %p351;
	add.s32 	%r8116, %r8078, 33686018;
	xor.b32  	%r8117, %r8115, %r8081;
	shr.u32 	%r8118, %r8117, 16;
	xor.b32  	%r8119, %r8118, %r8117;
	shr.u32 	%r8120, %r8119, 12;
	shr.u32 	%r8121, %r8119, 4;
	shr.u32 	%r8122, %r8119, 8;
	xor.b32  	%r8123, %r8121, %r8120;
	xor.b32  	%r8124, %r8123, %r8122;
	xor.b32  	%r8125, %r8124, %r8119;
	shr.u32 	%r8126, %r8125, 2;
	xor.b32  	%r8127, %r8126, %r8125;
	shl.b32 	%r8128, %r8127, 3;
	not.b32 	%r8129, %r8128;
	and.b32  	%r8130, %r8129, 24;
	shr.u32 	%r8131, %r8116, %r8130;
	shf.r.wrap.b32 	%r8132, %r8053, %r8053, %r8131;
	shl.b32 	%r8133, %r8127, 31;
	xor.b32  	%r8134, %r8133, -2147483648;
	shr.s32 	%r8135, %r8134, 31;
	shl.b32 	%r8136, %r8127, 30;
	xor.b32  	%r8137, %r8136, -1073741824;
	not.b32 	%r8138, %r8132;
	and.b32  	%r8139, %r8051, %r8138;
	not.b32 	%r8140, %r8051;
	shr.s32 	%r8141, %r8137, 31;
	and.b32  	%r8142, %r8141, %r8140;
	or.b32  	%r8143, %r8135, %r8051;
	not.b32 	%r8144, %r8143;
	or.b32  	%r8145, %r8142, %r8144;
	and.b32  	%r8146, %r8145, %r8132;
	or.b32  	%r8147, %r8146, %r8139;
	add.s32 	%r8148, %r8051, %r8138;
	setp.ne.s32 	%p353, %r8134, 0;
	setp.gt.s32 	%p354, %r8137, -1;
	selp.b32 	%r8149, %r8147, %r8148, %p354;
	selp.b32 	%r8150, %r8147, %r8149, %p353;
	add.s32 	%r8151, %r8150, %r8117;
	shr.u32 	%r8152, %r8053, 8;
	and.b32  	%r8153, %r8152, 31;
	shl.b32 	%r8154, %r1486, %r8153;
	shr.u32 	%r8155, %r8053, 1;
	and.b32  	%r8156, %r8155, 1;
	shl.b32 	%r8157, %r8156, %r8153;
	and.b32  	%r8158, %r8053, 1;
	shl.b32 	%r8159, %r8158, %r8153;
	and.b32  	%r8160, %r8154, %r7690;
	not.b32 	%r8161, %r8154;
	and.b32  	%r8162, %r7690, %r8161;
	not.b32 	%r8163, %r8159;
	and.b32  	%r8164, %r8160, %r8163;
	or.b32  	%r8165, %r8164, %r8162;
	not.b32 	%r8166, %r8160;
	and.b32  	%r8167, %r8157, %r8166;
	or.b32  	%r8168, %r8165, %r8167;
	add.s32 	%r8169, %r7976, %r7690;
	add.s32 	%r8170, %r8169, %r8075;
	add.s32 	%r8171, %r4748, %r8168;
	xor.b32  	%r8172, %r8151, %r5603;
	xor.b32  	%r8173, %r8172, %r8053;
	xor.b32  	%r8174, %r8173, %r5604;
	shr.u32 	%r8175, %r8174, 4;
	xor.b32  	%r8176, %r8175, %r8174;
	and.b32  	%r8177, %r8176, 252645135;
	shr.u32 	%r8178, %r8177, 24;
	shf.r.wrap.b32 	%r8179, %r8174, %r8174, %r8178;
	xor.b32  	%r8180, %r8179, %r8081;
	add.s32 	%r8181, %r8177, 16843009;
	shr.u32 	%r8182, %r8180, 16;
	xor.b32  	%r8183, %r8182, %r8180;
	shr.u32 	%r8184, %r8183, 12;
	shr.u32 	%r8185, %r8183, 4;
	shr.u32 	%r8186, %r8183, 8;
	xor.b32  	%r8187, %r8185, %r8184;
	xor.b32  	%r8188, %r8187, %r8186;
	xor.b32  	%r8189, %r8188, %r8183;
	shr.u32 	%r8190, %r8189, 2;
	xor.b32  	%r8191, %r8190, %r8189;
	shl.b32 	%r8192, %r8191, 3;
	not.b32 	%r8193, %r8192;
	and.b32  	%r8194, %r8193, 24;
	shr.u32 	%r8195, %r8181, %r8194;
	shf.r.wrap.b32 	%r8196, %r8174, %r8174, %r8195;
	shl.b32 	%r8197, %r8191, 31;
	xor.b32  	%r8198, %r8197, -2147483648;
	shr.s32 	%r8199, %r8198, 31;
	shl.b32 	%r8200, %r8191, 30;
	xor.b32  	%r8201, %r8200, -1073741824;
	not.b32 	%r8202, %r8196;
	and.b32  	%r8203, %r8115, %r8202;
	not.b32 	%r8204, %r8115;
	shr.s32 	%r8205, %r8201, 31;
	and.b32  	%r8206, %r8205, %r8204;
	or.b32  	%r8207, %r8199, %r8115;
	not.b32 	%r8208, %r8207;
	or.b32  	%r8209, %r8206, %r8208;
	and.b32  	%r8210, %r8209, %r8196;
	or.b32  	%r8211, %r8210, %r8203;
	add.s32 	%r8212, %r8115, %r8202;
	setp.ne.s32 	%p355, %r8198, 0;
	setp.gt.s32 	%p356, %r8201, -1;
	selp.b32 	%r8213, %r8211, %r8212, %p356;
	selp.b32 	%r8214, %r8211, %r8213, %p355;
	add.s32 	%r8215, %r8177, 33686018;
	xor.b32  	%r8216, %r8214, %r8180;
	shr.u32 	%r8217, %r8216, 16;
	xor.b32  	%r8218, %r8217, %r8216;
	shr.u32 	%r8219, %r8218, 12;
	shr.u32 	%r8220, %r8218, 4;
	shr.u32 	%r8221, %r8218, 8;
	xor.b32  	%r8222, %r8220, %r8219;
	xor.b32  	%r8223, %r8222, %r8221;
	xor.b32  	%r8224, %r8223, %r8218;
	shr.u32 	%r8225, %r8224, 2;
	xor.b32  	%r8226, %r8225, %r8224;
	shl.b32 	%r8227, %r8226, 3;
	not.b32 	%r8228, %r8227;
	and.b32  	%r8229, %r8228, 24;
	shr.u32 	%r8230, %r8215, %r8229;
	shf.r.wrap.b32 	%r8231, %r8174, %r8174, %r8230;
	shl.b32 	%r8232, %r8226, 31;
	xor.b32  	%r8233, %r8232, -2147483648;
	shr.s32 	%r8234, %r8233, 31;
	shl.b32 	%r8235, %r8226, 30;
	xor.b32  	%r8236, %r8235, -1073741824;
	not.b32 	%r8237, %r8231;
	and.b32  	%r8238, %r8150, %r8237;
	not.b32 	%r8239, %r8150;
	shr.s32 	%r8240, %r8236, 31;
	and.b32  	%r8241, %r8240, %r8239;
	or.b32  	%r8242, %r8234, %r8150;
	not.b32 	%r8243, %r8242;
	or.b32  	%r8244, %r8241, %r8243;
	and.b32  	%r8245, %r8244, %r8231;
	or.b32  	%r8246, %r8245, %r8238;
	add.s32 	%r8247, %r8150, %r8237;
	setp.ne.s32 	%p357, %r8233, 0;
	setp.gt.s32 	%p358, %r8236, -1;
	selp.b32 	%r8248, %r8246, %r8247, %p358;
	selp.b32 	%r8249, %r8246, %r8248, %p357;
	add.s32 	%r8250, %r8249, %r8216;
	xor.b32  	%r8251, %r8250, %r8174;
	shr.u32 	%r8252, %r8251, 4;
	xor.b32  	%r8253, %r8252, %r8251;
	and.b32  	%r8254, %r8253, 252645135;
	shr.u32 	%r8255, %r8254, 24;
	shf.r.wrap.b32 	%r8256, %r8251, %r8251, %r8255;
	xor.b32  	%r8257, %r8256, %r8180;
	add.s32 	%r8258, %r8254, 16843009;
	shr.u32 	%r8259, %r8257, 16;
	xor.b32  	%r8260, %r8259, %r8257;
	shr.u32 	%r8261, %r8260, 12;
	shr.u32 	%r8262, %r8260, 4;
	shr.u32 	%r8263, %r8260, 8;
	xor.b32  	%r8264, %r8262, %r8261;
	xor.b32  	%r8265, %r8264, %r8263;
	xor.b32  	%r8266, %r8265, %r8260;
	shr.u32 	%r8267, %r8266, 2;
	xor.b32  	%r8268, %r8267, %r8266;
	shl.b32 	%r8269, %r8268, 3;
	not.b32 	%r8270, %r8269;
	and.b32  	%r8271, %r8270, 24;
	shr.u32 	%r8272, %r8258, %r8271;
	shf.r.wrap.b32 	%r8273, %r8251, %r8251, %r8272;
	shl.b32 	%r8274, %r8268, 31;
	xor.b32  	%r8275, %r8274, -2147483648;
	shr.s32 	%r8276, %r8275, 31;
	shl.b32 	%r8277, %r8268, 30;
	xor.b32  	%r8278, %r8277, -1073741824;
	not.b32 	%r8279, %r8273;
	and.b32  	%r8280, %r8214, %r8279;
	not.b32 	%r8281, %r8214;
	shr.s32 	%r8282, %r8278, 31;
	and.b32  	%r8283, %r8282, %r8281;
	or.b32  	%r8284, %r8276, %r8214;
	not.b32 	%r8285, %r8284;
	or.b32  	%r8286, %r8283, %r8285;
	and.b32  	%r8287, %r8286, %r8273;
	or.b32  	%r8288, %r8287, %r8280;
	add.s32 	%r8289, %r8214, %r8279;
	setp.ne.s32 	%p359, %r8275, 0;
	setp.gt.s32 	%p360, %r8278, -1;
	selp.b32 	%r8290, %r8288, %r8289, %p360;
	selp.b32 	%r8291, %r8288, %r8290, %p359;
	add.s32 	%r8292, %r8254, 33686018;
	xor.b32  	%r8293, %r8291, %r8257;
	shr.u32 	%r8294, %r8293, 16;
	xor.b32  	%r8295, %r8294, %r8293;
	shr.u32 	%r8296, %r8295, 12;
	shr.u32 	%r8297, %r8295, 4;
	shr.u32 	%r8298, %r8295, 8;
	xor.b32  	%r8299, %r8297, %r8296;
	xor.b32  	%r8300, %r8299, %r8298;
	xor.b32  	%r8301, %r8300, %r8295;
	shr.u32 	%r8302, %r8301, 2;
	xor.b32  	%r8303, %r8302, %r8301;
	shl.b32 	%r8304, %r8303, 3;
	not.b32 	%r8305, %r8304;
	and.b32  	%r8306, %r8305, 24;
	shr.u32 	%r8307, %r8292, %r8306;
	shf.r.wrap.b32 	%r8308, %r8251, %r8251, %r8307;
	shl.b32 	%r8309, %r8303, 31;
	xor.b32  	%r8310, %r8309, -2147483648;
	shr.s32 	%r8311, %r8310, 31;
	shl.b32 	%r8312, %r8303, 30;
	xor.b32  	%r8313, %r8312, -1073741824;
	not.b32 	%r8314, %r8308;
	and.b32  	%r8315, %r8249, %r8314;
	not.b32 	%r8316, %r8249;
	shr.s32 	%r8317, %r8313, 31;
	and.b32  	%r8318, %r8317, %r8316;
	or.b32  	%r8319, %r8311, %r8249;
	not.b32 	%r8320, %r8319;
	or.b32  	%r8321, %r8318, %r8320;
	and.b32  	%r8322, %r8321, %r8308;
	or.b32  	%r8323, %r8322, %r8315;
	add.s32 	%r8324, %r8249, %r8314;
	setp.ne.s32 	%p361, %r8310, 0;
	setp.gt.s32 	%p362, %r8313, -1;
	selp.b32 	%r8325, %r8323, %r8324, %p362;
	selp.b32 	%r8326, %r8323, %r8325, %p361;
	add.s32 	%r8327, %r8326, %r8293;
	xor.b32  	%r8328, %r8327, %r8251;
	shr.u32 	%r8329, %r8251, 8;
	and.b32  	%r8330, %r8329, 31;
	shl.b32 	%r8331, %r1486, %r8330;
	shr.u32 	%r8332, %r8251, 1;
	and.b32  	%r8333, %r8332, 1;
	shl.b32 	%r8334, %r8333, %r8330;
	and.b32  	%r8335, %r8251, 1;
	shl.b32 	%r8336, %r8335, %r8330;
	and.b32  	%r8337, %r8331, %r6460;
	not.b32 	%r8338, %r8331;
	and.b32  	%r8339, %r6460, %r8338;
	not.b32 	%r8340, %r8336;
	and.b32  	%r8341, %r8337, %r8340;
	or.b32  	%r8342, %r8341, %r8339;
	not.b32 	%r8343, %r8337;
	and.b32  	%r8344, %r8334, %r8343;
	or.b32  	%r8345, %r8342, %r8344;
	shr.u32 	%r8346, %r8328, 4;
	xor.b32  	%r8347, %r8346, %r8328;
	and.b32  	%r8348, %r8347, 252645135;
	shr.u32 	%r8349, %r8348, 24;
	shf.r.wrap.b32 	%r8350, %r8328, %r8328, %r8349;
	xor.b32  	%r8351, %r8350, %r8257;
	add.s32 	%r8352, %r8348, 16843009;
	shr.u32 	%r8353, %r8351, 16;
	xor.b32  	%r8354, %r8353, %r8351;
	shr.u32 	%r8355, %r8354, 12;
	shr.u32 	%r8356, %r8354, 4;
	shr.u32 	%r8357, %r8354, 8;
	xor.b32  	%r8358, %r8356, %r8355;
	xor.b32  	%r8359, %r8358, %r8357;
	xor.b32  	%r8360, %r8359, %r8354;
	shr.u32 	%r8361, %r8360, 2;
	xor.b32  	%r8362, %r8361, %r8360;
	shl.b32 	%r8363, %r8362, 3;
	not.b32 	%r8364, %r8363;
	and.b32  	%r8365, %r8364, 24;
	shr.u32 	%r8366, %r8352, %r8365;
	shf.r.wrap.b32 	%r8367, %r8328, %r8328, %r8366;
	shl.b32 	%r8368, %r8362, 31;
	xor.b32  	%r8369, %r8368, -2147483648;
	shr.s32 	%r8370, %r8369, 31;
	shl.b32 	%r8371, %r8362, 30;
	xor.b32  	%r8372, %r8371, -1073741824;
	not.b32 	%r8373, %r8367;
	and.b32  	%r8374, %r8291, %r8373;
	not.b32 	%r8375, %r8291;
	shr.s32 	%r8376, %r8372, 31;
	and.b32  	%r8377, %r8376, %r8375;
	or.b32  	%r8378, %r8370, %r8291;
	not.b32 	%r8379, %r8378;
	or.b32  	%r8380, %r8377, %r8379;
	and.b32  	%r8381, %r8380, %r8367;
	or.b32  	%r8382, %r8381, %r8374;
	add.s32 	%r8383, %r8291, %r8373;
	setp.ne.s32 	%p363, %r8369, 0;
	setp.gt.s32 	%p364, %r8372, -1;
	selp.b32 	%r8384, %r8382, %r8383, %p364;
	selp.b32 	%r8385, %r8382, %r8384, %p363;
	add.s32 	%r8386, %r8348, 33686018;
	xor.b32  	%r8387, %r8385, %r8351;
	shr.u32 	%r8388, %r8387, 16;
	xor.b32  	%r8389, %r8388, %r8387;
	shr.u32 	%r8390, %r8389, 12;
	shr.u32 	%r8391, %r8389, 4;
	shr.u32 	%r8392, %r8389, 8;
	xor.b32  	%r8393, %r8391, %r8390;
	xor.b32  	%r8394, %r8393, %r8392;
	xor.b32  	%r8395, %r8394, %r8389;
	shr.u32 	%r8396, %r8395, 2;
	xor.b32  	%r8397, %r8396, %r8395;
	shl.b32 	%r8398, %r8397, 3;
	not.b32 	%r8399, %r8398;
	and.b32  	%r8400, %r8399, 24;
	shr.u32 	%r8401, %r8386, %r8400;
	shf.r.wrap.b32 	%r8402, %r8328, %r8328, %r8401;
	shl.b32 	%r8403, %r8397, 31;
	xor.b32  	%r8404, %r8403, -2147483648;
	shr.s32 	%r8405, %r8404, 31;
	shl.b32 	%r8406, %r8397, 30;
	xor.b32  	%r8407, %r8406, -1073741824;
	not.b32 	%r8408, %r8402;
	and.b32  	%r8409, %r8326, %r8408;
	not.b32 	%r8410, %r8326;
	shr.s32 	%r8411, %r8407, 31;
	and.b32  	%r8412, %r8411, %r8410;
	or.b32  	%r8413, %r8405, %r8326;
	not.b32 	%r8414, %r8413;
	or.b32  	%r8415, %r8412, %r8414;
	and.b32  	%r8416, %r8415, %r8402;
	or.b32  	%r8417, %r8416, %r8409;
	add.s32 	%r8418, %r8326, %r8408;
	setp.ne.s32 	%p365, %r8404, 0;
	setp.gt.s32 	%p366, %r8407, -1;
	selp.b32 	%r8419, %r8417, %r8418, %p366;
	selp.b32 	%r8420, %r8417, %r8419, %p365;
	add.s32 	%r8421, %r8420, %r8387;
	xor.b32  	%r8422, %r8421, %r8328;
	shr.u32 	%r8423, %r8328, 8;
	and.b32  	%r8424, %r8423, 31;
	shl.b32 	%r8425, %r1486, %r8424;
	shr.u32 	%r8426, %r8328, 1;
	and.b32  	%r8427, %r8426, 1;
	shl.b32 	%r8428, %r8427, %r8424;
	and.b32  	%r8429, %r8328, 1;
	shl.b32 	%r8430, %r8429, %r8424;
	and.b32  	%r8431, %r8425, %r7315;
	not.b32 	%r8432, %r8425;
	and.b32  	%r8433, %r7315, %r8432;
	not.b32 	%r8434, %r8430;
	and.b32  	%r8435, %r8431, %r8434;
	or.b32  	%r8436, %r8435, %r8433;
	not.b32 	%r8437, %r8431;
	and.b32  	%r8438, %r8428, %r8437;
	or.b32  	%r8439, %r8436, %r8438;
	xor.b32  	%r8440, %r8439, %r8345;
	and.b32  	%r8441, %r8171, %r8440;
	xor.b32  	%r8442, %r8441, %r8345;
	shr.u32 	%r8443, %r8422, 4;
	xor.b32  	%r8444, %r8443, %r8422;
	and.b32  	%r8445, %r8444, 252645135;
	shr.u32 	%r8446, %r8445, 24;
	shf.r.wrap.b32 	%r8447, %r8422, %r8422, %r8446;
	xor.b32  	%r8448, %r8447, %r8351;
	add.s32 	%r8449, %r8445, 16843009;
	shr.u32 	%r8450, %r8448, 16;
	xor.b32  	%r8451, %r8450, %r8448;
	shr.u32 	%r8452, %r8451, 12;
	shr.u32 	%r8453, %r8451, 4;
	shr.u32 	%r8454, %r8451, 8;
	xor.b32  	%r8455, %r8453, %r8452;
	xor.b32  	%r8456, %r8455, %r8454;
	xor.b32  	%r8457, %r8456, %r8451;
	shr.u32 	%r8458, %r8457, 2;
	xor.b32  	%r8459, %r8458, %r8457;
	shl.b32 	%r8460, %r8459, 3;
	not.b32 	%r8461, %r8460;
	and.b32  	%r8462, %r8461, 24;
	shr.u32 	%r8463, %r8449, %r8462;
	shf.r.wrap.b32 	%r8464, %r8422, %r8422, %r8463;
	shl.b32 	%r8465, %r8459, 31;
	xor.b32  	%r8466, %r8465, -2147483648;
	shr.s32 	%r8467, %r8466, 31;
	shl.b32 	%r8468, %r8459, 30;
	xor.b32  	%r8469, %r8468, -1073741824;
	not.b32 	%r8470, %r8464;
	and.b32  	%r8471, %r8385, %r8470;
	not.b32 	%r8472, %r8385;
	shr.s32 	%r8473, %r8469, 31;
	and.b32  	%r8474, %r8473, %r8472;
	or.b32  	%r8475, %r8467, %r8385;
	not.b32 	%r8476, %r8475;
	or.b32  	%r8477, %r8474, %r8476;
	and.b32  	%r8478, %r8477, %r8464;
	or.b32  	%r8479, %r8478, %r8471;
	add.s32 	%r8480, %r8385, %r8470;
	setp.ne.s32 	%p367, %r8466, 0;
	setp.gt.s32 	%p368, %r8469, -1;
	selp.b32 	%r8481, %r8479, %r8480, %p368;
	selp.b32 	%r8482, %r8479, %r8481, %p367;
	add.s32 	%r8483, %r8445, 33686018;
	xor.b32  	%r8484, %r8482, %r8448;
	shr.u32 	%r8485, %r8484, 16;
	xor.b32  	%r8486, %r8485, %r8484;
	shr.u32 	%r8487, %r8486, 12;
	shr.u32 	%r8488, %r8486, 4;
	shr.u32 	%r8489, %r8486, 8;
	xor.b32  	%r8490, %r8488, %r8487;
	xor.b32  	%r8491, %r8490, %r8489;
	xor.b32  	%r8492, %r8491, %r8486;
	shr.u32 	%r8493, %r8492, 2;
	xor.b32  	%r8494, %r8493, %r8492;
	shl.b32 	%r8495, %r8494, 3;
	not.b32 	%r8496, %r8495;
	and.b32  	%r8497, %r8496, 24;
	shr.u32 	%r8498, %r8483, %r8497;
	shf.r.wrap.b32 	%r8499, %r8422, %r8422, %r8498;
	shl.b32 	%r8500, %r8494, 31;
	xor.b32  	%r8501, %r8500, -2147483648;
	shr.s32 	%r8502, %r8501, 31;
	shl.b32 	%r8503, %r8494, 30;
	xor.b32  	%r8504, %r8503, -1073741824;
	not.b32 	%r8505, %r8499;
	and.b32  	%r8506, %r8420, %r8505;
	not.b32 	%r8507, %r8420;
	shr.s32 	%r8508, %r8504, 31;
	and.b32  	%r8509, %r8508, %r8507;
	or.b32  	%r8510, %r8502, %r8420;
	not.b32 	%r8511, %r8510;
	or.b32  	%r8512, %r8509, %r8511;
	and.b32  	%r8513, %r8512, %r8499;
	or.b32  	%r8514, %r8513, %r8506;
	add.s32 	%r8515, %r8420, %r8505;
	setp.ne.s32 	%p369, %r8501, 0;
	setp.gt.s32 	%p370, %r8504, -1;
	selp.b32 	%r8516, %r8514, %r8515, %p370;
	selp.b32 	%r8517, %r8514, %r8516, %p369;
	add.s32 	%r8518, %r8517, %r8484;
	xor.b32  	%r8519, %r8518, %r8422;
	shr.u32 	%r8520, %r8422, 8;
	and.b32  	%r8521, %r8520, 31;
	shl.b32 	%r8522, %r1486, %r8521;
	shr.u32 	%r8523, %r8422, 1;
	and.b32  	%r8524, %r8523, 1;
	shl.b32 	%r8525, %r8524, %r8521;
	and.b32  	%r8526, %r8422, 1;
	shl.b32 	%r8527, %r8526, %r8521;
	and.b32  	%r8528, %r8522, %r8171;
	not.b32 	%r8529, %r8522;
	and.b32  	%r8530, %r8171, %r8529;
	not.b32 	%r8531, %r8527;
	and.b32  	%r8532, %r8528, %r8531;
	or.b32  	%r8533, %r8532, %r8530;
	not.b32 	%r8534, %r8528;
	and.b32  	%r8535, %r8525, %r8534;
	or.b32  	%r8536, %r8533, %r8535;
	shf.l.wrap.b32 	%r8537, %r8536, %r8536, 26;
	shf.l.wrap.b32 	%r8538, %r8536, %r8536, 21;
	xor.b32  	%r8539, %r8537, %r8538;
	shf.l.wrap.b32 	%r8540, %r8536, %r8536, 7;
	xor.b32  	%r8541, %r8539, %r8540;
	add.s32 	%r8542, %r763, %r31;
	add.s32 	%r8543, %r8542, %r5604;
	add.s32 	%r8544, %r8543, %r8442;
	add.s32 	%r8545, %r8544, %r8541;
	shr.u32 	%r8546, %r8519, 4;
	xor.b32  	%r8547, %r8546, %r8519;
	and.b32  	%r8548, %r8547, 252645135;
	shr.u32 	%r8549, %r8548, 24;
	shf.r.wrap.b32 	%r8550, %r8519, %r8519, %r8549;
	xor.b32  	%r8551, %r8550, %r8448;
	add.s32 	%r8552, %r8548, 16843009;
	shr.u32 	%r8553, %r8551, 16;
	xor.b32  	%r8554, %r8553, %r8551;
	shr.u32 	%r8555, %r8554, 12;
	shr.u32 	%r8556, %r8554, 4;
	shr.u32 	%r8557, %r8554, 8;
	xor.b32  	%r8558, %r8556, %r8555;
	xor.b32  	%r8559, %r8558, %r8557;
	xor.b32  	%r8560, %r8559, %r8554;
	shr.u32 	%r8561, %r8560, 2;
	xor.b32  	%r8562, %r8561, %r8560;
	shl.b32 	%r8563, %r8562, 3;
	not.b32 	%r8564, %r8563;
	and.b32  	%r8565, %r8564, 24;
	shr.u32 	%r8566, %r8552, %r8565;
	shf.r.wrap.b32 	%r8567, %r8519, %r8519, %r8566;
	shl.b32 	%r8568, %r8562, 31;
	xor.b32  	%r8569, %r8568, -2147483648;
	shr.s32 	%r8570, %r8569, 31;
	shl.b32 	%r8571, %r8562, 30;
	xor.b32  	%r8572, %r8571, -1073741824;
	not.b32 	%r8573, %r8567;
	and.b32  	%r8574, %r8482, %r8573;
	not.b32 	%r8575, %r8482;
	shr.s32 	%r8576, %r8572, 31;
	and.b32  	%r8577, %r8576, %r8575;
	or.b32  	%r8578, %r8570, %r8482;
	not.b32 	%r8579, %r8578;
	or.b32  	%r8580, %r8577, %r8579;
	and.b32  	%r8581, %r8580, %r8567;
	or.b32  	%r8582, %r8581, %r8574;
	add.s32 	%r8583, %r8482, %r8573;
	setp.ne.s32 	%p371, %r8569, 0;
	setp.gt.s32 	%p372, %r8572, -1;
	selp.b32 	%r8584, %r8582, %r8583, %p372;
	selp.b32 	%r8585, %r8582, %r8584, %p371;
	add.s32 	%r8586, %r8548, 33686018;
	xor.b32  	%r8587, %r8585, %r8551;
	shr.u32 	%r8588, %r8587, 16;
	xor.b32  	%r8589, %r8588, %r8587;
	shr.u32 	%r8590, %r8589, 12;
	shr.u32 	%r8591, %r8589, 4;
	shr.u32 	%r8592, %r8589, 8;
	xor.b32  	%r8593, %r8591, %r8590;
	xor.b32  	%r8594, %r8593, %r8592;
	xor.b32  	%r8595, %r8594, %r8589;
	shr.u32 	%r8596, %r8595, 2;
	xor.b32  	%r8597, %r8596, %r8595;
	shl.b32 	%r8598, %r8597, 3;
	not.b32 	%r8599, %r8598;
	and.b32  	%r8600, %r8599, 24;
	shr.u32 	%r8601, %r8586, %r8600;
	shf.r.wrap.b32 	%r8602, %r8519, %r8519, %r8601;
	shl.b32 	%r8603, %r8597, 31;
	xor.b32  	%r8604, %r8603, -2147483648;
	shr.s32 	%r8605, %r8604, 31;
	shl.b32 	%r8606, %r8597, 30;
	xor.b32  	%r8607, %r8606, -1073741824;
	not.b32 	%r8608, %r8602;
	and.b32  	%r8609, %r8517, %r8608;
	not.b32 	%r8610, %r8517;
	shr.s32 	%r8611, %r8607, 31;
	and.b32  	%r8612, %r8611, %r8610;
	or.b32  	%r8613, %r8605, %r8517;
	not.b32 	%r8614, %r8613;
	or.b32  	%r8615, %r8612, %r8614;
	and.b32  	%r8616, %r8615, %r8602;
	or.b32  	%r8617, %r8616, %r8609;
	add.s32 	%r8618, %r8517, %r8608;
	setp.ne.s32 	%p373, %r8604, 0;
	setp.gt.s32 	%p374, %r8607, -1;
	selp.b32 	%r8619, %r8617, %r8618, %p374;
	selp.b32 	%r8620, %r8617, %r8619, %p373;
	add.s32 	%r8621, %r8620, %r8587;
	xor.b32  	%r8622, %r8621, %r8519;
	shr.u32 	%r8623, %r8519, 8;
	and.b32  	%r8624, %r8623, 31;
	shl.b32 	%r8625, %r1486, %r8624;
	shr.u32 	%r8626, %r8519, 1;
	and.b32  	%r8627, %r8626, 1;
	shl.b32 	%r8628, %r8627, %r8624;
	and.b32  	%r8629, %r8519, 1;
	shl.b32 	%r8630, %r8629, %r8624;
	and.b32  	%r8631, %r8625, %r6459;
	not.b32 	%r8632, %r8625;
	and.b32  	%r8633, %r6459, %r8632;
	not.b32 	%r8634, %r8630;
	and.b32  	%r8635, %r8631, %r8634;
	or.b32  	%r8636, %r8635, %r8633;
	not.b32 	%r8637, %r8631;
	and.b32  	%r8638, %r8628, %r8637;
	or.b32  	%r8639, %r8636, %r8638;
	shr.u32 	%r8640, %r8622, 4;
	xor.b32  	%r8641, %r8640, %r8622;
	and.b32  	%r8642, %r8641, 252645135;
	shr.u32 	%r8643, %r8642, 24;
	shf.r.wrap.b32 	%r8644, %r8622, %r8622, %r8643;
	xor.b32  	%r8645, %r8644, %r8551;
	add.s32 	%r8646, %r8642, 16843009;
	shr.u32 	%r8647, %r8645, 16;
	xor.b32  	%r8648, %r8647, %r8645;
	shr.u32 	%r8649, %r8648, 12;
	shr.u32 	%r8650, %r8648, 4;
	shr.u32 	%r8651, %r8648, 8;
	xor.b32  	%r8652, %r8650, %r8649;
	xor.b32  	%r8653, %r8652, %r8651;
	xor.b32  	%r8654, %r8653, %r8648;
	shr.u32 	%r8655, %r8654, 2;
	xor.b32  	%r8656, %r8655, %r8654;
	shl.b32 	%r8657, %r8656, 3;
	not.b32 	%r8658, %r8657;
	and.b32  	%r8659, %r8658, 24;
	shr.u32 	%r8660, %r8646, %r8659;
	shf.r.wrap.b32 	%r8661, %r8622, %r8622, %r8660;
	shl.b32 	%r8662, %r8656, 31;
	xor.b32  	%r8663, %r8662, -2147483648;
	shr.s32 	%r8664, %r8663, 31;
	shl.b32 	%r8665, %r8656, 30;
	xor.b32  	%r8666, %r8665, -1073741824;
	not.b32 	%r8667, %r8661;
	and.b32  	%r8668, %r8585, %r8667;
	not.b32 	%r8669, %r8585;
	shr.s32 	%r8670, %r8666, 31;
	and.b32  	%r8671, %r8670, %r8669;
	or.b32  	%r8672, %r8664, %r8585;
	not.b32 	%r8673, %r8672;
	or.b32  	%r8674, %r8671, %r8673;
	and.b32  	%r8675, %r8674, %r8661;
	or.b32  	%r8676, %r8675, %r8668;
	add.s32 	%r8677, %r8585, %r8667;
	setp.ne.s32 	%p375, %r8663, 0;
	setp.gt.s32 	%p376, %r8666, -1;
	selp.b32 	%r8678, %r8676, %r8677, %p376;
	selp.b32 	%r8679, %r8676, %r8678, %p375;
	add.s32 	%r8680, %r8642, 33686018;
	xor.b32  	%r8681, %r8679, %r8645;
	shr.u32 	%r8682, %r8681, 16;
	xor.b32  	%r8683, %r8682, %r8681;
	shr.u32 	%r8684, %r8683, 12;
	shr.u32 	%r8685, %r8683, 4;
	shr.u32 	%r8686, %r8683, 8;
	xor.b32  	%r8687, %r8685, %r8684;
	xor.b32  	%r8688, %r8687, %r8686;
	xor.b32  	%r8689, %r8688, %r8683;
	shr.u32 	%r8690, %r8689, 2;
	xor.b32  	%r8691, %r8690, %r8689;
	shl.b32 	%r8692, %r8691, 3;
	not.b32 	%r8693, %r8692;
	and.b32  	%r8694, %r8693, 24;
	shr.u32 	%r8695, %r8680, %r8694;
	shf.r.wrap.b32 	%r8696, %r8622, %r8622, %r8695;
	shl.b32 	%r8697, %r8691, 31;
	xor.b32  	%r8698, %r8697, -2147483648;
	shr.s32 	%r8699, %r8698, 31;
	shl.b32 	%r8700, %r8691, 30;
	xor.b32  	%r8701, %r8700, -1073741824;
	not.b32 	%r8702, %r8696;
	and.b32  	%r8703, %r8620, %r8702;
	not.b32 	%r8704, %r8620;
	shr.s32 	%r8705, %r8701, 31;
	and.b32  	%r8706, %r8705, %r8704;
	or.b32  	%r8707, %r8699, %r8620;
	not.b32 	%r8708, %r8707;
	or.b32  	%r8709, %r8706, %r8708;
	and.b32  	%r8710, %r8709, %r8696;
	or.b32  	%r8711, %r8710, %r8703;
	add.s32 	%r8712, %r8620, %r8702;
	setp.ne.s32 	%p377, %r8698, 0;
	setp.gt.s32 	%p378, %r8701, -1;
	selp.b32 	%r8713, %r8711, %r8712, %p378;
	selp.b32 	%r8714, %r8711, %r8713, %p377;
	add.s32 	%r8715, %r8714, %r8681;
	xor.b32  	%r8716, %r8715, %r8622;
	shr.u32 	%r8717, %r8622, 8;
	and.b32  	%r8718, %r8717, 31;
	shl.b32 	%r8719, %r1486, %r8718;
	shr.u32 	%r8720, %r8622, 1;
	and.b32  	%r8721, %r8720, 1;
	shl.b32 	%r8722, %r8721, %r8718;
	and.b32  	%r8723, %r8622, 1;
	shl.b32 	%r8724, %r8723, %r8718;
	and.b32  	%r8725, %r8719, %r7314;
	not.b32 	%r8726, %r8719;
	and.b32  	%r8727, %r7314, %r8726;
	not.b32 	%r8728, %r8724;
	and.b32  	%r8729, %r8725, %r8728;
	or.b32  	%r8730, %r8729, %r8727;
	not.b32 	%r8731, %r8725;
	and.b32  	%r8732, %r8722, %r8731;
	or.b32  	%r8733, %r8730, %r8732;
	shr.u32 	%r8734, %r8716, 4;
	xor.b32  	%r8735, %r8734, %r8716;
	and.b32  	%r8736, %r8735, 252645135;
	shr.u32 	%r8737, %r8736, 24;
	shf.r.wrap.b32 	%r8738, %r8716, %r8716, %r8737;
	xor.b32  	%r8739, %r8738, %r8645;
	add.s32 	%r8740, %r8736, 16843009;
	shr.u32 	%r8741, %r8739, 16;
	xor.b32  	%r8742, %r8741, %r8739;
	shr.u32 	%r8743, %r8742, 12;
	shr.u32 	%r8744, %r8742, 4;
	shr.u32 	%r8745, %r8742, 8;
	xor.b32  	%r8746, %r8744, %r8743;
	xor.b32  	%r8747, %r8746, %r8745;
	xor.b32  	%r8748, %r8747, %r8742;
	shr.u32 	%r8749, %r8748, 2;
	xor.b32  	%r8750, %r8749, %r8748;
	shl.b32 	%r8751, %r8750, 3;
	not.b32 	%r8752, %r8751;
	and.b32  	%r8753, %r8752, 24;
	shr.u32 	%r8754, %r8740, %r8753;
	shf.r.wrap.b32 	%r8755, %r8716, %r8716, %r8754;
	shl.b32 	%r8756, %r8750, 31;
	xor.b32  	%r8757, %r8756, -2147483648;
	shr.s32 	%r8758, %r8757, 31;
	shl.b32 	%r8759, %r8750, 30;
	xor.b32  	%r8760, %r8759, -1073741824;
	not.b32 	%r8761, %r8755;
	and.b32  	%r8762, %r8679, %r8761;
	not.b32 	%r8763, %r8679;
	shr.s32 	%r8764, %r8760, 31;
	and.b32  	%r8765, %r8764, %r8763;
	or.b32  	%r8766, %r8758, %r8679;
	not.b32 	%r8767, %r8766;
	or.b32  	%r8768, %r8765, %r8767;
	and.b32  	%r8769, %r8768, %r8755;
	or.b32  	%r8770, %r8769, %r8762;
	add.s32 	%r8771, %r8679, %r8761;
	setp.ne.s32 	%p379, %r8757, 0;
	setp.gt.s32 	%p380, %r8760, -1;
	selp.b32 	%r8772, %r8770, %r8771, %p380;
	selp.b32 	%r8773, %r8770, %r8772, %p379;
	add.s32 	%r8774, %r8736, 33686018;
	xor.b32  	%r8775, %r8773, %r8739;
	shr.u32 	%r8776, %r8775, 16;
	xor.b32  	%r8777, %r8776, %r8775;
	shr.u32 	%r8778, %r8777, 12;
	shr.u32 	%r8779, %r8777, 4;
	shr.u32 	%r8780, %r8777, 8;
	xor.b32  	%r8781, %r8779, %r8778;
	xor.b32  	%r8782, %r8781, %r8780;
	xor.b32  	%r8783, %r8782, %r8777;
	shr.u32 	%r8784, %r8783, 2;
	xor.b32  	%r8785, %r8784, %r8783;
	shl.b32 	%r8786, %r8785, 3;
	not.b32 	%r8787, %r8786;
	and.b32  	%r8788, %r8787, 24;
	shr.u32 	%r8789, %r8774, %r8788;
	shf.r.wrap.b32 	%r8790, %r8716, %r8716, %r8789;
	shl.b32 	%r8791, %r8785, 31;
	xor.b32  	%r8792, %r8791, -2147483648;
	shr.s32 	%r8793, %r8792, 31;
	shl.b32 	%r8794, %r8785, 30;
	xor.b32  	%r8795, %r8794, -1073741824;
	not.b32 	%r8796, %r8790;
	and.b32  	%r8797, %r8714, %r8796;
	not.b32 	%r8798, %r8714;
	shr.s32 	%r8799, %r8795, 31;
	and.b32  	%r8800, %r8799, %r8798;
	or.b32  	%r8801, %r8793, %r8714;
	not.b32 	%r8802, %r8801;
	or.b32  	%r8803, %r8800, %r8802;
	and.b32  	%r8804, %r8803, %r8790;
	or.b32  	%r8805, %r8804, %r8797;
	add.s32 	%r8806, %r8714, %r8796;
	setp.ne.s32 	%p381, %r8792, 0;
	setp.gt.s32 	%p382, %r8795, -1;
	selp.b32 	%r8807, %r8805, %r8806, %p382;
	selp.b32 	%r8808, %r8805, %r8807, %p381;
	add.s32 	%r8809, %r8808, %r8775;
	xor.b32  	%r8810, %r8809, %r8716;
	shr.u32 	%r8811, %r8716, 8;
	and.b32  	%r8812, %r8811, 31;
	shl.b32 	%r8813, %r1486, %r8812;
	shr.u32 	%r8814, %r8716, 1;
	and.b32  	%r8815, %r8814, 1;
	shl.b32 	%r8816, %r8815, %r8812;
	and.b32  	%r8817, %r8716, 1;
	shl.b32 	%r8818, %r8817, %r8812;
	and.b32  	%r8819, %r8813, %r8170;
	not.b32 	%r8820, %r8813;
	and.b32  	%r8821, %r8170, %r8820;
	not.b32 	%r8822, %r8818;
	and.b32  	%r8823, %r8819, %r8822;
	or.b32  	%r8824, %r8823, %r8821;
	not.b32 	%r8825, %r8819;
	and.b32  	%r8826, %r8816, %r8825;
	or.b32  	%r8827, %r8824, %r8826;
	or.b32  	%r8828, %r8733, %r8639;
	and.b32  	%r8829, %r8827, %r8828;
	and.b32  	%r8830, %r8733, %r8639;
	or.b32  	%r8831, %r8829, %r8830;
	shr.u32 	%r8832, %r8810, 4;
	xor.b32  	%r8833, %r8832, %r8810;
	and.b32  	%r8834, %r8833, 252645135;
	shr.u32 	%r8835, %r8834, 24;
	shf.r.wrap.b32 	%r8836, %r8810, %r8810, %r8835;
	xor.b32  	%r8837, %r8836, %r8739;
	add.s32 	%r8838, %r8834, 16843009;
	shr.u32 	%r8839, %r8837, 16;
	xor.b32  	%r8840, %r8839, %r8837;
	shr.u32 	%r8841, %r8840, 12;
	shr.u32 	%r8842, %r8840, 4;
	shr.u32 	%r8843, %r8840, 8;
	xor.b32  	%r8844, %r8842, %r8841;
	xor.b32  	%r8845, %r8844, %r8843;
	xor.b32  	%r8846, %r8845, %r8840;
	shr.u32 	%r8847, %r8846, 2;
	xor.b32  	%r8848, %r8847, %r8846;
	shl.b32 	%r8849, %r8848, 3;
	not.b32 	%r8850, %r8849;
	and.b32  	%r8851, %r8850, 24;
	shr.u32 	%r8852, %r8838, %r8851;
	shf.r.wrap.b32 	%r8853, %r8810, %r8810, %r8852;
	shl.b32 	%r8854, %r8848, 31;
	xor.b32  	%r8855, %r8854, -2147483648;
	shr.s32 	%r8856, %r8855, 31;
	shl.b32 	%r8857, %r8848, 30;
	xor.b32  	%r8858, %r8857, -1073741824;
	not.b32 	%r8859, %r8853;
	and.b32  	%r8860, %r8773, %r8859;
	not.b32 	%r8861, %r8773;
	shr.s32 	%r8862, %r8858, 31;
	and.b32  	%r8863, %r8862, %r8861;
	or.b32  	%r8864, %r8856, %r8773;
	not.b32 	%r8865, %r8864;
	or.b32  	%r8866, %r8863, %r8865;
	and.b32  	%r8867, %r8866, %r8853;
	or.b32  	%r8868, %r8867, %r8860;
	add.s32 	%r8869, %r8773, %r8859;
	setp.ne.s32 	%p383, %r8855, 0;
	setp.gt.s32 	%p384, %r8858, -1;
	selp.b32 	%r8870, %r8868, %r8869, %p384;
	selp.b32 	%r8871, %r8868, %r8870, %p383;
	add.s32 	%r8872, %r8834, 33686018;
	xor.b32  	%r8873, %r8871, %r8837;
	shr.u32 	%r8874, %r8873, 16;
	xor.b32  	%r8875, %r8874, %r8873;
	shr.u32 	%r8876, %r8875, 12;
	shr.u32 	%r8877, %r8875, 4;
	shr.u32 	%r8878, %r8875, 8;
	xor.b32  	%r8879, %r8877, %r8876;
	xor.b32  	%r8880, %r8879, %r8878;
	xor.b32  	%r8881, %r8880, %r8875;
	shr.u32 	%r8882, %r8881, 2;
	xor.b32  	%r8883, %r8882, %r8881;
	shl.b32 	%r8884, %r8883, 3;
	not.b32 	%r8885, %r8884;
	and.b32  	%r8886, %r8885, 24;
	shr.u32 	%r8887, %r8872, %r8886;
	shf.r.wrap.b32 	%r8888, %r8810, %r8810, %r8887;
	shl.b32 	%r8889, %r8883, 31;
	xor.b32  	%r8890, %r8889, -2147483648;
	shr.s32 	%r8891, %r8890, 31;
	shl.b32 	%r8892, %r8883, 30;
	xor.b32  	%r8893, %r8892, -1073741824;
	not.b32 	%r8894, %r8888;
	and.b32  	%r8895, %r8808, %r8894;
	not.b32 	%r8896, %r8808;
	shr.s32 	%r8897, %r8893, 31;
	and.b32  	%r8898, %r8897, %r8896;
	or.b32  	%r8899, %r8891, %r8808;
	not.b32 	%r8900, %r8899;
	or.b32  	%r8901, %r8898, %r8900;
	and.b32  	%r8902, %r8901, %r8888;
	or.b32  	%r8903, %r8902, %r8895;
	add.s32 	%r8904, %r8808, %r8894;
	setp.ne.s32 	%p385, %r8890, 0;
	setp.gt.s32 	%p386, %r8893, -1;
	selp.b32 	%r8905, %r8903, %r8904, %p386;
	selp.b32 	%r8906, %r8903, %r8905, %p385;
	add.s32 	%r8907, %r8906, %r8873;
	xor.b32  	%r8908, %r8907, %r8810;
	shr.u32 	%r8909, %r8810, 8;
	and.b32  	%r8910, %r8909, 31;
	shl.b32 	%r8911, %r1486, %r8910;
	shr.u32 	%r8912, %r8810, 1;
	and.b32  	%r8913, %r8912, 1;
	shl.b32 	%r8914, %r8913, %r8910;
	and.b32  	%r8915, %r8810, 1;
	shl.b32 	%r8916, %r8915, %r8910;
	and.b32  	%r8917, %r8911, %r8170;
	not.b32 	%r8918, %r8911;
	and.b32  	%r8919, %r8170, %r8918;
	not.b32 	%r8920, %r8916;
	and.b32  	%r8921, %r8917, %r8920;
	or.b32  	%r8922, %r8921, %r8919;
	not.b32 	%r8923, %r8917;
	and.b32  	%r8924, %r8914, %r8923;
	or.b32  	%r8925, %r8922, %r8924;
	shf.l.wrap.b32 	%r8926, %r8925, %r8925, 30;
	shf.l.wrap.b32 	%r8927, %r8925, %r8925, 19;
	xor.b32  	%r8928, %r8926, %r8927;
	shf.l.wrap.b32 	%r8929, %r8925, %r8925, 10;
	xor.b32  	%r8930, %r8928, %r8929;
	shr.u32 	%r8931, %r8908, 4;
	xor.b32  	%r8932, %r8931, %r8908;
	and.b32  	%r8933, %r8932, 252645135;
	shr.u32 	%r8934, %r8933, 24;
	shf.r.wrap.b32 	%r8935, %r8908, %r8908, %r8934;
	xor.b32  	%r8936, %r8935, %r8837;
	add.s32 	%r8937, %r8933, 16843009;
	shr.u32 	%r8938, %r8936, 16;
	xor.b32  	%r8939, %r8938, %r8936;
	shr.u32 	%r8940, %r8939, 12;
	shr.u32 	%r8941, %r8939, 4;
	shr.u32 	%r8942, %r8939, 8;
	xor.b32  	%r8943, %r8941, %r8940;
	xor.b32  	%r8944, %r8943, %r8942;
	xor.b32  	%r8945, %r8944, %r8939;
	shr.u32 	%r8946, %r8945, 2;
	xor.b32  	%r8947, %r8946, %r8945;
	shl.b32 	%r8948, %r8947, 3;
	not.b32 	%r8949, %r8948;
	and.b32  	%r8950, %r8949, 24;
	shr.u32 	%r8951, %r8937, %r8950;
	shf.r.wrap.b32 	%r8952, %r8908, %r8908, %r8951;
	shl.b32 	%r8953, %r8947, 31;
	xor.b32  	%r8954, %r8953, -2147483648;
	shr.s32 	%r8955, %r8954, 31;
	shl.b32 	%r8956, %r8947, 30;
	xor.b32  	%r8957, %r8956, -1073741824;
	not.b32 	%r8958, %r8952;
	and.b32  	%r8959, %r8871, %r8958;
	not.b32 	%r8960, %r8871;
	shr.s32 	%r8961, %r8957, 31;
	and.b32  	%r8962, %r8961, %r8960;
	or.b32  	%r8963, %r8955, %r8871;
	not.b32 	%r8964, %r8963;
	or.b32  	%r8965, %r8962, %r8964;
	and.b32  	%r8966, %r8965, %r8952;
	or.b32  	%r8967, %r8966, %r8959;
	add.s32 	%r8968, %r8871, %r8958;
	setp.ne.s32 	%p387, %r8954, 0;
	setp.gt.s32 	%p388, %r8957, -1;
	selp.b32 	%r8969, %r8967, %r8968, %p388;
	selp.b32 	%r8970, %r8967, %r8969, %p387;
	add.s32 	%r8971, %r8933, 33686018;
	xor.b32  	%r8972, %r8970, %r8936;
	shr.u32 	%r8973, %r8972, 16;
	xor.b32  	%r8974, %r8973, %r8972;
	shr.u32 	%r8975, %r8974, 12;
	shr.u32 	%r8976, %r8974, 4;
	shr.u32 	%r8977, %r8974, 8;
	xor.b32  	%r8978, %r8976, %r8975;
	xor.b32  	%r8979, %r8978, %r8977;
	xor.b32  	%r8980, %r8979, %r8974;
	shr.u32 	%r8981, %r8980, 2;
	xor.b32  	%r8982, %r8981, %r8980;
	shl.b32 	%r8983, %r8982, 3;
	not.b32 	%r8984, %r8983;
	and.b32  	%r8985, %r8984, 24;
	shr.u32 	%r8986, %r8971, %r8985;
	shf.r.wrap.b32 	%r8987, %r8908, %r8908, %r8986;
	shl.b32 	%r8988, %r8982, 31;
	xor.b32  	%r8989, %r8988, -2147483648;
	shr.s32 	%r8990, %r8989, 31;
	shl.b32 	%r8991, %r8982, 30;
	xor.b32  	%r8992, %r8991, -1073741824;
	not.b32 	%r8993, %r8987;
	and.b32  	%r8994, %r8906, %r8993;
	not.b32 	%r8995, %r8906;
	shr.s32 	%r8996, %r8992, 31;
	and.b32  	%r8997, %r8996, %r8995;
	or.b32  	%r8998, %r8990, %r8906;
	not.b32 	%r8999, %r8998;
	or.b32  	%r9000, %r8997, %r8999;
	and.b32  	%r9001, %r9000, %r8987;
	or.b32  	%r9002, %r9001, %r8994;
	add.s32 	%r9003, %r8906, %r8993;
	setp.ne.s32 	%p389, %r8989, 0;
	setp.gt.s32 	%p390, %r8992, -1;
	selp.b32 	%r9004, %r9002, %r9003, %p390;
	selp.b32 	%r9005, %r9002, %r9004, %p389;
	add.s32 	%r9006, %r9005, %r8972;
	shr.u32 	%r9007, %r8908, 8;
	and.b32  	%r9008, %r9007, 31;
	shl.b32 	%r9009, %r1486, %r9008;
	shr.u32 	%r9010, %r8908, 1;
	and.b32  	%r9011, %r9010, 1;
	shl.b32 	%r9012, %r9011, %r9008;
	and.b32  	%r9013, %r8908, 1;
	shl.b32 	%r9014, %r9013, %r9008;
	and.b32  	%r9015, %r9009, %r8545;
	not.b32 	%r9016, %r9009;
	and.b32  	%r9017, %r8545, %r9016;
	not.b32 	%r9018, %r9014;
	and.b32  	%r9019, %r9015, %r9018;
	or.b32  	%r9020, %r9019, %r9017;
	not.b32 	%r9021, %r9015;
	and.b32  	%r9022, %r9012, %r9021;
	or.b32  	%r9023, %r9020, %r9022;
	add.s32 	%r9024, %r8831, %r8545;
	add.s32 	%r9025, %r9024, %r8930;
	add.s32 	%r9026, %r5603, %r9023;
	xor.b32  	%r9027, %r9006, %r6459;
	xor.b32  	%r9028, %r9027, %r8908;
	xor.b32  	%r9029, %r9028, %r6460;
	shr.u32 	%r9030, %r9029, 4;
	xor.b32  	%r9031, %r9030, %r9029;
	and.b32  	%r9032, %r9031, 252645135;
	shr.u32 	%r9033, %r9032, 24;
	shf.r.wrap.b32 	%r9034, %r9029, %r9029, %r9033;
	xor.b32  	%r9035, %r9034, %r8936;
	add.s32 	%r9036, %r9032, 16843009;
	shr.u32 	%r9037, %r9035, 16;
	xor.b32  	%r9038, %r9037, %r9035;
	shr.u32 	%r9039, %r9038, 12;
	shr.u32 	%r9040, %r9038, 4;
	shr.u32 	%r9041, %r9038, 8;
	xor.b32  	%r9042, %r9040, %r9039;
	xor.b32  	%r9043, %r9042, %r9041;
	xor.b32  	%r9044, %r9043, %r9038;
	shr.u32 	%r9045, %r9044, 2;
	xor.b32  	%r9046, %r9045, %r9044;
	shl.b32 	%r9047, %r9046, 3;
	not.b32 	%r9048, %r9047;
	and.b32  	%r9049, %r9048, 24;
	shr.u32 	%r9050, %r9036, %r9049;
	shf.r.wrap.b32 	%r9051, %r9029, %r9029, %r9050;
	shl.b32 	%r9052, %r9046, 31;
	xor.b32  	%r9053, %r9052, -2147483648;
	shr.s32 	%r9054, %r9053, 31;
	shl.b32 	%r9055, %r9046, 30;
	xor.b32  	%r9056, %r9055, -1073741824;
	not.b32 	%r9057, %r9051;
	and.b32  	%r9058, %r8970, %r9057;
	not.b32 	%r9059, %r8970;
	shr.s32 	%r9060, %r9056, 31;
	and.b32  	%r9061, %r9060, %r9059;
	or.b32  	%r9062, %r9054, %r8970;
	not.b32 	%r9063, %r9062;
	or.b32  	%r9064, %r9061, %r9063;
	and.b32  	%r9065, %r9064, %r9051;
	or.b32  	%r9066, %r9065, %r9058;
	add.s32 	%r9067, %r8970, %r9057;
	setp.ne.s32 	%p391, %r9053, 0;
	setp.gt.s32 	%p392, %r9056, -1;
	selp.b32 	%r9068, %r9066, %r9067, %p392;
	selp.b32 	%r9069, %r9066, %r9068, %p391;
	add.s32 	%r9070, %r9032, 33686018;
	xor.b32  	%r9071, %r9069, %r9035;
	shr.u32 	%r9072, %r9071, 16;
	xor.b32  	%r9073, %r9072, %r9071;
	shr.u32 	%r9074, %r9073, 12;
	shr.u32 	%r9075, %r9073, 4;
	shr.u32 	%r9076, %r9073, 8;
	xor.b32  	%r9077, %r9075, %r9074;
	xor.b32  	%r9078, %r9077, %r9076;
	xor.b32  	%r9079, %r9078, %r9073;
	shr.u32 	%r9080, %r9079, 2;
	xor.b32  	%r9081, %r9080, %r9079;
	shl.b32 	%r9082, %r9081, 3;
	not.b32 	%r9083, %r9082;
	and.b32  	%r9084, %r9083, 24;
	shr.u32 	%r9085, %r9070, %r9084;
	shf.r.wrap.b32 	%r9086, %r9029, %r9029, %r9085;
	shl.b32 	%r9087, %r9081, 31;
	xor.b32  	%r9088, %r9087, -2147483648;
	shr.s32 	%r9089, %r9088, 31;
	shl.b32 	%r9090, %r9081, 30;
	xor.b32  	%r9091, %r9090, -1073741824;
	not.b32 	%r9092, %r9086;
	and.b32  	%r9093, %r9005, %r9092;
	not.b32 	%r9094, %r9005;
	shr.s32 	%r9095, %r9091, 31;
	and.b32  	%r9096, %r9095, %r9094;
	or.b32  	%r9097, %r9089, %r9005;
	not.b32 	%r9098, %r9097;
	or.b32  	%r9099, %r9096, %r9098;
	and.b32  	%r9100, %r9099, %r9086;
	or.b32  	%r9101, %r9100, %r9093;
	add.s32 	%r9102, %r9005, %r9092;
	setp.ne.s32 	%p393, %r9088, 0;
	setp.gt.s32 	%p394, %r9091, -1;
	selp.b32 	%r9103, %r9101, %r9102, %p394;
	selp.b32 	%r9104, %r9101, %r9103, %p393;
	add.s32 	%r9105, %r9104, %r9071;
	xor.b32  	%r9106, %r9105, %r9029;
	ld.shared.u32 	%r9107, [heftytab+36];
	shr.u32 	%r9108, %r9106, 4;
	xor.b32  	%r9109, %r9108, %r9106;
	and.b32  	%r9110, %r9109, 252645135;
	shr.u32 	%r9111, %r9110, 24;
	shf.r.wrap.b32 	%r9112, %r9106, %r9106, %r9111;
	xor.b32  	%r9113, %r9112, %r9035;
	add.s32 	%r9114, %r9110, 16843009;
	shr.u32 	%r9115, %r9113, 16;
	xor.b32  	%r9116, %r9115, %r9113;
	shr.u32 	%r9117, %r9116, 12;
	shr.u32 	%r9118, %r9116, 4;
	shr.u32 	%r9119, %r9116, 8;
	xor.b32  	%r9120, %r9118, %r9117;
	xor.b32  	%r9121, %r9120, %r9119;
	xor.b32  	%r9122, %r9121, %r9116;
	shr.u32 	%r9123, %r9122, 2;
	xor.b32  	%r9124, %r9123, %r9122;
	shl.b32 	%r9125, %r9124, 3;
	not.b32 	%r9126, %r9125;
	and.b32  	%r9127, %r9126, 24;
	shr.u32 	%r9128, %r9114, %r9127;
	shf.r.wrap.b32 	%r9129, %r9106, %r9106, %r9128;
	shl.b32 	%r9130, %r9124, 31;
	xor.b32  	%r9131, %r9130, -2147483648;
	shr.s32 	%r9132, %r9131, 31;
	shl.b32 	%r9133, %r9124, 30;
	xor.b32  	%r9134, %r9133, -1073741824;
	not.b32 	%r9135, %r9129;
	and.b32  	%r9136, %r9069, %r9135;
	not.b32 	%r9137, %r9069;
	shr.s32 	%r9138, %r9134, 31;
	and.b32  	%r9139, %r9138, %r9137;
	or.b32  	%r9140, %r9132, %r9069;
	not.b32 	%r9141, %r9140;
	or.b32  	%r9142, %r9139, %r9141;
	and.b32  	%r9143, %r9142, %r9129;
	or.b32  	%r9144, %r9143, %r9136;
	add.s32 	%r9145, %r9069, %r9135;
	setp.ne.s32 	%p395, %r9131, 0;
	setp.gt.s32 	%p396, %r9134, -1;
	selp.b32 	%r9146, %r9144, %r9145, %p396;
	selp.b32 	%r9147, %r9144, %r9146, %p395;
	add.s32 	%r9148, %r9110, 33686018;
	xor.b32  	%r9149, %r9147, %r9113;
	shr.u32 	%r9150, %r9149, 16;
	xor.b32  	%r9151, %r9150, %r9149;
	shr.u32 	%r9152, %r9151, 12;
	shr.u32 	%r9153, %r9151, 4;
	shr.u32 	%r9154, %r9151, 8;
	xor.b32  	%r9155, %r9153, %r9152;
	xor.b32  	%r9156, %r9155, %r9154;
	xor.b32  	%r9157, %r9156, %r9151;
	shr.u32 	%r9158, %r9157, 2;
	xor.b32  	%r9159, %r9158, %r9157;
	shl.b32 	%r9160, %r9159, 3;
	not.b32 	%r9161, %r9160;
	and.b32  	%r9162, %r9161, 24;
	shr.u32 	%r9163, %r9148, %r9162;
	shf.r.wrap.b32 	%r9164, %r9106, %r9106, %r9163;
	shl.b32 	%r9165, %r9159, 31;
	xor.b32  	%r9166, %r9165, -2147483648;
	shr.s32 	%r9167, %r9166, 31;
	shl.b32 	%r9168, %r9159, 30;
	xor.b32  	%r9169, %r9168, -1073741824;
	not.b32 	%r9170, %r9164;
	and.b32  	%r9171, %r9104, %r9170;
	not.b32 	%r9172, %r9104;
	shr.s32 	%r9173, %r9169, 31;
	and.b32  	%r9174, %r9173, %r9172;
	or.b32  	%r9175, %r9167, %r9104;
	not.b32 	%r9176, %r9175;
	or.b32  	%r9177, %r9174, %r9176;
	and.b32  	%r9178, %r9177, %r9164;
	or.b32  	%r9179, %r9178, %r9171;
	add.s32 	%r9180, %r9104, %r9170;
	setp.ne.s32 	%p397, %r9166, 0;
	setp.gt.s32 	%p398, %r9169, -1;
	selp.b32 	%r9181, %r9179, %r9180, %p398;
	selp.b32 	%r9182, %r9179, %r9181, %p397;
	add.s32 	%r9183, %r9182, %r9149;
	xor.b32  	%r9184, %r9183, %r9106;
	shr.u32 	%r9185, %r9106, 8;
	and.b32  	%r9186, %r9185, 31;
	shl.b32 	%r9187, %r1486, %r9186;
	shr.u32 	%r9188, %r9106, 1;
	and.b32  	%r9189, %r9188, 1;
	shl.b32 	%r9190, %r9189, %r9186;
	and.b32  	%r9191, %r9106, 1;
	shl.b32 	%r9192, %r9191, %r9186;
	and.b32  	%r9193, %r9187, %r7315;
	not.b32 	%r9194, %r9187;
	and.b32  	%r9195, %r7315, %r9194;
	not.b32 	%r9196, %r9192;
	and.b32  	%r9197, %r9193, %r9196;
	or.b32  	%r9198, %r9197, %r9195;
	not.b32 	%r9199, %r9193;
	and.b32  	%r9200, %r9190, %r9199;
	or.b32  	%r9201, %r9198, %r9200;
	shr.u32 	%r9202, %r9184, 4;
	xor.b32  	%r9203, %r9202, %r9184;
	and.b32  	%r9204, %r9203, 252645135;
	shr.u32 	%r9205, %r9204, 24;
	shf.r.wrap.b32 	%r9206, %r9184, %r9184, %r9205;
	xor.b32  	%r9207, %r9206, %r9113;
	add.s32 	%r9208, %r9204, 16843009;
	shr.u32 	%r9209, %r9207, 16;
	xor.b32  	%r9210, %r9209, %r9207;
	shr.u32 	%r9211, %r9210, 12;
	shr.u32 	%r9212, %r9210, 4;
	shr.u32 	%r9213, %r9210, 8;
	xor.b32  	%r9214, %r9212, %r9211;
	xor.b32  	%r9215, %r9214, %r9213;
	xor.b32  	%r9216, %r9215, %r9210;
	shr.u32 	%r9217, %r9216, 2;
	xor.b32  	%r9218, %r9217, %r9216;
	shl.b32 	%r9219, %r9218, 3;
	not.b32 	%r9220, %r9219;
	and.b32  	%r9221, %r9220, 24;
	shr.u32 	%r9222, %r9208, %r9221;
	shf.r.wrap.b32 	%r9223, %r9184, %r9184, %r9222;
	shl.b32 	%r9224, %r9218, 31;
	xor.b32  	%r9225, %r9224, -2147483648;
	shr.s32 	%r9226, %r9225, 31;
	shl.b32 	%r9227, %r9218, 30;
	xor.b32  	%r9228, %r9227, -1073741824;
	not.b32 	%r9229, %r9223;
	and.b32  	%r9230, %r9147, %r9229;
	not.b32 	%r9231, %r9147;
	shr.s32 	%r9232, %r9228, 31;
	and.b32  	%r9233, %r9232, %r9231;
	or.b32  	%r9234, %r9226, %r9147;
	not.b32 	%r9235, %r9234;
	or.b32  	%r9236, %r9233, %r9235;
	and.b32  	%r9237, %r9236, %r9223;
	or.b32  	%r9238, %r9237, %r9230;
	add.s32 	%r9239, %r9147, %r9229;
	setp.ne.s32 	%p399, %r9225, 0;
	setp.gt.s32 	%p400, %r9228, -1;
	selp.b32 	%r9240, %r9238, %r9239, %p400;
	selp.b32 	%r9241, %r9238, %r9240, %p399;
	add.s32 	%r9242, %r9204, 33686018;
	xor.b32  	%r9243, %r9241, %r9207;
	shr.u32 	%r9244, %r9243, 16;
	xor.b32  	%r9245, %r9244, %r9243;
	shr.u32 	%r9246, %r9245, 12;
	shr.u32 	%r9247, %r9245, 4;
	shr.u32 	%r9248, %r9245, 8;
	xor.b32  	%r9249, %r9247, %r9246;
	xor.b32  	%r9250, %r9249, %r9248;
	xor.b32  	%r9251, %r9250, %r9245;
	shr.u32 	%r9252, %r9251, 2;
	xor.b32  	%r9253, %r9252, %r9251;
	shl.b32 	%r9254, %r9253, 3;
	not.b32 	%r9255, %r9254;
	and.b32  	%r9256, %r9255, 24;
	shr.u32 	%r9257, %r9242, %r9256;
	shf.r.wrap.b32 	%r9258, %r9184, %r9184, %r9257;
	shl.b32 	%r9259, %r9253, 31;
	xor.b32  	%r9260, %r9259, -2147483648;
	shr.s32 	%r9261, %r9260, 31;
	shl.b32 	%r9262, %r9253, 30;
	xor.b32  	%r9263, %r9262, -1073741824;
	not.b32 	%r9264, %r9258;
	and.b32  	%r9265, %r9182, %r9264;
	not.b32 	%r9266, %r9182;
	shr.s32 	%r9267, %r9263, 31;
	and.b32  	%r9268, %r9267, %r9266;
	or.b32  	%r9269, %r9261, %r9182;
	not.b32 	%r9270, %r9269;
	or.b32  	%r9271, %r9268, %r9270;
	and.b32  	%r9272, %r9271, %r9258;
	or.b32  	%r9273, %r9272, %r9265;
	add.s32 	%r9274, %r9182, %r9264;
	setp.ne.s32 	%p401, %r9260, 0;
	setp.gt.s32 	%p402, %r9263, -1;
	selp.b32 	%r9275, %r9273, %r9274, %p402;
	selp.b32 	%r9276, %r9273, %r9275, %p401;
	add.s32 	%r9277, %r9276, %r9243;
	xor.b32  	%r9278, %r9277, %r9184;
	shr.u32 	%r9279, %r9184, 8;
	and.b32  	%r9280, %r9279, 31;
	shl.b32 	%r9281, %r1486, %r9280;
	shr.u32 	%r9282, %r9184, 1;
	and.b32  	%r9283, %r9282, 1;
	shl.b32 	%r9284, %r9283, %r9280;
	and.b32  	%r9285, %r9184, 1;
	shl.b32 	%r9286, %r9285, %r9280;
	and.b32  	%r9287, %r9281, %r8171;
	not.b32 	%r9288, %r9281;
	and.b32  	%r9289, %r8171, %r9288;
	not.b32 	%r9290, %r9286;
	and.b32  	%r9291, %r9287, %r9290;
	or.b32  	%r9292, %r9291, %r9289;
	not.b32 	%r9293, %r9287;
	and.b32  	%r9294, %r9284, %r9293;
	or.b32  	%r9295, %r9292, %r9294;
	xor.b32  	%r9296, %r9295, %r9201;
	and.b32  	%r9297, %r9026, %r9296;
	xor.b32  	%r9298, %r9297, %r9201;
	shr.u32 	%r9299, %r9278, 4;
	xor.b32  	%r9300, %r9299, %r9278;
	and.b32  	%r9301, %r9300, 252645135;
	shr.u32 	%r9302, %r9301, 24;
	shf.r.wrap.b32 	%r9303, %r9278, %r9278, %r9302;
	xor.b32  	%r9304, %r9303, %r9207;
	add.s32 	%r9305, %r9301, 16843009;
	shr.u32 	%r9306, %r9304, 16;
	xor.b32  	%r9307, %r9306, %r9304;
	shr.u32 	%r9308, %r9307, 12;
	shr.u32 	%r9309, %r9307, 4;
	shr.u32 	%r9310, %r9307, 8;
	xor.b32  	%r9311, %r9309, %r9308;
	xor.b32  	%r9312, %r9311, %r9310;
	xor.b32  	%r9313, %r9312, %r9307;
	shr.u32 	%r9314, %r9313, 2;
	xor.b32  	%r9315, %r9314, %r9313;
	shl.b32 	%r9316, %r9315, 3;
	not.b32 	%r9317, %r9316;
	and.b32  	%r9318, %r9317, 24;
	shr.u32 	%r9319, %r9305, %r9318;
	shf.r.wrap.b32 	%r9320, %r9278, %r9278, %r9319;
	shl.b32 	%r9321, %r9315, 31;
	xor.b32  	%r9322, %r9321, -2147483648;
	shr.s32 	%r9323, %r9322, 31;
	shl.b32 	%r9324, %r9315, 30;
	xor.b32  	%r9325, %r9324, -1073741824;
	not.b32 	%r9326, %r9320;
	and.b32  	%r9327, %r9241, %r9326;
	not.b32 	%r9328, %r9241;
	shr.s32 	%r9329, %r9325, 31;
	and.b32  	%r9330, %r9329, %r9328;
	or.b32  	%r9331, %r9323, %r9241;
	not.b32 	%r9332, %r9331;
	or.b32  	%r9333, %r9330, %r9332;
	and.b32  	%r9334, %r9333, %r9320;
	or.b32  	%r9335, %r9334, %r9327;
	add.s32 	%r9336, %r9241, %r9326;
	setp.ne.s32 	%p403, %r9322, 0;
	setp.gt.s32 	%p404, %r9325, -1;
	selp.b32 	%r9337, %r9335, %r9336, %p404;
	selp.b32 	%r9338, %r9335, %r9337, %p403;
	add.s32 	%r9339, %r9301, 33686018;
	xor.b32  	%r9340, %r9338, %r9304;
	shr.u32 	%r9341, %r9340, 16;
	xor.b32  	%r9342, %r9341, %r9340;
	shr.u32 	%r9343, %r9342, 12;
	shr.u32 	%r9344, %r9342, 4;
	shr.u32 	%r9345, %r9342, 8;
	xor.b32  	%r9346, %r9344, %r9343;
	xor.b32  	%r9347, %r9346, %r9345;
	xor.b32  	%r9348, %r9347, %r9342;
	shr.u32 	%r9349, %r9348, 2;
	xor.b32  	%r9350, %r9349, %r9348;
	shl.b32 	%r9351, %r9350, 3;
	not.b32 	%r9352, %r9351;
	and.b32  	%r9353, %r9352, 24;
	shr.u32 	%r9354, %r9339, %r9353;
	shf.r.wrap.b32 	%r9355, %r9278, %r9278, %r9354;
	shl.b32 	%r9356, %r9350, 31;
	xor.b32  	%r9357, %r9356, -2147483648;
	shr.s32 	%r9358, %r9357, 31;
	shl.b32 	%r9359, %r9350, 30;
	xor.b32  	%r9360, %r9359, -1073741824;
	not.b32 	%r9361, %r9355;
	and.b32  	%r9362, %r9276, %r9361;
	not.b32 	%r9363, %r9276;
	shr.s32 	%r9364, %r9360, 31;
	and.b32  	%r9365, %r9364, %r9363;
	or.b32  	%r9366, %r9358, %r9276;
	not.b32 	%r9367, %r9366;
	or.b32  	%r9368, %r9365, %r9367;
	and.b32  	%r9369, %r9368, %r9355;
	or.b32  	%r9370, %r9369, %r9362;
	add.s32 	%r9371, %r9276, %r9361;
	setp.ne.s32 	%p405, %r9357, 0;
	setp.gt.s32 	%p406, %r9360, -1;
	selp.b32 	%r9372, %r9370, %r9371, %p406;
	selp.b32 	%r9373, %r9370, %r9372, %p405;
	add.s32 	%r9374, %r9373, %r9340;
	xor.b32  	%r9375, %r9374, %r9278;
	shr.u32 	%r9376, %r9278, 8;
	and.b32  	%r9377, %r9376, 31;
	shl.b32 	%r9378, %r1486, %r9377;
	shr.u32 	%r9379, %r9278, 1;
	and.b32  	%r9380, %r9379, 1;
	shl.b32 	%r9381, %r9380, %r9377;
	and.b32  	%r9382, %r9278, 1;
	shl.b32 	%r9383, %r9382, %r9377;
	and.b32  	%r9384, %r9378, %r9026;
	not.b32 	%r9385, %r9378;
	and.b32  	%r9386, %r9026, %r9385;
	not.b32 	%r9387, %r9383;
	and.b32  	%r9388, %r9384, %r9387;
	or.b32  	%r9389, %r9388, %r9386;
	not.b32 	%r9390, %r9384;
	and.b32  	%r9391, %r9381, %r9390;
	or.b32  	%r9392, %r9389, %r9391;
	shf.l.wrap.b32 	%r9393, %r9392, %r9392, 26;
	shf.l.wrap.b32 	%r9394, %r9392, %r9392, 21;
	xor.b32  	%r9395, %r9393, %r9394;
	shf.l.wrap.b32 	%r9396, %r9392, %r9392, 7;
	xor.b32  	%r9397, %r9395, %r9396;
	add.s32 	%r9398, %r9107, %r32;
	add.s32 	%r9399, %r9398, %r6460;
	add.s32 	%r9400, %r9399, %r9298;
	add.s32 	%r9401, %r9400, %r9397;
	shr.u32 	%r9402, %r9375, 4;
	xor.b32  	%r9403, %r9402, %r9375;
	and.b32  	%r9404, %r9403, 252645135;
	shr.u32 	%r9405, %r9404, 24;
	shf.r.wrap.b32 	%r9406, %r9375, %r9375, %r9405;
	xor.b32  	%r9407, %r9406, %r9304;
	add.s32 	%r9408, %r9404, 16843009;
	shr.u32 	%r9409, %r9407, 16;
	xor.b32  	%r9410, %r9409, %r9407;
	shr.u32 	%r9411, %r9410, 12;
	shr.u32 	%r9412, %r9410, 4;
	shr.u32 	%r9413, %r9410, 8;
	xor.b32  	%r9414, %r9412, %r9411;
	xor.b32  	%r9415, %r9414, %r9413;
	xor.b32  	%r9416, %r9415, %r9410;
	shr.u32 	%r9417, %r9416, 2;
	xor.b32  	%r9418, %r9417, %r9416;
	shl.b32 	%r9419, %r9418, 3;
	not.b32 	%r9420, %r9419;
	and.b32  	%r9421, %r9420, 24;
	shr.u32 	%r9422, %r9408, %r9421;
	shf.r.wrap.b32 	%r9423, %r9375, %r9375, %r9422;
	shl.b32 	%r9424, %r9418, 31;
	xor.b32  	%r9425, %r9424, -2147483648;
	shr.s32 	%r9426, %r9425, 31;
	shl.b32 	%r9427, %r9418, 30;
	xor.b32  	%r9428, %r9427, -1073741824;
	not.b32 	%r9429, %r9423;
	and.b32  	%r9430, %r9338, %r9429;
	not.b32 	%r9431, %r9338;
	shr.s32 	%r9432, %r9428, 31;
	and.b32  	%r9433, %r9432, %r9431;
	or.b32  	%r9434, %r9426, %r9338;
	not.b32 	%r9435, %r9434;
	or.b32  	%r9436, %r9433, %r9435;
	and.b32  	%r9437, %r9436, %r9423;
	or.b32  	%r9438, %r9437, %r9430;
	add.s32 	%r9439, %r9338, %r9429;
	setp.ne.s32 	%p407, %r9425, 0;
	setp.gt.s32 	%p408, %r9428, -1;
	selp.b32 	%r9440, %r9438, %r9439, %p408;
	selp.b32 	%r9441, %r9438, %r9440, %p407;
	add.s32 	%r9442, %r9404, 33686018;
	xor.b32  	%r9443, %r9441, %r9407;
	shr.u32 	%r9444, %r9443, 16;
	xor.b32  	%r9445, %r9444, %r9443;
	shr.u32 	%r9446, %r9445, 12;
	shr.u32 	%r9447, %r9445, 4;
	shr.u32 	%r9448, %r9445, 8;
	xor.b32  	%r9449, %r9447, %r9446;
	xor.b32  	%r9450, %r9449, %r9448;
	xor.b32  	%r9451, %r9450, %r9445;
	shr.u32 	%r9452, %r9451, 2;
	xor.b32  	%r9453, %r9452, %r9451;
	shl.b32 	%r9454, %r9453, 3;
	not.b32 	%r9455, %r9454;
	and.b32  	%r9456, %r9455, 24;
	shr.u32 	%r9457, %r9442, %r9456;
	shf.r.wrap.b32 	%r9458, %r9375, %r9375, %r9457;
	shl.b32 	%r9459, %r9453, 31;
	xor.b32  	%r9460, %r9459, -2147483648;
	shr.s32 	%r9461, %r9460, 31;
	shl.b32 	%r9462, %r9453, 30;
	xor.b32  	%r9463, %r9462, -1073741824;
	not.b32 	%r9464, %r9458;
	and.b32  	%r9465, %r9373, %r9464;
	not.b32 	%r9466, %r9373;
	shr.s32 	%r9467, %r9463, 31;
	and.b32  	%r9468, %r9467, %r9466;
	or.b32  	%r9469, %r9461, %r9373;
	not.b32 	%r9470, %r9469;
	or.b32  	%r9471, %r9468, %r9470;
	and.b32  	%r9472, %r9471, %r9458;
	or.b32  	%r9473, %r9472, %r9465;
	add.s32 	%r9474, %r9373, %r9464;
	setp.ne.s32 	%p409, %r9460, 0;
	setp.gt.s32 	%p410, %r9463, -1;
	selp.b32 	%r9475, %r9473, %r9474, %p410;
	selp.b32 	%r9476, %r9473, %r9475, %p409;
	add.s32 	%r9477, %r9476, %r9443;
	xor.b32  	%r9478, %r9477, %r9375;
	shr.u32 	%r9479, %r9375, 8;
	and.b32  	%r9480, %r9479, 31;
	shl.b32 	%r9481, %r1486, %r9480;
	shr.u32 	%r9482, %r9375, 1;
	and.b32  	%r9483, %r9482, 1;
	shl.b32 	%r9484, %r9483, %r9480;
	and.b32  	%r9485, %r9375, 1;
	shl.b32 	%r9486, %r9485, %r9480;
	and.b32  	%r9487, %r9481, %r7314;
	not.b32 	%r9488, %r9481;
	and.b32  	%r9489, %r7314, %r9488;
	not.b32 	%r9490, %r9486;
	and.b32  	%r9491, %r9487, %r9490;
	or.b32  	%r9492, %r9491, %r9489;
	not.b32 	%r9493, %r9487;
	and.b32  	%r9494, %r9484, %r9493;
	or.b32  	%r9495, %r9492, %r9494;
	shr.u32 	%r9496, %r9478, 4;
	xor.b32  	%r9497, %r9496, %r9478;
	and.b32  	%r9498, %r9497, 252645135;
	shr.u32 	%r9499, %r9498, 24;
	shf.r.wrap.b32 	%r9500, %r9478, %r9478, %r9499;
	xor.b32  	%r9501, %r9500, %r9407;
	add.s32 	%r9502, %r9498, 16843009;
	shr.u32 	%r9503, %r9501, 16;
	xor.b32  	%r9504, %r9503, %r9501;
	shr.u32 	%r9505, %r9504, 12;
	shr.u32 	%r9506, %r9504, 4;
	shr.u32 	%r9507, %r9504, 8;
	xor.b32  	%r9508, %r9506, %r9505;
	xor.b32  	%r9509, %r9508, %r9507;
	xor.b32  	%r9510, %r9509, %r9504;
	shr.u32 	%r9511, %r9510, 2;
	xor.b32  	%r9512, %r9511, %r9510;
	shl.b32 	%r9513, %r9512, 3;
	not.b32 	%r9514, %r9513;
	and.b32  	%r9515, %r9514, 24;
	shr.u32 	%r9516, %r9502, %r9515;
	shf.r.wrap.b32 	%r9517, %r9478, %r9478, %r9516;
	shl.b32 	%r9518, %r9512, 31;
	xor.b32  	%r9519, %r9518, -2147483648;
	shr.s32 	%r9520, %r9519, 31;
	shl.b32 	%r9521, %r9512, 30;
	xor.b32  	%r9522, %r9521, -1073741824;
	not.b32 	%r9523, %r9517;
	and.b32  	%r9524, %r9441, %r9523;
	not.b32 	%r9525, %r9441;
	shr.s32 	%r9526, %r9522, 31;
	and.b32  	%r9527, %r9526, %r9525;
	or.b32  	%r9528, %r9520, %r9441;
	not.b32 	%r9529, %r9528;
	or.b32  	%r9530, %r9527, %r9529;
	and.b32  	%r9531, %r9530, %r9517;
	or.b32  	%r9532, %r9531, %r9524;
	add.s32 	%r9533, %r9441, %r9523;
	setp.ne.s32 	%p411, %r9519, 0;
	setp.gt.s32 	%p412, %r9522, -1;
	selp.b32 	%r9534, %r9532, %r9533, %p412;
	selp.b32 	%r9535, %r9532, %r9534, %p411;
	add.s32 	%r9536, %r9498, 33686018;
	xor.b32  	%r9537, %r9535, %r9501;
	shr.u32 	%r9538, %r9537, 16;
	xor.b32  	%r9539, %r9538, %r9537;
	shr.u32 	%r9540, %r9539, 12;
	shr.u32 	%r9541, %r9539, 4;
	shr.u32 	%r9542, %r9539, 8;
	xor.b32  	%r9543, %r9541, %r9540;
	xor.b32  	%r9544, %r9543, %r9542;
	xor.b32  	%r9545, %r9544, %r9539;
	shr.u32 	%r9546, %r9545, 2;
	xor.b32  	%r9547, %r9546, %r9545;
	shl.b32 	%r9548, %r9547, 3;
	not.b32 	%r9549, %r9548;
	and.b32  	%r9550, %r9549, 24;
	shr.u32 	%r9551, %r9536, %r9550;
	shf.r.wrap.b32 	%r9552, %r9478, %r9478, %r9551;
	shl.b32 	%r9553, %r9547, 31;
	xor.b32  	%r9554, %r9553, -2147483648;
	shr.s32 	%r9555, %r9554, 31;
	shl.b32 	%r9556, %r9547, 30;
	xor.b32  	%r9557, %r9556, -1073741824;
	not.b32 	%r9558, %r9552;
	and.b32  	%r9559, %r9476, %r9558;
	not.b32 	%r9560, %r9476;
	shr.s32 	%r9561, %r9557, 31;
	and.b32  	%r9562, %r9561, %r9560;
	or.b32  	%r9563, %r9555, %r9476;
	not.b32 	%r9564, %r9563;
	or.b32  	%r9565, %r9562, %r9564;
	and.b32  	%r9566, %r9565, %r9552;
	or.b32  	%r9567, %r9566, %r9559;
	add.s32 	%r9568, %r9476, %r9558;
	setp.ne.s32 	%p413, %r9554, 0;
	setp.gt.s32 	%p414, %r9557, -1;
	selp.b32 	%r9569, %r9567, %r9568, %p414;
	selp.b32 	%r9570, %r9567, %r9569, %p413;
	add.s32 	%r9571, %r9570, %r9537;
	xor.b32  	%r9572, %r9571, %r9478;
	shr.u32 	%r9573, %r9478, 8;
	and.b32  	%r9574, %r9573, 31;
	shl.b32 	%r9575, %r1486, %r9574;
	shr.u32 	%r9576, %r9478, 1;
	and.b32  	%r9577, %r9576, 1;
	shl.b32 	%r9578, %r9577, %r9574;
	and.b32  	%r9579, %r9478, 1;
	shl.b32 	%r9580, %r9579, %r9574;
	and.b32  	%r9581, %r9575, %r8170;
	not.b32 	%r9582, %r9575;
	and.b32  	%r9583, %r8170, %r9582;
	not.b32 	%r9584, %r9580;
	and.b32  	%r9585, %r9581, %r9584;
	or.b32  	%r9586, %r9585, %r9583;
	not.b32 	%r9587, %r9581;
	and.b32  	%r9588, %r9578, %r9587;
	or.b32  	%r9589, %r9586, %r9588;
	shr.u32 	%r9590, %r9572, 4;
	xor.b32  	%r9591, %r9590, %r9572;
	and.b32  	%r9592, %r9591, 252645135;
	shr.u32 	%r9593, %r9592, 24;
	shf.r.wrap.b32 	%r9594, %r9572, %r9572, %r9593;
	xor.b32  	%r9595, %r9594, %r9501;
	add.s32 	%r9596, %r9592, 16843009;
	shr.u32 	%r9597, %r9595, 16;
	xor.b32  	%r9598, %r9597, %r9595;
	shr.u32 	%r9599, %r9598, 12;
	shr.u32 	%r9600, %r9598, 4;
	shr.u32 	%r9601, %r9598, 8;
	xor.b32  	%r9602, %r9600, %r9599;
	xor.b32  	%r9603, %r9602, %r9601;
	xor.b32  	%r9604, %r9603, %r9598;
	shr.u32 	%r9605, %r9604, 2;
	xor.b32  	%r9606, %r9605, %r9604;
	shl.b32 	%r9607, %r9606, 3;
	not.b32 	%r9608, %r9607;
	and.b32  	%r9609, %r9608, 24;
	shr.u32 	%r9610, %r9596, %r9609;
	shf.r.wrap.b32 	%r9611, %r9572, %r9572, %r9610;
	shl.b32 	%r9612, %r9606, 31;
	xor.b32  	%r9613, %r9612, -2147483648;
	shr.s32 	%r9614, %r9613, 31;
	shl.b32 	%r9615, %r9606, 30;
	xor.b32  	%r9616, %r9615, -1073741824;
	not.b32 	%r9617, %r9611;
	and.b32  	%r9618, %r9535, %r9617;
	not.b32 	%r9619, %r9535;
	shr.s32 	%r9620, %r9616, 31;
	and.b32  	%r9621, %r9620, %r9619;
	or.b32  	%r9622, %r9614, %r9535;
	not.b32 	%r9623, %r9622;
	or.b32  	%r9624, %r9621, %r9623;
	and.b32  	%r9625, %r9624, %r9611;
	or.b32  	%r9626, %r9625, %r9618;
	add.s32 	%r9627, %r9535, %r9617;
	setp.ne.s32 	%p415, %r9613, 0;
	setp.gt.s32 	%p416, %r9616, -1;
	selp.b32 	%r9628, %r9626, %r9627, %p416;
	selp.b32 	%r9629, %r9626, %r9628, %p415;
	add.s32 	%r9630, %r9592, 33686018;
	xor.b32  	%r9631, %r9629, %r9595;
	shr.u32 	%r9632, %r9631, 16;
	xor.b32  	%r9633, %r9632, %r9631;
	shr.u32 	%r9634, %r9633, 12;
	shr.u32 	%r9635, %r9633, 4;
	shr.u32 	%r9636, %r9633, 8;
	xor.b32  	%r9637, %r9635, %r9634;
	xor.b32  	%r9638, %r9637, %r9636;
	xor.b32  	%r9639, %r9638, %r9633;
	shr.u32 	%r9640, %r9639, 2;
	xor.b32  	%r9641, %r9640, %r9639;
	shl.b32 	%r9642, %r9641, 3;
	not.b32 	%r9643, %r9642;
	and.b32  	%r9644, %r9643, 24;
	shr.u32 	%r9645, %r9630, %r9644;
	shf.r.wrap.b32 	%r9646, %r9572, %r9572, %r9645;
	shl.b32 	%r9647, %r9641, 31;
	xor.b32  	%r9648, %r9647, -2147483648;
	shr.s32 	%r9649, %r9648, 31;
	shl.b32 	%r9650, %r9641, 30;
	xor.b32  	%r9651, %r9650, -1073741824;
	not.b32 	%r9652, %r9646;
	and.b32  	%r9653, %r9570, %r9652;
	not.b32 	%r9654, %r9570;
	shr.s32 	%r9655, %r9651, 31;
	and.b32  	%r9656, %r9655, %r9654;
	or.b32  	%r9657, %r9649, %r9570;
	not.b32 	%r9658, %r9657;
	or.b32  	%r9659, %r9656, %r9658;
	and.b32  	%r9660, %r9659, %r9646;
	or.b32  	%r9661, %r9660, %r9653;
	add.s32 	%r9662, %r9570, %r9652;
	setp.ne.s32 	%p417, %r9648, 0;
	setp.gt.s32 	%p418, %r9651, -1;
	selp.b32 	%r9663, %r9661, %r9662, %p418;
	selp.b32 	%r9664, %r9661, %r9663, %p417;
	add.s32 	%r9665, %r9664, %r9631;
	xor.b32  	%r9666, %r9665, %r9572;
	shr.u32 	%r9667, %r9572, 8;
	and.b32  	%r9668, %r9667, 31;
	shl.b32 	%r9669, %r1486, %r9668;
	shr.u32 	%r9670, %r9572, 1;
	and.b32  	%r9671, %r9670, 1;
	shl.b32 	%r9672, %r9671, %r9668;
	and.b32  	%r9673, %r9572, 1;
	shl.b32 	%r9674, %r9673, %r9668;
	and.b32  	%r9675, %r9669, %r9025;
	not.b32 	%r9676, %r9669;
	and.b32  	%r9677, %r9025, %r9676;
	not.b32 	%r9678, %r9674;
	and.b32  	%r9679, %r9675, %r9678;
	or.b32  	%r9680, %r9679, %r9677;
	not.b32 	%r9681, %r9675;
	and.b32  	%r9682, %r9672, %r9681;
	or.b32  	%r9683, %r9680, %r9682;
	or.b32  	%r9684, %r9589, %r9495;
	and.b32  	%r9685, %r9683, %r9684;
	and.b32  	%r9686, %r9589, %r9495;
	or.b32  	%r9687, %r9685, %r9686;
	shr.u32 	%r9688, %r9666, 4;
	xor.b32  	%r9689, %r9688, %r9666;
	and.b32  	%r9690, %r9689, 252645135;
	shr.u32 	%r9691, %r9690, 24;
	shf.r.wrap.b32 	%r9692, %r9666, %r9666, %r9691;
	xor.b32  	%r9693, %r9692, %r9595;
	add.s32 	%r9694, %r9690, 16843009;
	shr.u32 	%r9695, %r9693, 16;
	xor.b32  	%r9696, %r9695, %r9693;
	shr.u32 	%r9697, %r9696, 12;
	shr.u32 	%r9698, %r9696, 4;
	shr.u32 	%r9699, %r9696, 8;
	xor.b32  	%r9700, %r9698, %r9697;
	xor.b32  	%r9701, %r9700, %r9699;
	xor.b32  	%r9702, %r9701, %r9696;
	shr.u32 	%r9703, %r9702, 2;
	xor.b32  	%r9704, %r9703, %r9702;
	shl.b32 	%r9705, %r9704, 3;
	not.b32 	%r9706, %r9705;
	and.b32  	%r9707, %r9706, 24;
	shr.u32 	%r9708, %r9694, %r9707;
	shf.r.wrap.b32 	%r9709, %r9666, %r9666, %r9708;
	shl.b32 	%r9710, %r9704, 31;
	xor.b32  	%r9711, %r9710, -2147483648;
	shr.s32 	%r9712, %r9711, 31;
	shl.b32 	%r9713, %r9704, 30;
	xor.b32  	%r9714, %r9713, -1073741824;
	not.b32 	%r9715, %r9709;
	and.b32  	%r9716, %r9629, %r9715;
	not.b32 	%r9717, %r9629;
	shr.s32 	%r9718, %r9714, 31;
	and.b32  	%r9719, %r9718, %r9717;
	or.b32  	%r9720, %r9712, %r9629;
	not.b32 	%r9721, %r9720;
	or.b32  	%r9722, %r9719, %r9721;
	and.b32  	%r9723, %r9722, %r9709;
	or.b32  	%r9724, %r9723, %r9716;
	add.s32 	%r9725, %r9629, %r9715;
	setp.ne.s32 	%p419, %r9711, 0;
	setp.gt.s32 	%p420, %r9714, -1;
	selp.b32 	%r9726, %r9724, %r9725, %p420;
	selp.b32 	%r9727, %r9724, %r9726, %p419;
	add.s32 	%r9728, %r9690, 33686018;
	xor.b32  	%r9729, %r9727, %r9693;
	shr.u32 	%r9730, %r9729, 16;
	xor.b32  	%r9731, %r9730, %r9729;
	shr.u32 	%r9732, %r9731, 12;
	shr.u32 	%r9733, %r9731, 4;
	shr.u32 	%r9734, %r9731, 8;
	xor.b32  	%r9735, %r9733, %r9732;
	xor.b32  	%r9736, %r9735, %r9734;
	xor.b32  	%r9737, %r9736, %r9731;
	shr.u32 	%r9738, %r9737, 2;
	xor.b32  	%r9739, %r9738, %r9737;
	shl.b32 	%r9740, %r9739, 3;
	not.b32 	%r9741, %r9740;
	and.b32  	%r9742, %r9741, 24;
	shr.u32 	%r9743, %r9728, %r9742;
	shf.r.wrap.b32 	%r9744, %r9666, %r9666, %r9743;
	shl.b32 	%r9745, %r9739, 31;
	xor.b32  	%r9746, %r9745, -2147483648;
	shr.s32 	%r9747, %r9746, 31;
	shl.b32 	%r9748, %r9739, 30;
	xor.b32  	%r9749, %r9748, -1073741824;
	not.b32 	%r9750, %r9744;
	and.b32  	%r9751, %r9664, %r9750;
	not.b32 	%r9752, %r9664;
	shr.s32 	%r9753, %r9749, 31;
	and.b32  	%r9754, %r9753, %r9752;
	or.b32  	%r9755, %r9747, %r9664;
	not.b32 	%r9756, %r9755;
	or.b32  	%r9757, %r9754, %r9756;
	and.b32  	%r9758, %r9757, %r9744;
	or.b32  	%r9759, %r9758, %r9751;
	add.s32 	%r9760, %r9664, %r9750;
	setp.ne.s32 	%p421, %r9746, 0;
	setp.gt.s32 	%p422, %r9749, -1;
	selp.b32 	%r9761, %r9759, %r9760, %p422;
	selp.b32 	%r9762, %r9759, %r9761, %p421;
	add.s32 	%r9763, %r9762, %r9729;
	xor.b32  	%r9764, %r9763, %r9666;
	shr.u32 	%r9765, %r9666, 8;
	and.b32  	%r9766, %r9765, 31;
	shl.b32 	%r9767, %r1486, %r9766;
	shr.u32 	%r9768, %r9666, 1;
	and.b32  	%r9769, %r9768, 1;
	shl.b32 	%r9770, %r9769, %r9766;
	and.b32  	%r9771, %r9666, 1;
	shl.b32 	%r9772, %r9771, %r9766;
	and.b32  	%r9773, %r9767, %r9025;
	not.b32 	%r9774, %r9767;
	and.b32  	%r9775, %r9025, %r9774;
	not.b32 	%r9776, %r9772;
	and.b32  	%r9777, %r9773, %r9776;
	or.b32  	%r9778, %r9777, %r9775;
	not.b32 	%r9779, %r9773;
	and.b32  	%r9780, %r9770, %r9779;
	or.b32  	%r9781, %r9778, %r9780;
	shf.l.wrap.b32 	%r9782, %r9781, %r9781, 30;
	shf.l.wrap.b32 	%r9783, %r9781, %r9781, 19;
	xor.b32  	%r9784, %r9782, %r9783;
	shf.l.wrap.b32 	%r9785, %r9781, %r9781, 10;
	xor.b32  	%r9786, %r9784, %r9785;
	shr.u32 	%r9787, %r9764, 4;
	xor.b32  	%r9788, %r9787, %r9764;
	and.b32  	%r9789, %r9788, 252645135;
	shr.u32 	%r9790, %r9789, 24;
	shf.r.wrap.b32 	%r9791, %r9764, %r9764, %r9790;
	xor.b32  	%r9792, %r9791, %r9693;
	add.s32 	%r9793, %r9789, 16843009;
	shr.u32 	%r9794, %r9792, 16;
	xor.b32  	%r9795, %r9794, %r9792;
	shr.u32 	%r9796, %r9795, 12;
	shr.u32 	%r9797, %r9795, 4;
	shr.u32 	%r9798, %r9795, 8;
	xor.b32  	%r9799, %r9797, %r9796;
	xor.b32  	%r9800, %r9799, %r9798;
	xor.b32  	%r9801, %r9800, %r9795;
	shr.u32 	%r9802, %r9801, 2;
	xor.b32  	%r9803, %r9802, %r9801;
	shl.b32 	%r9804, %r9803, 3;
	not.b32 	%r9805, %r9804;
	and.b32  	%r9806, %r9805, 24;
	shr.u32 	%r9807, %r9793, %r9806;
	shf.r.wrap.b32 	%r9808, %r9764, %r9764, %r9807;
	shl.b32 	%r9809, %r9803, 31;
	xor.b32  	%r9810, %r9809, -2147483648;
	shr.s32 	%r9811, %r9810, 31;
	shl.b32 	%r9812, %r9803, 30;
	xor.b32  	%r9813, %r9812, -1073741824;
	not.b32 	%r9814, %r9808;
	and.b32  	%r9815, %r9727, %r9814;
	not.b32 	%r9816, %r9727;
	shr.s32 	%r9817, %r9813, 31;
	and.b32  	%r9818, %r9817, %r9816;
	or.b32  	%r9819, %r9811, %r9727;
	not.b32 	%r9820, %r9819;
	or.b32  	%r9821, %r9818, %r9820;
	and.b32  	%r9822, %r9821, %r9808;
	or.b32  	%r9823, %r9822, %r9815;
	add.s32 	%r9824, %r9727, %r9814;
	setp.ne.s32 	%p423, %r9810, 0;
	setp.gt.s32 	%p424, %r9813, -1;
	selp.b32 	%r9825, %r9823, %r9824, %p424;
	selp.b32 	%r9826, %r9823, %r9825, %p423;
	add.s32 	%r9827, %r9789, 33686018;
	xor.b32  	%r9828, %r9826, %r9792;
	shr.u32 	%r9829, %r9828, 16;
	xor.b32  	%r9830, %r9829, %r9828;
	shr.u32 	%r9831, %r9830, 12;
	shr.u32 	%r9832, %r9830, 4;
	shr.u32 	%r9833, %r9830, 8;
	xor.b32  	%r9834, %r9832, %r9831;
	xor.b32  	%r9835, %r9834, %r9833;
	xor.b32  	%r9836, %r9835, %r9830;
	shr.u32 	%r9837, %r9836, 2;
	xor.b32  	%r9838, %r9837, %r9836;
	shl.b32 	%r9839, %r9838, 3;
	not.b32 	%r9840, %r9839;
	and.b32  	%r9841, %r9840, 24;
	shr.u32 	%r9842, %r9827, %r9841;
	shf.r.wrap.b32 	%r9843, %r9764, %r9764, %r9842;
	shl.b32 	%r9844, %r9838, 31;
	xor.b32  	%r9845, %r9844, -2147483648;
	shr.s32 	%r9846, %r9845, 31;
	shl.b32 	%r9847, %r9838, 30;
	xor.b32  	%r9848, %r9847, -1073741824;
	not.b32 	%r9849, %r9843;
	and.b32  	%r9850, %r9762, %r9849;
	not.b32 	%r9851, %r9762;
	shr.s32 	%r9852, %r9848, 31;
	and.b32  	%r9853, %r9852, %r9851;
	or.b32  	%r9854, %r9846, %r9762;
	not.b32 	%r9855, %r9854;
	or.b32  	%r9856, %r9853, %r9855;
	and.b32  	%r9857, %r9856, %r9843;
	or.b32  	%r9858, %r9857, %r9850;
	add.s32 	%r9859, %r9762, %r9849;
	setp.ne.s32 	%p425, %r9845, 0;
	setp.gt.s32 	%p426, %r9848, -1;
	selp.b32 	%r9860, %r9858, %r9859, %p426;
	selp.b32 	%r9861, %r9858, %r9860, %p425;
	add.s32 	%r9862, %r9861, %r9828;
	shr.u32 	%r9863, %r9764, 8;
	and.b32  	%r9864, %r9863, 31;
	shl.b32 	%r9865, %r1486, %r9864;
	shr.u32 	%r9866, %r9764, 1;
	and.b32  	%r9867, %r9866, 1;
	shl.b32 	%r9868, %r9867, %r9864;
	and.b32  	%r9869, %r9764, 1;
	shl.b32 	%r9870, %r9869, %r9864;
	and.b32  	%r9871, %r9865, %r9401;
	not.b32 	%r9872, %r9865;
	and.b32  	%r9873, %r9401, %r9872;
	not.b32 	%r9874, %r9870;
	and.b32  	%r9875, %r9871, %r9874;
	or.b32  	%r9876, %r9875, %r9873;
	not.b32 	%r9877, %r9871;
	and.b32  	%r9878, %r9868, %r9877;
	or.b32  	%r9879, %r9876, %r9878;
	add.s32 	%r9880, %r9687, %r9401;
	add.s32 	%r9881, %r9880, %r9786;
	add.s32 	%r9882, %r6459, %r9879;
	xor.b32  	%r9883, %r9862, %r7314;
	xor.b32  	%r9884, %r9883, %r9764;
	xor.b32  	%r9885, %r9884, %r7315;
	shr.u32 	%r9886, %r9885, 4;
	xor.b32  	%r9887, %r9886, %r9885;
	and.b32  	%r9888, %r9887, 252645135;
	shr.u32 	%r9889, %r9888, 24;
	shf.r.wrap.b32 	%r9890, %r9885, %r9885, %r9889;
	xor.b32  	%r9891, %r9890, %r9792;
	add.s32 	%r9892, %r9888, 16843009;
	shr.u32 	%r9893, %r9891, 16;
	xor.b32  	%r9894, %r9893, %r9891;
	shr.u32 	%r9895, %r9894, 12;
	shr.u32 	%r9896, %r9894, 4;
	shr.u32 	%r9897, %r9894, 8;
	xor.b32  	%r9898, %r9896, %r9895;
	xor.b32  	%r9899, %r9898, %r9897;
	xor.b32  	%r9900, %r9899, %r9894;
	shr.u32 	%r9901, %r9900, 2;
	xor.b32  	%r9902, %r9901, %r9900;
	shl.b32 	%r9903, %r9902, 3;
	not.b32 	%r9904, %r9903;
	and.b32  	%r9905, %r9904, 24;
	shr.u32 	%r9906, %r9892, %r9905;
	shf.r.wrap.b32 	%r9907, %r9885, %r9885, %r9906;
	shl.b32 	%r9908, %r9902, 31;
	xor.b32  	%r9909, %r9908, -2147483648;
	shr.s32 	%r9910, %r9909, 31;
	shl.b32 	%r9911, %r9902, 30;
	xor.b32  	%r9912, %r9911, -1073741824;
	not.b32 	%r9913, %r9907;
	and.b32  	%r9914, %r9826, %r9913;
	not.b32 	%r9915, %r9826;
	shr.s32 	%r9916, %r9912, 31;
	and.b32  	%r9917, %r9916, %r9915;
	or.b32  	%r9918, %r9910, %r9826;
	not.b32 	%r9919, %r9918;
	or.b32  	%r9920, %r9917, %r9919;
	and.b32  	%r9921, %r9920, %r9907;
	or.b32  	%r9922, %r9921, %r9914;
	add.s32 	%r9923, %r9826, %r9913;
	setp.ne.s32 	%p427, %r9909, 0;
	setp.gt.s32 	%p428, %r9912, -1;
	selp.b32 	%r9924, %r9922, %r9923, %p428;
	selp.b32 	%r9925, %r9922, %r9924, %p427;
	add.s32 	%r9926, %r9888, 33686018;
	xor.b32  	%r9927, %r9925, %r9891;
	shr.u32 	%r9928, %r9927, 16;
	xor.b32  	%r9929, %r9928, %r9927;
	shr.u32 	%r9930, %r9929, 12;
	shr.u32 	%r9931, %r9929, 4;
	shr.u32 	%r9932, %r9929, 8;
	xor.b32  	%r9933, %r9931, %r9930;
	xor.b32  	%r9934, %r9933, %r9932;
	xor.b32  	%r9935, %r9934, %r9929;
	shr.u32 	%r9936, %r9935, 2;
	xor.b32  	%r9937, %r9936, %r9935;
	shl.b32 	%r9938, %r9937, 3;
	not.b32 	%r9939, %r9938;
	and.b32  	%r9940, %r9939, 24;
	shr.u32 	%r9941, %r9926, %r9940;
	shf.r.wrap.b32 	%r9942, %r9885, %r9885, %r9941;
	shl.b32 	%r9943, %r9937, 31;
	xor.b32  	%r9944, %r9943, -2147483648;
	shr.s32 	%r9945, %r9944, 31;
	shl.b32 	%r9946, %r9937, 30;
	xor.b32  	%r9947, %r9946, -1073741824;
	not.b32 	%r9948, %r9942;
	and.b32  	%r9949, %r9861, %r9948;
	not.b32 	%r9950, %r9861;
	shr.s32 	%r9951, %r9947, 31;
	and.b32  	%r9952, %r9951, %r9950;
	or.b32  	%r9953, %r9945, %r9861;
	not.b32 	%r9954, %r9953;
	or.b32  	%r9955, %r9952, %r9954;
	and.b32  	%r9956, %r9955, %r9942;
	or.b32  	%r9957, %r9956, %r9949;
	add.s32 	%r9958, %r9861, %r9948;
	setp.ne.s32 	%p429, %r9944, 0;
	setp.gt.s32 	%p430, %r9947, -1;
	selp.b32 	%r9959, %r9957, %r9958, %p430;
	selp.b32 	%r9960, %r9957, %r9959, %p429;
	add.s32 	%r9961, %r9960, %r9927;
	xor.b32  	%r9962, %r9961, %r9885;
	shr.u32 	%r9963, %r9962, 4;
	xor.b32  	%r9964, %r9963, %r9962;
	and.b32  	%r9965, %r9964, 252645135;
	shr.u32 	%r9966, %r9965, 24;
	shf.r.wrap.b32 	%r9967, %r9962, %r9962, %r9966;
	xor.b32  	%r9968, %r9967, %r9891;
	add.s32 	%r9969, %r9965, 16843009;
	shr.u32 	%r9970, %r9968, 16;
	xor.b32  	%r9971, %r9970, %r9968;
	shr.u32 	%r9972, %r9971, 12;
	shr.u32 	%r9973, %r9971, 4;
	shr.u32 	%r9974, %r9971, 8;
	xor.b32  	%r9975, %r9973, %r9972;
	xor.b32  	%r9976, %r9975, %r9974;
	xor.b32  	%r9977, %r9976, %r9971;
	shr.u32 	%r9978, %r9977, 2;
	xor.b32  	%r9979, %r9978, %r9977;
	shl.b32 	%r9980, %r9979, 3;
	not.b32 	%r9981, %r9980;
	and.b32  	%r9982, %r9981, 24;
	shr.u32 	%r9983, %r9969, %r9982;
	shf.r.wrap.b32 	%r9984, %r9962, %r9962, %r9983;
	shl.b32 	%r9985, %r9979, 31;
	xor.b32  	%r9986, %r9985, -2147483648;
	shr.s32 	%r9987, %r9986, 31;
	shl.b32 	%r9988, %r9979, 30;
	xor.b32  	%r9989, %r9988, -1073741824;
	not.b32 	%r9990, %r9984;
	and.b32  	%r9991, %r9925, %r9990;
	not.b32 	%r9992, %r9925;
	shr.s32 	%r9993, %r9989, 31;
	and.b32  	%r9994, %r9993, %r9992;
	or.b32  	%r9995, %r9987, %r9925;
	not.b32 	%r9996, %r9995;
	or.b32  	%r9997, %r9994, %r9996;
	and.b32  	%r9998, %r9997, %r9984;
	or.b32  	%r9999, %r9998, %r9991;
	add.s32 	%r10000, %r9925, %r9990;
	setp.ne.s32 	%p431, %r9986, 0;
	setp.gt.s32 	%p432, %r9989, -1;
	selp.b32 	%r10001, %r9999, %r10000, %p432;
	selp.b32 	%r10002, %r9999, %r10001, %p431;
	add.s32 	%r10003, %r9965, 33686018;
	xor.b32  	%r10004, %r10002, %r9968;
	shr.u32 	%r10005, %r10004, 16;
	xor.b32  	%r10006, %r10005, %r10004;
	shr.u32 	%r10007, %r10006, 12;
	shr.u32 	%r10008, %r10006, 4;
	shr.u32 	%r10009, %r10006, 8;
	xor.b32  	%r10010, %r10008, %r10007;
	xor.b32  	%r10011, %r10010, %r10009;
	xor.b32  	%r10012, %r10011, %r10006;
	shr.u32 	%r10013, %r10012, 2;
	xor.b32  	%r10014, %r10013, %r10012;
	shl.b32 	%r10015, %r10014, 3;
	not.b32 	%r10016, %r10015;
	and.b32  	%r10017, %r10016, 24;
	shr.u32 	%r10018, %r10003, %r10017;
	shf.r.wrap.b32 	%r10019, %r9962, %r9962, %r10018;
	shl.b32 	%r10020, %r10014, 31;
	xor.b32  	%r10021, %r10020, -2147483648;
	shr.s32 	%r10022, %r10021, 31;
	shl.b32 	%r10023, %r10014, 30;
	xor.b32  	%r10024, %r10023, -1073741824;
	not.b32 	%r10025, %r10019;
	and.b32  	%r10026, %r9960, %r10025;
	not.b32 	%r10027, %r9960;
	shr.s32 	%r10028, %r10024, 31;
	and.b32  	%r10029, %r10028, %r10027;
	or.b32  	%r10030, %r10022, %r9960;
	not.b32 	%r10031, %r10030;
	or.b32  	%r10032, %r10029, %r10031;
	and.b32  	%r10033, %r10032, %r10019;
	or.b32  	%r10034, %r10033, %r10026;
	add.s32 	%r10035, %r9960, %r10025;
	setp.ne.s32 	%p433, %r10021, 0;
	setp.gt.s32 	%p434, %r10024, -1;
	selp.b32 	%r10036, %r10034, %r10035, %p434;
	selp.b32 	%r10037, %r10034, %r10036, %p433;
	add.s32 	%r10038, %r10037, %r10004;
	xor.b32  	%r10039, %r10038, %r9962;
	shr.u32 	%r10040, %r9962, 8;
	and.b32  	%r10041, %r10040, 31;
	shl.b32 	%r10042, %r1486, %r10041;
	shr.u32 	%r10043, %r9962, 1;
	and.b32  	%r10044, %r10043, 1;
	shl.b32 	%r10045, %r10044, %r10041;
	and.b32  	%r10046, %r9962, 1;
	shl.b32 	%r10047, %r10046, %r10041;
	and.b32  	%r10048, %r10042, %r8171;
	not.b32 	%r10049, %r10042;
	and.b32  	%r10050, %r8171, %r10049;
	not.b32 	%r10051, %r10047;
	and.b32  	%r10052, %r10048, %r10051;
	or.b32  	%r10053, %r10052, %r10050;
	not.b32 	%r10054, %r10048;
	and.b32  	%r10055, %r10045, %r10054;
	or.b32  	%r10056, %r10053, %r10055;
	shr.u32 	%r10057, %r10039, 4;
	xor.b32  	%r10058, %r10057, %r10039;
	and.b32  	%r10059, %r10058, 252645135;
	shr.u32 	%r10060, %r10059, 24;
	shf.r.wrap.b32 	%r10061, %r10039, %r10039, %r10060;
	xor.b32  	%r10062, %r10061, %r9968;
	add.s32 	%r10063, %r10059, 16843009;
	shr.u32 	%r10064, %r10062, 16;
	xor.b32  	%r10065, %r10064, %r10062;
	shr.u32 	%r10066, %r10065, 12;
	shr.u32 	%r10067, %r10065, 4;
	shr.u32 	%r10068, %r10065, 8;
	xor.b32  	%r10069, %r10067, %r10066;
	xor.b32  	%r10070, %r10069, %r10068;
	xor.b32  	%r10071, %r10070, %r10065;
	shr.u32 	%r10072, %r10071, 2;
	xor.b32  	%r10073, %r10072, %r10071;
	shl.b32 	%r10074, %r10073, 3;
	not.b32 	%r10075, %r10074;
	and.b32  	%r10076, %r10075, 24;
	shr.u32 	%r10077, %r10063, %r10076;
	shf.r.wrap.b32 	%r10078, %r10039, %r10039, %r10077;
	shl.b32 	%r10079, %r10073, 31;
	xor.b32  	%r10080, %r10079, -2147483648;
	shr.s32 	%r10081, %r10080, 31;
	shl.b32 	%r10082, %r10073, 30;
	xor.b32  	%r10083, %r10082, -1073741824;
	not.b32 	%r10084, %r10078;
	and.b32  	%r10085, %r10002, %r10084;
	not.b32 	%r10086, %r10002;
	shr.s32 	%r10087, %r10083, 31;
	and.b32  	%r10088, %r10087, %r10086;
	or.b32  	%r10089, %r10081, %r10002;
	not.b32 	%r10090, %r10089;
	or.b32  	%r10091, %r10088, %r10090;
	and.b32  	%r10092, %r10091, %r10078;
	or.b32  	%r10093, %r10092, %r10085;
	add.s32 	%r10094, %r10002, %r10084;
	setp.ne.s32 	%p435, %r10080, 0;
	setp.gt.s32 	%p436, %r10083, -1;
	selp.b32 	%r10095, %r10093, %r10094, %p436;
	selp.b32 	%r10096, %r10093, %r10095, %p435;
	add.s32 	%r10097, %r10059, 33686018;
	xor.b32  	%r10098, %r10096, %r10062;
	shr.u32 	%r10099, %r10098, 16;
	xor.b32  	%r10100, %r10099, %r10098;
	shr.u32 	%r10101, %r10100, 12;
	shr.u32 	%r10102, %r10100, 4;
	shr.u32 	%r10103, %r10100, 8;
	xor.b32  	%r10104, %r10102, %r10101;
	xor.b32  	%r10105, %r10104, %r10103;
	xor.b32  	%r10106, %r10105, %r10100;
	shr.u32 	%r10107, %r10106, 2;
	xor.b32  	%r10108, %r10107, %r10106;
	shl.b32 	%r10109, %r10108, 3;
	not.b32 	%r10110, %r10109;
	and.b32  	%r10111, %r10110, 24;
	shr.u32 	%r10112, %r10097, %r10111;
	shf.r.wrap.b32 	%r10113, %r10039, %r10039, %r10112;
	shl.b32 	%r10114, %r10108, 31;
	xor.b32  	%r10115, %r10114, -2147483648;
	shr.s32 	%r10116, %r10115, 31;
	shl.b32 	%r10117, %r10108, 30;
	xor.b32  	%r10118, %r10117, -1073741824;
	not.b32 	%r10119, %r10113;
	and.b32  	%r10120, %r10037, %r10119;
	not.b32 	%r10121, %r10037;
	shr.s32 	%r10122, %r10118, 31;
	and.b32  	%r10123, %r10122, %r10121;
	or.b32  	%r10124, %r10116, %r10037;
	not.b32 	%r10125, %r10124;
	or.b32  	%r10126, %r10123, %r10125;
	and.b32  	%r10127, %r10126, %r10113;
	or.b32  	%r10128, %r10127, %r10120;
	add.s32 	%r10129, %r10037, %r10119;
	setp.ne.s32 	%p437, %r10115, 0;
	setp.gt.s32 	%p438, %r10118, -1;
	selp.b32 	%r10130, %r10128, %r10129, %p438;
	selp.b32 	%r10131, %r10128, %r10130, %p437;
	add.s32 	%r10132, %r10131, %r10098;
	xor.b32  	%r10133, %r10132, %r10039;
	shr.u32 	%r10134, %r10039, 8;
	and.b32  	%r10135, %r10134, 31;
	shl.b32 	%r10136, %r1486, %r10135;
	shr.u32 	%r10137, %r10039, 1;
	and.b32  	%r10138, %r10137, 1;
	shl.b32 	%r10139, %r10138, %r10135;
	and.b32  	%r10140, %r10039, 1;
	shl.b32 	%r10141, %r10140, %r10135;
	and.b32  	%r10142, %r10136, %r9026;
	not.b32 	%r10143, %r10136;
	and.b32  	%r10144, %r9026, %r10143;
	not.b32 	%r10145, %r10141;
	and.b32  	%r10146, %r10142, %r10145;
	or.b32  	%r10147, %r10146, %r10144;
	not.b32 	%r10148, %r10142;
	and.b32  	%r10149, %r10139, %r10148;
	or.b32  	%r10150, %r10147, %r10149;
	xor.b32  	%r10151, %r10150, %r10056;
	and.b32  	%r10152, %r9882, %r10151;
	xor.b32  	%r10153, %r10152, %r10056;
	shr.u32 	%r10154, %r10133, 4;
	xor.b32  	%r10155, %r10154, %r10133;
	and.b32  	%r10156, %r10155, 252645135;
	shr.u32 	%r10157, %r10156, 24;
	shf.r.wrap.b32 	%r10158, %r10133, %r10133, %r10157;
	xor.b32  	%r10159, %r10158, %r10062;
	add.s32 	%r10160, %r10156, 16843009;
	shr.u32 	%r10161, %r10159, 16;
	xor.b32  	%r10162, %r10161, %r10159;
	shr.u32 	%r10163, %r10162, 12;
	shr.u32 	%r10164, %r10162, 4;
	shr.u32 	%r10165, %r10162, 8;
	xor.b32  	%r10166, %r10164, %r10163;
	xor.b32  	%r10167, %r10166, %r10165;
	xor.b32  	%r10168, %r10167, %r10162;
	shr.u32 	%r10169, %r10168, 2;
	xor.b32  	%r10170, %r10169, %r10168;
	shl.b32 	%r10171, %r10170, 3;
	not.b32 	%r10172, %r10171;
	and.b32  	%r10173, %r10172, 24;
	shr.u32 	%r10174, %r10160, %r10173;
	shf.r.wrap.b32 	%r10175, %r10133, %r10133, %r10174;
	shl.b32 	%r10176, %r10170, 31;
	xor.b32  	%r10177, %r10176, -2147483648;
	shr.s32 	%r10178, %r10177, 31;
	shl.b32 	%r10179, %r10170, 30;
	xor.b32  	%r10180, %r10179, -1073741824;
	not.b32 	%r10181, %r10175;
	and.b32  	%r10182, %r10096, %r10181;
	not.b32 	%r10183, %r10096;
	shr.s32 	%r10184, %r10180, 31;
	and.b32  	%r10185, %r10184, %r10183;
	or.b32  	%r10186, %r10178, %r10096;
	not.b32 	%r10187, %r10186;
	or.b32  	%r10188, %r10185, %r10187;
	and.b32  	%r10189, %r10188, %r10175;
	or.b32  	%r10190, %r10189, %r10182;
	add.s32 	%r10191, %r10096, %r10181;
	setp.ne.s32 	%p439, %r10177, 0;
	setp.gt.s32 	%p440, %r10180, -1;
	selp.b32 	%r10192, %r10190, %r10191, %p440;
	selp.b32 	%r10193, %r10190, %r10192, %p439;
	add.s32 	%r10194, %r10156, 33686018;
	xor.b32  	%r10195, %r10193, %r10159;
	shr.u32 	%r10196, %r10195, 16;
	xor.b32  	%r10197, %r10196, %r10195;
	shr.u32 	%r10198, %r10197, 12;
	shr.u32 	%r10199, %r10197, 4;
	shr.u32 	%r10200, %r10197, 8;
	xor.b32  	%r10201, %r10199, %r10198;
	xor.b32  	%r10202, %r10201, %r10200;
	xor.b32  	%r10203, %r10202, %r10197;
	shr.u32 	%r10204, %r10203, 2;
	xor.b32  	%r10205, %r10204, %r10203;
	shl.b32 	%r10206, %r10205, 3;
	not.b32 	%r10207, %r10206;
	and.b32  	%r10208, %r10207, 24;
	shr.u32 	%r10209, %r10194, %r10208;
	shf.r.wrap.b32 	%r10210, %r10133, %r10133, %r10209;
	shl.b32 	%r10211, %r10205, 31;
	xor.b32  	%r10212, %r10211, -2147483648;
	shr.s32 	%r10213, %r10212, 31;
	shl.b32 	%r10214, %r10205, 30;
	xor.b32  	%r10215, %r10214, -1073741824;
	not.b32 	%r10216, %r10210;
	and.b32  	%r10217, %r10131, %r10216;
	not.b32 	%r10218, %r10131;
	shr.s32 	%r10219, %r10215, 31;
	and.b32  	%r10220, %r10219, %r10218;
	or.b32  	%r10221, %r10213, %r10131;
	not.b32 	%r10222, %r10221;
	or.b32  	%r10223, %r10220, %r10222;
	and.b32  	%r10224, %r10223, %r10210;
	or.b32  	%r10225, %r10224, %r10217;
	add.s32 	%r10226, %r10131, %r10216;
	setp.ne.s32 	%p441, %r10212, 0;
	setp.gt.s32 	%p442, %r10215, -1;
	selp.b32 	%r10227, %r10225, %r10226, %p442;
	selp.b32 	%r10228, %r10225, %r10227, %p441;
	add.s32 	%r10229, %r10228, %r10195;
	xor.b32  	%r10230, %r10229, %r10133;
	shr.u32 	%r10231, %r10133, 8;
	and.b32  	%r10232, %r10231, 31;
	shl.b32 	%r10233, %r1486, %r10232;
	shr.u32 	%r10234, %r10133, 1;
	and.b32  	%r10235, %r10234, 1;
	shl.b32 	%r10236, %r10235, %r10232;
	and.b32  	%r10237, %r10133, 1;
	shl.b32 	%r10238, %r10237, %r10232;
	and.b32  	%r10239, %r10233, %r9882;
	not.b32 	%r10240, %r10233;
	and.b32  	%r10241, %r9882, %r10240;
	not.b32 	%r10242, %r10238;
	and.b32  	%r10243, %r10239, %r10242;
	or.b32  	%r10244, %r10243, %r10241;
	not.b32 	%r10245, %r10239;
	and.b32  	%r10246, %r10236, %r10245;
	or.b32  	%r10247, %r10244, %r10246;
	shf.l.wrap.b32 	%r10248, %r10247, %r10247, 26;
	shf.l.wrap.b32 	%r10249, %r10247, %r10247, 21;
	xor.b32  	%r10250, %r10248, %r10249;
	shf.l.wrap.b32 	%r10251, %r10247, %r10247, 7;
	xor.b32  	%r10252, %r10250, %r10251;
	add.s32 	%r10253, %r924, %r33;
	add.s32 	%r10254, %r10253, %r7315;
	add.s32 	%r10255, %r10254, %r10153;
	add.s32 	%r10256, %r10255, %r10252;
	shr.u32 	%r10257, %r10230, 4;
	xor.b32  	%r10258, %r10257, %r10230;
	and.b32  	%r10259, %r10258, 252645135;
	shr.u32 	%r10260, %r10259, 24;
	shf.r.wrap.b32 	%r10261, %r10230, %r10230, %r10260;
	xor.b32  	%r10262, %r10261, %r10159;
	add.s32 	%r10263, %r10259, 16843009;
	shr.u32 	%r10264, %r10262, 16;
	xor.b32  	%r10265, %r10264, %r10262;
	shr.u32 	%r10266, %r10265, 12;
	shr.u32 	%r10267, %r10265, 4;
	shr.u32 	%r10268, %r10265, 8;
	xor.b32  	%r10269, %r10267, %r10266;
	xor.b32  	%r10270, %r10269, %r10268;
	xor.b32  	%r10271, %r10270, %r10265;
	shr.u32 	%r10272, %r10271, 2;
	xor.b32  	%r10273, %r10272, %r10271;
	shl.b32 	%r10274, %r10273, 3;
	not.b32 	%r10275, %r10274;
	and.b32  	%r10276, %r10275, 24;
	shr.u32 	%r10277, %r10263, %r10276;
	shf.r.wrap.b32 	%r10278, %r10230, %r10230, %r10277;
	shl.b32 	%r10279, %r10273, 31;
	xor.b32  	%r10280, %r10279, -2147483648;
	shr.s32 	%r10281, %r10280, 31;
	shl.b32 	%r10282, %r10273, 30;
	xor.b32  	%r10283, %r10282, -1073741824;
	not.b32 	%r10284, %r10278;
	and.b32  	%r10285, %r10193, %r10284;
	not.b32 	%r10286, %r10193;
	shr.s32 	%r10287, %r10283, 31;
	and.b32  	%r10288, %r10287, %r10286;
	or.b32  	%r10289, %r10281, %r10193;
	not.b32 	%r10290, %r10289;
	or.b32  	%r10291, %r10288, %r10290;
	and.b32  	%r10292, %r10291, %r10278;
	or.b32  	%r10293, %r10292, %r10285;
	add.s32 	%r10294, %r10193, %r10284;
	setp.ne.s32 	%p443, %r10280, 0;
	setp.gt.s32 	%p444, %r10283, -1;
	selp.b32 	%r10295, %r10293, %r10294, %p444;
	selp.b32 	%r10296, %r10293, %r10295, %p443;
	add.s32 	%r10297, %r10259, 33686018;
	xor.b32  	%r10298, %r10296, %r10262;
	shr.u32 	%r10299, %r10298, 16;
	xor.b32  	%r10300, %r10299, %r10298;
	shr.u32 	%r10301, %r10300, 12;
	shr.u32 	%r10302, %r10300, 4;
	shr.u32 	%r10303, %r10300, 8;
	xor.b32  	%r10304, %r10302, %r10301;
	xor.b32  	%r10305, %r10304, %r10303;
	xor.b32  	%r10306, %r10305, %r10300;
	shr.u32 	%r10307, %r10306, 2;
	xor.b32  	%r10308, %r10307, %r10306;
	shl.b32 	%r10309, %r10308, 3;
	not.b32 	%r10310, %r10309;
	and.b32  	%r10311, %r10310, 24;
	shr.u32 	%r10312, %r10297, %r10311;
	shf.r.wrap.b32 	%r10313, %r10230, %r10230, %r10312;
	shl.b32 	%r10314, %r10308, 31;
	xor.b32  	%r10315, %r10314, -2147483648;
	shr.s32 	%r10316, %r10315, 31;
	shl.b32 	%r10317, %r10308, 30;
	xor.b32  	%r10318, %r10317, -1073741824;
	not.b32 	%r10319, %r10313;
	and.b32  	%r10320, %r10228, %r10319;
	not.b32 	%r10321, %r10228;
	shr.s32 	%r10322, %r10318, 31;
	and.b32  	%r10323, %r10322, %r10321;
	or.b32  	%r10324, %r10316, %r10228;
	not.b32 	%r10325, %r10324;
	or.b32  	%r10326, %r10323, %r10325;
	and.b32  	%r10327, %r10326, %r10313;
	or.b32  	%r10328, %r10327, %r10320;
	add.s32 	%r10329, %r10228, %r10319;
	setp.ne.s32 	%p445, %r10315, 0;
	setp.gt.s32 	%p446, %r10318, -1;
	selp.b32 	%r10330, %r10328, %r10329, %p446;
	selp.b32 	%r10331, %r10328, %r10330, %p445;
	add.s32 	%r10332, %r10331, %r10298;
	xor.b32  	%r10333, %r10332, %r10230;
	shr.u32 	%r10334, %r10230, 8;
	and.b32  	%r10335, %r10334, 31;
	shl.b32 	%r10336, %r1486, %r10335;
	shr.u32 	%r10337, %r10230, 1;
	and.b32  	%r10338, %r10337, 1;
	shl.b32 	%r10339, %r10338, %r10335;
	and.b32  	%r10340, %r10230, 1;
	shl.b32 	%r10341, %r10340, %r10335;
	and.b32  	%r10342, %r10336, %r8170;
	not.b32 	%r10343, %r10336;
	and.b32  	%r10344, %r8170, %r10343;
	not.b32 	%r10345, %r10341;
	and.b32  	%r10346, %r10342, %r10345;
	or.b32  	%r10347, %r10346, %r10344;
	not.b32 	%r10348, %r10342;
	and.b32  	%r10349, %r10339, %r10348;
	or.b32  	%r10350, %r10347, %r10349;
	shr.u32 	%r10351, %r10333, 4;
	xor.b32  	%r10352, %r10351, %r10333;
	and.b32  	%r10353, %r10352, 252645135;
	shr.u32 	%r10354, %r10353, 24;
	shf.r.wrap.b32 	%r10355, %r10333, %r10333, %r10354;
	xor.b32  	%r10356, %r10355, %r10262;
	add.s32 	%r10357, %r10353, 16843009;
	shr.u32 	%r10358, %r10356, 16;
	xor.b32  	%r10359, %r10358, %r10356;
	shr.u32 	%r10360, %r10359, 12;
	shr.u32 	%r10361, %r10359, 4;
	shr.u32 	%r10362, %r10359, 8;
	xor.b32  	%r10363, %r10361, %r10360;
	xor.b32  	%r10364, %r10363, %r10362;
	xor.b32  	%r10365, %r10364, %r10359;
	shr.u32 	%r10366, %r10365, 2;
	xor.b32  	%r10367, %r10366, %r10365;
	shl.b32 	%r10368, %r10367, 3;
	not.b32 	%r10369, %r10368;
	and.b32  	%r10370, %r10369, 24;
	shr.u32 	%r10371, %r10357, %r10370;
	shf.r.wrap.b32 	%r10372, %r10333, %r10333, %r10371;
	shl.b32 	%r10373, %r10367, 31;
	xor.b32  	%r10374, %r10373, -2147483648;
	shr.s32 	%r10375, %r10374, 31;
	shl.b32 	%r10376, %r10367, 30;
	xor.b32  	%r10377, %r10376, -1073741824;
	not.b32 	%r10378, %r10372;
	and.b32  	%r10379, %r10296, %r10378;
	not.b32 	%r10380, %r10296;
	shr.s32 	%r10381, %r10377, 31;
	and.b32  	%r10382, %r10381, %r10380;
	or.b32  	%r10383, %r10375, %r10296;
	not.b32 	%r10384, %r10383;
	or.b32  	%r10385, %r10382, %r10384;
	and.b32  	%r10386, %r10385, %r10372;
	or.b32  	%r10387, %r10386, %r10379;
	add.s32 	%r10388, %r10296, %r10378;
	setp.ne.s32 	%p447, %r10374, 0;
	setp.gt.s32 	%p448, %r10377, -1;
	selp.b32 	%r10389, %r10387, %r10388, %p448;
	selp.b32 	%r10390, %r10387, %r10389, %p447;
	add.s32 	%r10391, %r10353, 33686018;
	xor.b32  	%r10392, %r10390, %r10356;
	shr.u32 	%r10393, %r10392, 16;
	xor.b32  	%r10394, %r10393, %r10392;
	shr.u32 	%r10395, %r10394, 12;
	shr.u32 	%r10396, %r10394, 4;
	shr.u32 	%r10397, %r10394, 8;
	xor.b32  	%r10398, %r10396, %r10395;
	xor.b32  	%r10399, %r10398, %r10397;
	xor.b32  	%r10400, %r10399, %r10394;
	shr.u32 	%r10401, %r10400, 2;
	xor.b32  	%r10402, %r10401, %r10400;
	shl.b32 	%r10403, %r10402, 3;
	not.b32 	%r10404, %r10403;
	and.b32  	%r10405, %r10404, 24;
	shr.u32 	%r10406, %r10391, %r10405;
	shf.r.wrap.b32 	%r10407, %r10333, %r10333, %r10406;
	shl.b32 	%r10408, %r10402, 31;
	xor.b32  	%r10409, %r10408, -2147483648;
	shr.s32 	%r10410, %r10409, 31;
	shl.b32 	%r10411, %r10402, 30;
	xor.b32  	%r10412, %r10411, -1073741824;
	not.b32 	%r10413, %r10407;
	and.b32  	%r10414, %r10331, %r10413;
	not.b32 	%r10415, %r10331;
	shr.s32 	%r10416, %r10412, 31;
	and.b32  	%r10417, %r10416, %r10415;
	or.b32  	%r10418, %r10410, %r10331;
	not.b32 	%r10419, %r10418;
	or.b32  	%r10420, %r10417, %r10419;
	and.b32  	%r10421, %r10420, %r10407;
	or.b32  	%r10422, %r10421, %r10414;
	add.s32 	%r10423, %r10331, %r10413;
	setp.ne.s32 	%p449, %r10409, 0;
	setp.gt.s32 	%p450, %r10412, -1;
	selp.b32 	%r10424, %r10422, %r10423, %p450;
	selp.b32 	%r10425, %r10422, %r10424, %p449;
	add.s32 	%r10426, %r10425, %r10392;
	xor.b32  	%r10427, %r10426, %r10333;
	shr.u32 	%r10428, %r10333, 8;
	and.b32  	%r10429, %r10428, 31;
	shl.b32 	%r10430, %r1486, %r10429;
	shr.u32 	%r10431, %r10333, 1;
	and.b32  	%r10432, %r10431, 1;
	shl.b32 	%r10433, %r10432, %r10429;
	and.b32  	%r10434, %r10333, 1;
	shl.b32 	%r10435, %r10434, %r10429;
	and.b32  	%r10436, %r10430, %r9025;
	not.b32 	%r10437, %r10430;
	and.b32  	%r10438, %r9025, %r10437;
	not.b32 	%r10439, %r10435;
	and.b32  	%r10440, %r10436, %r10439;
	or.b32  	%r10441, %r10440, %r10438;
	not.b32 	%r10442, %r10436;
	and.b32  	%r10443, %r10433, %r10442;
	or.b32  	%r10444, %r10441, %r10443;
	shr.u32 	%r10445, %r10427, 4;
	xor.b32  	%r10446, %r10445, %r10427;
	and.b32  	%r10447, %r10446, 252645135;
	shr.u32 	%r10448, %r10447, 24;
	shf.r.wrap.b32 	%r10449, %r10427, %r10427, %r10448;
	xor.b32  	%r10450, %r10449, %r10356;
	add.s32 	%r10451, %r10447, 16843009;
	shr.u32 	%r10452, %r10450, 16;
	xor.b32  	%r10453, %r10452, %r10450;
	shr.u32 	%r10454, %r10453, 12;
	shr.u32 	%r10455, %r10453, 4;
	shr.u32 	%r10456, %r10453, 8;
	xor.b32  	%r10457, %r10455, %r10454;
	xor.b32  	%r10458, %r10457, %r10456;
	xor.b32  	%r10459, %r10458, %r10453;
	shr.u32 	%r10460, %r10459, 2;
	xor.b32  	%r10461, %r10460, %r10459;
	shl.b32 	%r10462, %r10461, 3;
	not.b32 	%r10463, %r10462;
	and.b32  	%r10464, %r10463, 24;
	shr.u32 	%r10465, %r10451, %r10464;
	shf.r.wrap.b32 	%r10466, %r10427, %r10427, %r10465;
	shl.b32 	%r10467, %r10461, 31;
	xor.b32  	%r10468, %r10467, -2147483648;
	shr.s32 	%r10469, %r10468, 31;
	shl.b32 	%r10470, %r10461, 30;
	xor.b32  	%r10471, %r10470, -1073741824;
	not.b32 	%r10472, %r10466;
	and.b32  	%r10473, %r10390, %r10472;
	not.b32 	%r10474, %r10390;
	shr.s32 	%r10475, %r10471, 31;
	and.b32  	%r10476, %r10475, %r10474;
	or.b32  	%r10477, %r10469, %r10390;
	not.b32 	%r10478, %r10477;
	or.b32  	%r10479, %r10476, %r10478;
	and.b32  	%r10480, %r10479, %r10466;
	or.b32  	%r10481, %r10480, %r10473;
	add.s32 	%r10482, %r10390, %r10472;
	setp.ne.s32 	%p451, %r10468, 0;
	setp.gt.s32 	%p452, %r10471, -1;
	selp.b32 	%r10483, %r10481, %r10482, %p452;
	selp.b32 	%r10484, %r10481, %r10483, %p451;
	add.s32 	%r10485, %r10447, 33686018;
	xor.b32  	%r10486, %r10484, %r10450;
	shr.u32 	%r10487, %r10486, 16;
	xor.b32  	%r10488, %r10487, %r10486;
	shr.u32 	%r10489, %r10488, 12;
	shr.u32 	%r10490, %r10488, 4;
	shr.u32 	%r10491, %r10488, 8;
	xor.b32  	%r10492, %r10490, %r10489;
	xor.b32  	%r10493, %r10492, %r10491;
	xor.b32  	%r10494, %r10493, %r10488;
	shr.u32 	%r10495, %r10494, 2;
	xor.b32  	%r10496, %r10495, %r10494;
	shl.b32 	%r10497, %r10496, 3;
	not.b32 	%r10498, %r10497;
	and.b32  	%r10499, %r10498, 24;
	shr.u32 	%r10500, %r10485, %r10499;
	shf.r.wrap.b32 	%r10501, %r10427, %r10427, %r10500;
	shl.b32 	%r10502, %r10496, 31;
	xor.b32  	%r10503, %r10502, -2147483648;
	shr.s32 	%r10504, %r10503, 31;
	shl.b32 	%r10505, %r10496, 30;
	xor.b32  	%r10506, %r10505, -1073741824;
	not.b32 	%r10507, %r10501;
	and.b32  	%r10508, %r10425, %r10507;
	not.b32 	%r10509, %r10425;
	shr.s32 	%r10510, %r10506, 31;
	and.b32  	%r10511, %r10510, %r10509;
	or.b32  	%r10512, %r10504, %r10425;
	not.b32 	%r10513, %r10512;
	or.b32  	%r10514, %r10511, %r10513;
	and.b32  	%r10515, %r10514, %r10501;
	or.b32  	%r10516, %r10515, %r10508;
	add.s32 	%r10517, %r10425, %r10507;
	setp.ne.s32 	%p453, %r10503, 0;
	setp.gt.s32 	%p454, %r10506, -1;
	selp.b32 	%r10518, %r10516, %r10517, %p454;
	selp.b32 	%r10519, %r10516, %r10518, %p453;
	add.s32 	%r10520, %r10519, %r10486;
	xor.b32  	%r10521, %r10520, %r10427;
	shr.u32 	%r10522, %r10427, 8;
	and.b32  	%r10523, %r10522, 31;
	shl.b32 	%r10524, %r1486, %r10523;
	shr.u32 	%r10525, %r10427, 1;
	and.b32  	%r10526, %r10525, 1;
	shl.b32 	%r10527, %r10526, %r10523;
	and.b32  	%r10528, %r10427, 1;
	shl.b32 	%r10529, %r10528, %r10523;
	and.b32  	%r10530, %r10524, %r9881;
	not.b32 	%r10531, %r10524;
	and.b32  	%r10532, %r9881, %r10531;
	not.b32 	%r10533, %r10529;
	and.b32  	%r10534, %r10530, %r10533;
	or.b32  	%r10535, %r10534, %r10532;
	not.b32 	%r10536, %r10530;
	and.b32  	%r10537, %r10527, %r10536;
	or.b32  	%r10538, %r10535, %r10537;
	or.b32  	%r10539, %r10444, %r10350;
	and.b32  	%r10540, %r10538, %r10539;
	and.b32  	%r10541, %r10444, %r10350;
	or.b32  	%r10542, %r10540, %r10541;
	shr.u32 	%r10543, %r10521, 4;
	xor.b32  	%r10544, %r10543, %r10521;
	and.b32  	%r10545, %r10544, 252645135;
	shr.u32 	%r10546, %r10545, 24;
	shf.r.wrap.b32 	%r10547, %r10521, %r10521, %r10546;
	xor.b32  	%r10548, %r10547, %r10450;
	add.s32 	%r10549, %r10545, 16843009;
	shr.u32 	%r10550, %r10548, 16;
	xor.b32  	%r10551, %r10550, %r10548;
	shr.u32 	%r10552, %r10551, 12;
	shr.u32 	%r10553, %r10551, 4;
	shr.u32 	%r10554, %r10551, 8;
	xor.b32  	%r10555, %r10553, %r10552;
	xor.b32  	%r10556, %r10555, %r10554;
	xor.b32  	%r10557, %r10556, %r10551;
	shr.u32 	%r10558, %r10557, 2;
	xor.b32  	%r10559, %r10558, %r10557;
	shl.b32 	%r10560, %r10559, 3;
	not.b32 	%r10561, %r10560;
	and.b32  	%r10562, %r10561, 24;
	shr.u32 	%r10563, %r10549, %r10562;
	shf.r.wrap.b32 	%r10564, %r10521, %r10521, %r10563;
	shl.b32 	%r10565, %r10559, 31;
	xor.b32  	%r10566, %r10565, -2147483648;
	shr.s32 	%r10567, %r10566, 31;
	shl.b32 	%r10568, %r10559, 30;
	xor.b32  	%r10569, %r10568, -1073741824;
	not.b32 	%r10570, %r10564;
	and.b32  	%r10571, %r10484, %r10570;
	not.b32 	%r10572, %r10484;
	shr.s32 	%r10573, %r10569, 31;
	and.b32  	%r10574, %r10573, %r10572;
	or.b32  	%r10575, %r10567, %r10484;
	not.b32 	%r10576, %r10575;
	or.b32  	%r10577, %r10574, %r10576;
	and.b32  	%r10578, %r10577, %r10564;
	or.b32  	%r10579, %r10578, %r10571;
	add.s32 	%r10580, %r10484, %r10570;
	setp.ne.s32 	%p455, %r10566, 0;
	setp.gt.s32 	%p456, %r10569, -1;
	selp.b32 	%r10581, %r10579, %r10580, %p456;
	selp.b32 	%r10582, %r10579, %r10581, %p455;
	add.s32 	%r10583, %r10545, 33686018;
	xor.b32  	%r10584, %r10582, %r10548;
	shr.u32 	%r10585, %r10584, 16;
	xor.b32  	%r10586, %r10585, %r10584;
	shr.u32 	%r10587, %r10586, 12;
	shr.u32 	%r10588, %r10586, 4;
	shr.u32 	%r10589, %r10586, 8;
	xor.b32  	%r10590, %r10588, %r10587;
	xor.b32  	%r10591, %r10590, %r10589;
	xor.b32  	%r10592, %r10591, %r10586;
	shr.u32 	%r10593, %r10592, 2;
	xor.b32  	%r10594, %r10593, %r10592;
	shl.b32 	%r10595, %r10594, 3;
	not.b32 	%r10596, %r10595;
	and.b32  	%r10597, %r10596, 24;
	shr.u32 	%r10598, %r10583, %r10597;
	shf.r.wrap.b32 	%r10599, %r10521, %r10521, %r10598;
	shl.b32 	%r10600, %r10594, 31;
	xor.b32  	%r10601, %r10600, -2147483648;
	shr.s32 	%r10602, %r10601, 31;
	shl.b32 	%r10603, %r10594, 30;
	xor.b32  	%r10604, %r10603, -1073741824;
	not.b32 	%r10605, %r10599;
	and.b32  	%r10606, %r10519, %r10605;
	not.b32 	%r10607, %r10519;
	shr.s32 	%r10608, %r10604, 31;
	and.b32  	%r10609, %r10608, %r10607;
	or.b32  	%r10610, %r10602, %r10519;
	not.b32 	%r10611, %r10610;
	or.b32  	%r10612, %r10609, %r10611;
	and.b32  	%r10613, %r10612, %r10599;
	or.b32  	%r10614, %r10613, %r10606;
	add.s32 	%r10615, %r10519, %r10605;
	setp.ne.s32 	%p457, %r10601, 0;
	setp.gt.s32 	%p458, %r10604, -1;
	selp.b32 	%r10616, %r10614, %r10615, %p458;
	selp.b32 	%r10617, %r10614, %r10616, %p457;
	add.s32 	%r10618, %r10617, %r10584;
	xor.b32  	%r10619, %r10618, %r10521;
	shr.u32 	%r10620, %r10521, 8;
	and.b32  	%r10621, %r10620, 31;
	shl.b32 	%r10622, %r1486, %r10621;
	shr.u32 	%r10623, %r10521, 1;
	and.b32  	%r10624, %r10623, 1;
	shl.b32 	%r10625, %r10624, %r10621;
	and.b32  	%r10626, %r10521, 1;
	shl.b32 	%r10627, %r10626, %r10621;
	and.b32  	%r10628, %r10622, %r9881;
	not.b32 	%r10629, %r10622;
	and.b32  	%r10630, %r9881, %r10629;
	not.b32 	%r10631, %r10627;
	and.b32  	%r10632, %r10628, %r10631;
	or.b32  	%r10633, %r10632, %r10630;
	not.b32 	%r10634, %r10628;
	and.b32  	%r10635, %r10625, %r10634;
	or.b32  	%r10636, %r10633, %r10635;
	shf.l.wrap.b32 	%r10637, %r10636, %r10636, 30;
	shf.l.wrap.b32 	%r10638, %r10636, %r10636, 19;
	xor.b32  	%r10639, %r10637, %r10638;
	shf.l.wrap.b32 	%r10640, %r10636, %r10636, 10;
	xor.b32  	%r10641, %r10639, %r10640;
	shr.u32 	%r10642, %r10619, 4;
	xor.b32  	%r10643, %r10642, %r10619;
	and.b32  	%r10644, %r10643, 252645135;
	shr.u32 	%r10645, %r10644, 24;
	shf.r.wrap.b32 	%r10646, %r10619, %r10619, %r10645;
	xor.b32  	%r10647, %r10646, %r10548;
	add.s32 	%r10648, %r10644, 16843009;
	shr.u32 	%r10649, %r10647, 16;
	xor.b32  	%r10650, %r10649, %r10647;
	shr.u32 	%r10651, %r10650, 12;
	shr.u32 	%r10652, %r10650, 4;
	shr.u32 	%r10653, %r10650, 8;
	xor.b32  	%r10654, %r10652, %r10651;
	xor.b32  	%r10655, %r10654, %r10653;
	xor.b32  	%r10656, %r10655, %r10650;
	shr.u32 	%r10657, %r10656, 2;
	xor.b32  	%r10658, %r10657, %r10656;
	shl.b32 	%r10659, %r10658, 3;
	not.b32 	%r10660, %r10659;
	and.b32  	%r10661, %r10660, 24;
	shr.u32 	%r10662, %r10648, %r10661;
	shf.r.wrap.b32 	%r10663, %r10619, %r10619, %r10662;
	shl.b32 	%r10664, %r10658, 31;
	xor.b32  	%r10665, %r10664, -2147483648;
	shr.s32 	%r10666, %r10665, 31;
	shl.b32 	%r10667, %r10658, 30;
	xor.b32  	%r10668, %r10667, -1073741824;
	not.b32 	%r10669, %r10663;
	and.b32  	%r10670, %r10582, %r10669;
	not.b32 	%r10671, %r10582;
	shr.s32 	%r10672, %r10668, 31;
	and.b32  	%r10673, %r10672, %r10671;
	or.b32  	%r10674, %r10666, %r10582;
	not.b32 	%r10675, %r10674;
	or.b32  	%r10676, %r10673, %r10675;
	and.b32  	%r10677, %r10676, %r10663;
	or.b32  	%r10678, %r10677, %r10670;
	add.s32 	%r10679, %r10582, %r10669;
	setp.ne.s32 	%p459, %r10665, 0;
	setp.gt.s32 	%p460, %r10668, -1;
	selp.b32 	%r10680, %r10678, %r10679, %p460;
	selp.b32 	%r10681, %r10678, %r10680, %p459;
	add.s32 	%r10682, %r10644, 33686018;
	xor.b32  	%r10683, %r10681, %r10647;
	shr.u32 	%r10684, %r10683, 16;
	xor.b32  	%r10685, %r10684, %r10683;
	shr.u32 	%r10686, %r10685, 12;
	shr.u32 	%r10687, %r10685, 4;
	shr.u32 	%r10688, %r10685, 8;
	xor.b32  	%r10689, %r10687, %r10686;
	xor.b32  	%r10690, %r10689, %r10688;
	xor.b32  	%r10691, %r10690, %r10685;
	shr.u32 	%r10692, %r10691, 2;
	xor.b32  	%r10693, %r10692, %r10691;
	shl.b32 	%r10694, %r10693, 3;
	not.b32 	%r10695, %r10694;
	and.b32  	%r10696, %r10695, 24;
	shr.u32 	%r10697, %r10682, %r10696;
	shf.r.wrap.b32 	%r10698, %r10619, %r10619, %r10697;
	shl.b32 	%r10699, %r10693, 31;
	xor.b32  	%r10700, %r10699, -2147483648;
	shr.s32 	%r10701, %r10700, 31;
	shl.b32 	%r10702, %r10693, 30;
	xor.b32  	%r10703, %r10702, -1073741824;
	not.b32 	%r10704, %r10698;
	and.b32  	%r10705, %r10617, %r10704;
	not.b32 	%r10706, %r10617;
	shr.s32 	%r10707, %r10703, 31;
	and.b32  	%r10708, %r10707, %r10706;
	or.b32  	%r10709, %r10701, %r10617;
	not.b32 	%r10710, %r10709;
	or.b32  	%r10711, %r10708, %r10710;
	and.b32  	%r10712, %r10711, %r10698;
	or.b32  	%r10713, %r10712, %r10705;
	add.s32 	%r10714, %r10617, %r10704;
	setp.ne.s32 	%p461, %r10700, 0;
	setp.gt.s32 	%p462, %r10703, -1;
	selp.b32 	%r10715, %r10713, %r10714, %p462;
	selp.b32 	%r10716, %r10713, %r10715, %p461;
	add.s32 	%r10717, %r10716, %r10683;
	shr.u32 	%r10718, %r10619, 8;
	and.b32  	%r10719, %r10718, 31;
	shl.b32 	%r10720, %r1486, %r10719;
	shr.u32 	%r10721, %r10619, 1;
	and.b32  	%r10722, %r10721, 1;
	shl.b32 	%r10723, %r10722, %r10719;
	and.b32  	%r10724, %r10619, 1;
	shl.b32 	%r10725, %r10724, %r10719;
	and.b32  	%r10726, %r10720, %r10256;
	not.b32 	%r10727, %r10720;
	and.b32  	%r10728, %r10256, %r10727;
	not.b32 	%r10729, %r10725;
	and.b32  	%r10730, %r10726, %r10729;
	or.b32  	%r10731, %r10730, %r10728;
	not.b32 	%r10732, %r10726;
	and.b32  	%r10733, %r10723, %r10732;
	or.b32  	%r10734, %r10731, %r10733;
	add.s32 	%r10735, %r10542, %r10256;
	add.s32 	%r10736, %r10735, %r10641;
	add.s32 	%r10737, %r7314, %r10734;
	xor.b32  	%r10738, %r10717, %r8170;
	xor.b32  	%r10739, %r10738, %r10619;
	xor.b32  	%r10740, %r10739, %r8171;
	shr.u32 	%r10741, %r10740, 4;
	xor.b32  	%r10742, %r10741, %r10740;
	and.b32  	%r10743, %r10742, 252645135;
	shr.u32 	%r10744, %r10743, 24;
	shf.r.wrap.b32 	%r10745, %r10740, %r10740, %r10744;
	xor.b32  	%r10746, %r10745, %r10647;
	add.s32 	%r10747, %r10743, 16843009;
	shr.u32 	%r10748, %r10746, 16;
	xor.b32  	%r10749, %r10748, %r10746;
	shr.u32 	%r10750, %r10749, 12;
	shr.u32 	%r10751, %r10749, 4;
	shr.u32 	%r10752, %r10749, 8;
	xor.b32  	%r10753, %r10751, %r10750;
	xor.b32  	%r10754, %r10753, %r10752;
	xor.b32  	%r10755, %r10754, %r10749;
	shr.u32 	%r10756, %r10755, 2;
	xor.b32  	%r10757, %r10756, %r10755;
	shl.b32 	%r10758, %r10757, 3;
	not.b32 	%r10759, %r10758;
	and.b32  	%r10760, %r10759, 24;
	shr.u32 	%r10761, %r10747, %r10760;
	shf.r.wrap.b32 	%r10762, %r10740, %r10740, %r10761;
	shl.b32 	%r10763, %r10757, 31;
	xor.b32  	%r10764, %r10763, -2147483648;
	shr.s32 	%r10765, %r10764, 31;
	shl.b32 	%r10766, %r10757, 30;
	xor.b32  	%r10767, %r10766, -1073741824;
	not.b32 	%r10768, %r10762;
	and.b32  	%r10769, %r10681, %r10768;
	not.b32 	%r10770, %r10681;
	shr.s32 	%r10771, %r10767, 31;
	and.b32  	%r10772, %r10771, %r10770;
	or.b32  	%r10773, %r10765, %r10681;
	not.b32 	%r10774, %r10773;
	or.b32  	%r10775, %r10772, %r10774;
	and.b32  	%r10776, %r10775, %r10762;
	or.b32  	%r10777, %r10776, %r10769;
	add.s32 	%r10778, %r10681, %r10768;
	setp.ne.s32 	%p463, %r10764, 0;
	setp.gt.s32 	%p464, %r10767, -1;
	selp.b32 	%r10779, %r10777, %r10778, %p464;
	selp.b32 	%r10780, %r10777, %r10779, %p463;
	add.s32 	%r10781, %r10743, 33686018;
	xor.b32  	%r10782, %r10780, %r10746;
	shr.u32 	%r10783, %r10782, 16;
	xor.b32  	%r10784, %r10783, %r10782;
	shr.u32 	%r10785, %r10784, 12;
	shr.u32 	%r10786, %r10784, 4;
	shr.u32 	%r10787, %r10784, 8;
	xor.b32  	%r10788, %r10786, %r10785;
	xor.b32  	%r10789, %r10788, %r10787;
	xor.b32  	%r10790, %r10789, %r10784;
	shr.u32 	%r10791, %r10790, 2;
	xor.b32  	%r10792, %r10791, %r10790;
	shl.b32 	%r10793, %r10792, 3;
	not.b32 	%r10794, %r10793;
	and.b32  	%r10795, %r10794, 24;
	shr.u32 	%r10796, %r10781, %r10795;
	shf.r.wrap.b32 	%r10797, %r10740, %r10740, %r10796;
	shl.b32 	%r10798, %r10792, 31;
	xor.b32  	%r10799, %r10798, -2147483648;
	shr.s32 	%r10800, %r10799, 31;
	shl.b32 	%r10801, %r10792, 30;
	xor.b32  	%r10802, %r10801, -1073741824;
	not.b32 	%r10803, %r10797;
	and.b32  	%r10804, %r10716, %r10803;
	not.b32 	%r10805, %r10716;
	shr.s32 	%r10806, %r10802, 31;
	and.b32  	%r10807, %r10806, %r10805;
	or.b32  	%r10808, %r10800, %r10716;
	not.b32 	%r10809, %r10808;
	or.b32  	%r10810, %r10807, %r10809;
	and.b32  	%r10811, %r10810, %r10797;
	or.b32  	%r10812, %r10811, %r10804;
	add.s32 	%r10813, %r10716, %r10803;
	setp.ne.s32 	%p465, %r10799, 0;
	setp.gt.s32 	%p466, %r10802, -1;
	selp.b32 	%r10814, %r10812, %r10813, %p466;
	selp.b32 	%r10815, %r10812, %r10814, %p465;
	add.s32 	%r10816, %r10815, %r10782;
	xor.b32  	%r10817, %r10816, %r10740;
	ld.shared.u32 	%r10818, [heftytab+44];
	shr.u32 	%r10819, %r10817, 4;
	xor.b32  	%r10820, %r10819, %r10817;
	and.b32  	%r10821, %r10820, 252645135;
	shr.u32 	%r10822, %r10821, 24;
	shf.r.wrap.b32 	%r10823, %r10817, %r10817, %r10822;
	xor.b32  	%r10824, %r10823, %r10746;
	add.s32 	%r10825, %r10821, 16843009;
	shr.u32 	%r10826, %r10824, 16;
	xor.b32  	%r10827, %r10826, %r10824;
	shr.u32 	%r10828, %r10827, 12;
	shr.u32 	%r10829, %r10827, 4;
	shr.u32 	%r10830, %r10827, 8;
	xor.b32  	%r10831, %r10829, %r10828;
	xor.b32  	%r10832, %r10831, %r10830;
	xor.b32  	%r10833, %r10832, %r10827;
	shr.u32 	%r10834, %r10833, 2;
	xor.b32  	%r10835, %r10834, %r10833;
	shl.b32 	%r10836, %r10835, 3;
	not.b32 	%r10837, %r10836;
	and.b32  	%r10838, %r10837, 24;
	shr.u32 	%r10839, %r10825, %r10838;
	shf.r.wrap.b32 	%r10840, %r10817, %r10817, %r10839;
	shl.b32 	%r10841, %r10835, 31;
	xor.b32  	%r10842, %r10841, -2147483648;
	shr.s32 	%r10843, %r10842, 31;
	shl.b32 	%r10844, %r10835, 30;
	xor.b32  	%r10845, %r10844, -1073741824;
	not.b32 	%r10846, %r10840;
	and.b32  	%r10847, %r10780, %r10846;
	not.b32 	%r10848, %r10780;
	shr.s32 	%r10849, %r10845, 31;
	and.b32  	%r10850, %r10849, %r10848;
	or.b32  	%r10851, %r10843, %r10780;
	not.b32 	%r10852, %r10851;
	or.b32  	%r10853, %r10850, %r10852;
	and.b32  	%r10854, %r10853, %r10840;
	or.b32  	%r10855, %r10854, %r10847;
	add.s32 	%r10856, %r10780, %r10846;
	setp.ne.s32 	%p467, %r10842, 0;
	setp.gt.s32 	%p468, %r10845, -1;
	selp.b32 	%r10857, %r10855, %r10856, %p468;
	selp.b32 	%r10858, %r10855, %r10857, %p467;
	add.s32 	%r10859, %r10821, 33686018;
	xor.b32  	%r10860, %r10858, %r10824;
	shr.u32 	%r10861, %r10860, 16;
	xor.b32  	%r10862, %r10861, %r10860;
	shr.u32 	%r10863, %r10862, 12;
	shr.u32 	%r10864, %r10862, 4;
	shr.u32 	%r10865, %r10862, 8;
	xor.b32  	%r10866, %r10864, %r10863;
	xor.b32  	%r10867, %r10866, %r10865;
	xor.b32  	%r10868, %r10867, %r10862;
	shr.u32 	%r10869, %r10868, 2;
	xor.b32  	%r10870, %r10869, %r10868;
	shl.b32 	%r10871, %r10870, 3;
	not.b32 	%r10872, %r10871;
	and.b32  	%r10873, %r10872, 24;
	shr.u32 	%r10874, %r10859, %r10873;
	shf.r.wrap.b32 	%r10875, %r10817, %r10817, %r10874;
	shl.b32 	%r10876, %r10870, 31;
	xor.b32  	%r10877, %r10876, -2147483648;
	shr.s32 	%r10878, %r10877, 31;
	shl.b32 	%r10879, %r10870, 30;
	xor.b32  	%r10880, %r10879, -1073741824;
	not.b32 	%r10881, %r10875;
	and.b32  	%r10882, %r10815, %r10881;
	not.b32 	%r10883, %r10815;
	shr.s32 	%r10884, %r10880, 31;
	and.b32  	%r10885, %r10884, %r10883;
	or.b32  	%r10886, %r10878, %r10815;
	not.b32 	%r10887, %r10886;
	or.b32  	%r10888, %r10885, %r10887;
	and.b32  	%r10889, %r10888, %r10875;
	or.b32  	%r10890, %r10889, %r10882;
	add.s32 	%r10891, %r10815, %r10881;
	setp.ne.s32 	%p469, %r10877, 0;
	setp.gt.s32 	%p470, %r10880, -1;
	selp.b32 	%r10892, %r10890, %r10891, %p470;
	selp.b32 	%r10893, %r10890, %r10892, %p469;
	add.s32 	%r10894, %r10893, %r10860;
	xor.b32  	%r10895, %r10894, %r10817;
	shr.u32 	%r10896, %r10817, 8;
	and.b32  	%r10897, %r10896, 31;
	shl.b32 	%r10898, %r1486, %r10897;
	shr.u32 	%r10899, %r10817, 1;
	and.b32  	%r10900, %r10899, 1;
	shl.b32 	%r10901, %r10900, %r10897;
	and.b32  	%r10902, %r10817, 1;
	shl.b32 	%r10903, %r10902, %r10897;
	and.b32  	%r10904, %r10898, %r9026;
	not.b32 	%r10905, %r10898;
	and.b32  	%r10906, %r9026, %r10905;
	not.b32 	%r10907, %r10903;
	and.b32  	%r10908, %r10904, %r10907;
	or.b32  	%r10909, %r10908, %r10906;
	not.b32 	%r10910, %r10904;
	and.b32  	%r10911, %r10901, %r10910;
	or.b32  	%r10912, %r10909, %r10911;
	shr.u32 	%r10913, %r10895, 4;
	xor.b32  	%r10914, %r10913, %r10895;
	and.b32  	%r10915, %r10914, 252645135;
	shr.u32 	%r10916, %r10915, 24;
	shf.r.wrap.b32 	%r10917, %r10895, %r10895, %r10916;
	xor.b32  	%r10918, %r10917, %r10824;
	add.s32 	%r10919, %r10915, 16843009;
	shr.u32 	%r10920, %r10918, 16;
	xor.b32  	%r10921, %r10920, %r10918;
	shr.u32 	%r10922, %r10921, 12;
	shr.u32 	%r10923, %r10921, 4;
	shr.u32 	%r10924, %r10921, 8;
	xor.b32  	%r10925, %r10923, %r10922;
	xor.b32  	%r10926, %r10925, %r10924;
	xor.b32  	%r10927, %r10926, %r10921;
	shr.u32 	%r10928, %r10927, 2;
	xor.b32  	%r10929, %r10928, %r10927;
	shl.b32 	%r10930, %r10929, 3;
	not.b32 	%r10931, %r10930;
	and.b32  	%r10932, %r10931, 24;
	shr.u32 	%r10933, %r10919, %r10932;
	shf.r.wrap.b32 	%r10934, %r10895, %r10895, %r10933;
	shl.b32 	%r10935, %r10929, 31;
	xor.b32  	%r10936, %r10935, -2147483648;
	shr.s32 	%r10937, %r10936, 31;
	shl.b32 	%r10938, %r10929, 30;
	xor.b32  	%r10939, %r10938, -1073741824;
	not.b32 	%r10940, %r10934;
	and.b32  	%r10941, %r10858, %r10940;
	not.b32 	%r10942, %r10858;
	shr.s32 	%r10943, %r10939, 31;
	and.b32  	%r10944, %r10943, %r10942;
	or.b32  	%r10945, %r10937, %r10858;
	not.b32 	%r10946, %r10945;
	or.b32  	%r10947, %r10944, %r10946;
	and.b32  	%r10948, %r10947, %r10934;
	or.b32  	%r10949, %r10948, %r10941;
	add.s32 	%r10950, %r10858, %r10940;
	setp.ne.s32 	%p471, %r10936, 0;
	setp.gt.s32 	%p472, %r10939, -1;
	selp.b32 	%r10951, %r10949, %r10950, %p472;
	selp.b32 	%r10952, %r10949, %r10951, %p471;
	add.s32 	%r10953, %r10915, 33686018;
	xor.b32  	%r10954, %r10952, %r10918;
	shr.u32 	%r10955, %r10954, 16;
	xor.b32  	%r10956, %r10955, %r10954;
	shr.u32 	%r10957, %r10956, 12;
	shr.u32 	%r10958, %r10956, 4;
	shr.u32 	%r10959, %r10956, 8;
	xor.b32  	%r10960, %r10958, %r10957;
	xor.b32  	%r10961, %r10960, %r10959;
	xor.b32  	%r10962, %r10961, %r10956;
	shr.u32 	%r10963, %r10962, 2;
	xor.b32  	%r10964, %r10963, %r10962;
	shl.b32 	%r10965, %r10964, 3;
	not.b32 	%r10966, %r10965;
	and.b32  	%r10967, %r10966, 24;
	shr.u32 	%r10968, %r10953, %r10967;
	shf.r.wrap.b32 	%r10969, %r10895, %r10895, %r10968;
	shl.b32 	%r10970, %r10964, 31;
	xor.b32  	%r10971, %r10970, -2147483648;
	shr.s32 	%r10972, %r10971, 31;
	shl.b32 	%r10973, %r10964, 30;
	xor.b32  	%r10974, %r10973, -1073741824;
	not.b32 	%r10975, %r10969;
	and.b32  	%r10976, %r10893, %r10975;
	not.b32 	%r10977, %r10893;
	shr.s32 	%r10978, %r10974, 31;
	and.b32  	%r10979, %r10978, %r10977;
	or.b32  	%r10980, %r10972, %r10893;
	not.b32 	%r10981, %r10980;
	or.b32  	%r10982, %r10979, %r10981;
	and.b32  	%r10983, %r10982, %r10969;
	or.b32  	%r10984, %r10983, %r10976;
	add.s32 	%r10985, %r10893, %r10975;
	setp.ne.s32 	%p473, %r10971, 0;
	setp.gt.s32 	%p474, %r10974, -1;
	selp.b32 	%r10986, %r10984, %r10985, %p474;
	selp.b32 	%r10987, %r10984, %r10986, %p473;
	add.s32 	%r10988, %r10987, %r10954;
	xor.b32  	%r10989, %r10988, %r10895;
	shr.u32 	%r10990, %r10895, 8;
	and.b32  	%r10991, %r10990, 31;
	shl.b32 	%r10992, %r1486, %r10991;
	shr.u32 	%r10993, %r10895, 1;
	and.b32  	%r10994, %r10993, 1;
	shl.b32 	%r10995, %r10994, %r10991;
	and.b32  	%r10996, %r10895, 1;
	shl.b32 	%r10997, %r10996, %r10991;
	and.b32  	%r10998, %r10992, %r9882;
	not.b32 	%r10999, %r10992;
	and.b32  	%r11000, %r9882, %r10999;
	not.b32 	%r11001, %r10997;
	and.b32  	%r11002, %r10998, %r11001;
	or.b32  	%r11003, %r11002, %r11000;
	not.b32 	%r11004, %r10998;
	and.b32  	%r11005, %r10995, %r11004;
	or.b32  	%r11006, %r11003, %r11005;
	xor.b32  	%r11007, %r11006, %r10912;
	and.b32  	%r11008, %r10737, %r11007;
	xor.b32  	%r11009, %r11008, %r10912;
	shr.u32 	%r11010, %r10989, 4;
	xor.b32  	%r11011, %r11010, %r10989;
	and.b32  	%r11012, %r11011, 252645135;
	shr.u32 	%r11013, %r11012, 24;
	shf.r.wrap.b32 	%r11014, %r10989, %r10989, %r11013;
	xor.b32  	%r11015, %r11014, %r10918;
	add.s32 	%r11016, %r11012, 16843009;
	shr.u32 	%r11017, %r11015, 16;
	xor.b32  	%r11018, %r11017, %r11015;
	shr.u32 	%r11019, %r11018, 12;
	shr.u32 	%r11020, %r11018, 4;
	shr.u32 	%r11021, %r11018, 8;
	xor.b32  	%r11022, %r11020, %r11019;
	xor.b32  	%r11023, %r11022, %r11021;
	xor.b32  	%r11024, %r11023, %r11018;
	shr.u32 	%r11025, %r11024, 2;
	xor.b32  	%r11026, %r11025, %r11024;
	shl.b32 	%r11027, %r11026, 3;
	not.b32 	%r11028, %r11027;
	and.b32  	%r11029, %r11028, 24;
	shr.u32 	%r11030, %r11016, %r11029;
	shf.r.wrap.b32 	%r11031, %r10989, %r10989, %r11030;
	shl.b32 	%r11032, %r11026, 31;
	xor.b32  	%r11033, %r11032, -2147483648;
	shr.s32 	%r11034, %r11033, 31;
	shl.b32 	%r11035, %r11026, 30;
	xor.b32  	%r11036, %r11035, -1073741824;
	not.b32 	%r11037, %r11031;
	and.b32  	%r11038, %r10952, %r11037;
	not.b32 	%r11039, %r10952;
	shr.s32 	%r11040, %r11036, 31;
	and.b32  	%r11041, %r11040, %r11039;
	or.b32  	%r11042, %r11034, %r10952;
	not.b32 	%r11043, %r11042;
	or.b32  	%r11044, %r11041, %r11043;
	and.b32  	%r11045, %r11044, %r11031;
	or.b32  	%r11046, %r11045, %r11038;
	add.s32 	%r11047, %r10952, %r11037;
	setp.ne.s32 	%p475, %r11033, 0;
	setp.gt.s32 	%p476, %r11036, -1;
	selp.b32 	%r11048, %r11046, %r11047, %p476;
	selp.b32 	%r11049, %r11046, %r11048, %p475;
	add.s32 	%r11050, %r11012, 33686018;
	xor.b32  	%r11051, %r11049, %r11015;
	shr.u32 	%r11052, %r11051, 16;
	xor.b32  	%r11053, %r11052, %r11051;
	shr.u32 	%r11054, %r11053, 12;
	shr.u32 	%r11055, %r11053, 4;
	shr.u32 	%r11056, %r11053, 8;
	xor.b32  	%r11057, %r11055, %r11054;
	xor.b32  	%r11058, %r11057, %r11056;
	xor.b32  	%r11059, %r11058, %r11053;
	shr.u32 	%r11060, %r11059, 2;
	xor.b32  	%r11061, %r11060, %r11059;
	shl.b32 	%r11062, %r11061, 3;
	not.b32 	%r11063, %r11062;
	and.b32  	%r11064, %r11063, 24;
	shr.u32 	%r11065, %r11050, %r11064;
	shf.r.wrap.b32 	%r11066, %r10989, %r10989, %r11065;
	shl.b32 	%r11067, %r11061, 31;
	xor.b32  	%r11068, %r11067, -2147483648;
	shr.s32 	%r11069, %r11068, 31;
	shl.b32 	%r11070, %r11061, 30;
	xor.b32  	%r11071, %r11070, -1073741824;
	not.b32 	%r11072, %r11066;
	and.b32  	%r11073, %r10987, %r11072;
	not.b32 	%r11074, %r10987;
	shr.s32 	%r11075, %r11071, 31;
	and.b32  	%r11076, %r11075, %r11074;
	or.b32  	%r11077, %r11069, %r10987;
	not.b32 	%r11078, %r11077;
	or.b32  	%r11079, %r11076, %r11078;
	and.b32  	%r11080, %r11079, %r11066;
	or.b32  	%r11081, %r11080, %r11073;
	add.s32 	%r11082, %r10987, %r11072;
	setp.ne.s32 	%p477, %r11068, 0;
	setp.gt.s32 	%p478, %r11071, -1;
	selp.b32 	%r11083, %r11081, %r11082, %p478;
	selp.b32 	%r11084, %r11081, %r11083, %p477;
	add.s32 	%r11085, %r11084, %r11051;
	xor.b32  	%r11086, %r11085, %r10989;
	shr.u32 	%r11087, %r10989, 8;
	and.b32  	%r11088, %r11087, 31;
	shl.b32 	%r11089, %r1486, %r11088;
	shr.u32 	%r11090, %r10989, 1;
	and.b32  	%r11091, %r11090, 1;
	shl.b32 	%r11092, %r11091, %r11088;
	and.b32  	%r11093, %r10989, 1;
	shl.b32 	%r11094, %r11093, %r11088;
	and.b32  	%r11095, %r11089, %r10737;
	not.b32 	%r11096, %r11089;
	and.b32  	%r11097, %r10737, %r11096;
	not.b32 	%r11098, %r11094;
	and.b32  	%r11099, %r11095, %r11098;
	or.b32  	%r11100, %r11099, %r11097;
	not.b32 	%r11101, %r11095;
	and.b32  	%r11102, %r11092, %r11101;
	or.b32  	%r11103, %r11100, %r11102;
	shf.l.wrap.b32 	%r11104, %r11103, %r11103, 26;
	shf.l.wrap.b32 	%r11105, %r11103, %r11103, 21;
	xor.b32  	%r11106, %r11104, %r11105;
	shf.l.wrap.b32 	%r11107, %r11103, %r11103, 7;
	xor.b32  	%r11108, %r11106, %r11107;
	add.s32 	%r11109, %r10818, %r34;
	add.s32 	%r11110, %r11109, %r8171;
	add.s32 	%r11111, %r11110, %r11009;
	add.s32 	%r11112, %r11111, %r11108;
	shr.u32 	%r11113, %r11086, 4;
	xor.b32  	%r11114, %r11113, %r11086;
	and.b32  	%r11115, %r11114, 252645135;
	shr.u32 	%r11116, %r11115, 24;
	shf.r.wrap.b32 	%r11117, %r11086, %r11086, %r11116;
	xor.b32  	%r11118, %r11117, %r11015;
	add.s32 	%r11119, %r11115, 16843009;
	shr.u32 	%r11120, %r11118, 16;
	xor.b32  	%r11121, %r11120, %r11118;
	shr.u32 	%r11122, %r11121, 12;
	shr.u32 	%r11123, %r11121, 4;
	shr.u32 	%r11124, %r11121, 8;
	xor.b32  	%r11125, %r11123, %r11122;
	xor.b32  	%r11126, %r11125, %r11124;
	xor.b32  	%r11127, %r11126, %r11121;
	shr.u32 	%r11128, %r11127, 2;
	xor.b32  	%r11129, %r11128, %r11127;
	shl.b32 	%r11130, %r11129, 3;
	not.b32 	%r11131, %r11130;
	and.b32  	%r11132, %r11131, 24;
	shr.u32 	%r11133, %r11119, %r11132;
	shf.r.wrap.b32 	%r11134, %r11086, %r11086, %r11133;
	shl.b32 	%r11135, %r11129, 31;
	xor.b32  	%r11136, %r11135, -2147483648;
	shr.s32 	%r11137, %r11136, 31;
	shl.b32 	%r11138, %r11129, 30;
	xor.b32  	%r11139, %r11138, -1073741824;
	not.b32 	%r11140, %r11134;
	and.b32  	%r11141, %r11049, %r11140;
	not.b32 	%r11142, %r11049;
	shr.s32 	%r11143, %r11139, 31;
	and.b32  	%r11144, %r11143, %r11142;
	or.b32  	%r11145, %r11137, %r11049;
	not.b32 	%r11146, %r11145;
	or.b32  	%r11147, %r11144, %r11146;
	and.b32  	%r11148, %r11147, %r11134;
	or.b32  	%r11149, %r11148, %r11141;
	add.s32 	%r11150, %r11049, %r11140;
	setp.ne.s32 	%p479, %r11136, 0;
	setp.gt.s32 	%p480, %r11139, -1;
	selp.b32 	%r11151, %r11149, %r11150, %p480;
	selp.b32 	%r11152, %r11149, %r11151, %p479;
	add.s32 	%r11153, %r11115, 33686018;
	xor.b32  	%r11154, %r11152, %r11118;
	shr.u32 	%r11155, %r11154, 16;
	xor.b32  	%r11156, %r11155, %r11154;
	shr.u32 	%r11157, %r11156, 12;
	shr.u32 	%r11158, %r11156, 4;
	shr.u32 	%r11159, %r11156, 8;
	xor.b32  	%r11160, %r11158, %r11157;
	xor.b32  	%r11161, %r11160, %r11159;
	xor.b32  	%r11162, %r11161, %r11156;
	shr.u32 	%r11163, %r11162, 2;
	xor.b32  	%r11164, %r11163, %r11162;
	shl.b32 	%r11165, %r11164, 3;
	not.b32 	%r11166, %r11165;
	and.b32  	%r11167, %r11166, 24;
	shr.u32 	%r11168, %r11153, %r11167;
	shf.r.wrap.b32 	%r11169, %r11086, %r11086, %r11168;
	shl.b32 	%r11170, %r11164, 31;
	xor.b32  	%r11171, %r11170, -2147483648;
	shr.s32 	%r11172, %r11171, 31;
	shl.b32 	%r11173, %r11164, 30;
	xor.b32  	%r11174, %r11173, -1073741824;
	not.b32 	%r11175, %r11169;
	and.b32  	%r11176, %r11084, %r11175;
	not.b32 	%r11177, %r11084;
	shr.s32 	%r11178, %r11174, 31;
	and.b32  	%r11179, %r11178, %r11177;
	or.b32  	%r11180, %r11172, %r11084;
	not.b32 	%r11181, %r11180;
	or.b32  	%r11182, %r11179, %r11181;
	and.b32  	%r11183, %r11182, %r11169;
	or.b32  	%r11184, %r11183, %r11176;
	add.s32 	%r11185, %r11084, %r11175;
	setp.ne.s32 	%p481, %r11171, 0;
	setp.gt.s32 	%p482, %r11174, -1;
	selp.b32 	%r11186, %r11184, %r11185, %p482;
	selp.b32 	%r11187, %r11184, %r11186, %p481;
	add.s32 	%r11188, %r11187, %r11154;
	xor.b32  	%r11189, %r11188, %r11086;
	shr.u32 	%r11190, %r11086, 8;
	and.b32  	%r11191, %r11190, 31;
	shl.b32 	%r11192, %r1486, %r11191;
	shr.u32 	%r11193, %r11086, 1;
	and.b32  	%r11194, %r11193, 1;
	shl.b32 	%r11195, %r11194, %r11191;
	and.b32  	%r11196, %r11086, 1;
	shl.b32 	%r11197, %r11196, %r11191;
	and.b32  	%r11198, %r11192, %r9025;
	not.b32 	%r11199, %r11192;
	and.b32  	%r11200, %r9025, %r11199;
	not.b32 	%r11201, %r11197;
	and.b32  	%r11202, %r11198, %r11201;
	or.b32  	%r11203, %r11202, %r11200;
	not.b32 	%r11204, %r11198;
	and.b32  	%r11205, %r11195, %r11204;
	or.b32  	%r11206, %r11203, %r11205;
	shr.u32 	%r11207, %r11189, 4;
	xor.b32  	%r11208, %r11207, %r11189;
	and.b32  	%r11209, %r11208, 252645135;
	shr.u32 	%r11210, %r11209, 24;
	shf.r.wrap.b32 	%r11211, %r11189, %r11189, %r11210;
	xor.b32  	%r11212, %r11211, %r11118;
	add.s32 	%r11213, %r11209, 16843009;
	shr.u32 	%r11214, %r11212, 16;
	xor.b32  	%r11215, %r11214, %r11212;
	shr.u32 	%r11216, %r11215, 12;
	shr.u32 	%r11217, %r11215, 4;
	shr.u32 	%r11218, %r11215, 8;
	xor.b32  	%r11219, %r11217, %r11216;
	xor.b32  	%r11220, %r11219, %r11218;
	xor.b32  	%r11221, %r11220, %r11215;
	shr.u32 	%r11222, %r11221, 2;
	xor.b32  	%r11223, %r11222, %r11221;
	shl.b32 	%r11224, %r11223, 3;
	not.b32 	%r11225, %r11224;
	and.b32  	%r11226, %r11225, 24;
	shr.u32 	%r11227, %r11213, %r11226;
	shf.r.wrap.b32 	%r11228, %r11189, %r11189, %r11227;
	shl.b32 	%r11229, %r11223, 31;
	xor.b32  	%r11230, %r11229, -2147483648;
	shr.s32 	%r11231, %r11230, 31;
	shl.b32 	%r11232, %r11223, 30;
	xor.b32  	%r11233, %r11232, -1073741824;
	not.b32 	%r11234, %r11228;
	and.b32  	%r11235, %r11152, %r11234;
	not.b32 	%r11236, %r11152;
	shr.s32 	%r11237, %r11233, 31;
	and.b32  	%r11238, %r11237, %r11236;
	or.b32  	%r11239, %r11231, %r11152;
	not.b32 	%r11240, %r11239;
	or.b32  	%r11241, %r11238, %r11240;
	and.b32  	%r11242, %r11241, %r11228;
	or.b32  	%r11243, %r11242, %r11235;
	add.s32 	%r11244, %r11152, %r11234;
	setp.ne.s32 	%p483, %r11230, 0;
	setp.gt.s32 	%p484, %r11233, -1;
	selp.b32 	%r11245, %r11243, %r11244, %p484;
	selp.b32 	%r11246, %r11243, %r11245, %p483;
	add.s32 	%r11247, %r11209, 33686018;
	xor.b32  	%r11248, %r11246, %r11212;
	shr.u32 	%r11249, %r11248, 16;
	xor.b32  	%r11250, %r11249, %r11248;
	shr.u32 	%r11251, %r11250, 12;
	shr.u32 	%r11252, %r11250, 4;
	shr.u32 	%r11253, %r11250, 8;
	xor.b32  	%r11254, %r11252, %r11251;
	xor.b32  	%r11255, %r11254, %r11253;
	xor.b32  	%r11256, %r11255, %r11250;
	shr.u32 	%r11257, %r11256, 2;
	xor.b32  	%r11258, %r11257, %r11256;
	shl.b32 	%r11259, %r11258, 3;
	not.b32 	%r11260, %r11259;
	and.b32  	%r11261, %r11260, 24;
	shr.u32 	%r11262, %r11247, %r11261;
	shf.r.wrap.b32 	%r11263, %r11189, %r11189, %r11262;
	shl.b32 	%r11264, %r11258, 31;
	xor.b32  	%r11265, %r11264, -2147483648;
	shr.s32 	%r11266, %r11265, 31;
	shl.b32 	%r11267, %r11258, 30;
	xor.b32  	%r11268, %r11267, -1073741824;
	not.b32 	%r11269, %r11263;
	and.b32  	%r11270, %r11187, %r11269;
	not.b32 	%r11271, %r11187;
	shr.s32 	%r11272, %r11268, 31;
	and.b32  	%r11273, %r11272, %r11271;
	or.b32  	%r11274, %r11266, %r11187;
	not.b32 	%r11275, %r11274;
	or.b32  	%r11276, %r11273, %r11275;
	and.b32  	%r11277, %r11276, %r11263;
	or.b32  	%r11278, %r11277, %r11270;
	add.s32 	%r11279, %r11187, %r11269;
	setp.ne.s32 	%p485, %r11265, 0;
	setp.gt.s32 	%p486, %r11268, -1;
	selp.b32 	%r11280, %r11278, %r11279, %p486;
	selp.b32 	%r11281, %r11278, %r11280, %p485;
	add.s32 	%r11282, %r11281, %r11248;
	xor.b32  	%r11283, %r11282, %r11189;
	shr.u32 	%r11284, %r11189, 8;
	and.b32  	%r11285, %r11284, 31;
	shl.b32 	%r11286, %r1486, %r11285;
	shr.u32 	%r11287, %r11189, 1;
	and.b32  	%r11288, %r11287, 1;
	shl.b32 	%r11289, %r11288, %r11285;
	and.b32  	%r11290, %r11189, 1;
	shl.b32 	%r11291, %r11290, %r11285;
	and.b32  	%r11292, %r11286, %r9881;
	not.b32 	%r11293, %r11286;
	and.b32  	%r11294, %r9881, %r11293;
	not.b32 	%r11295, %r11291;
	and.b32  	%r11296, %r11292, %r11295;
	or.b32  	%r11297, %r11296, %r11294;
	not.b32 	%r11298, %r11292;
	and.b32  	%r11299, %r11289, %r11298;
	or.b32  	%r11300, %r11297, %r11299;
	shr.u32 	%r11301, %r11283, 4;
	xor.b32  	%r11302, %r11301, %r11283;
	and.b32  	%r11303, %r11302, 252645135;
	shr.u32 	%r11304, %r11303, 24;
	shf.r.wrap.b32 	%r11305, %r11283, %r11283, %r11304;
	xor.b32  	%r11306, %r11305, %r11212;
	add.s32 	%r11307, %r11303, 16843009;
	shr.u32 	%r11308, %r11306, 16;
	xor.b32  	%r11309, %r11308, %r11306;
	shr.u32 	%r11310, %r11309, 12;
	shr.u32 	%r11311, %r11309, 4;
	shr.u32 	%r11312, %r11309, 8;
	xor.b32  	%r11313, %r11311, %r11310;
	xor.b32  	%r11314, %r11313, %r11312;
	xor.b32  	%r11315, %r11314, %r11309;
	shr.u32 	%r11316, %r11315, 2;
	xor.b32  	%r11317, %r11316, %r11315;
	shl.b32 	%r11318, %r11317, 3;
	not.b32 	%r11319, %r11318;
	and.b32  	%r11320, %r11319, 24;
	shr.u32 	%r11321, %r11307, %r11320;
	shf.r.wrap.b32 	%r11322, %r11283, %r11283, %r11321;
	shl.b32 	%r11323, %r11317, 31;
	xor.b32  	%r11324, %r11323, -2147483648;
	shr.s32 	%r11325, %r11324, 31;
	shl.b32 	%r11326, %r11317, 30;
	xor.b32  	%r11327, %r11326, -1073741824;
	not.b32 	%r11328, %r11322;
	and.b32  	%r11329, %r11246, %r11328;
	not.b32 	%r11330, %r11246;
	shr.s32 	%r11331, %r11327, 31;
	and.b32  	%r11332, %r11331, %r11330;
	or.b32  	%r11333, %r11325, %r11246;
	not.b32 	%r11334, %r11333;
	or.b32  	%r11335, %r11332, %r11334;
	and.b32  	%r11336, %r11335, %r11322;
	or.b32  	%r11337, %r11336, %r11329;
	add.s32 	%r11338, %r11246, %r11328;
	setp.ne.s32 	%p487, %r11324, 0;
	setp.gt.s32 	%p488, %r11327, -1;
	selp.b32 	%r11339, %r11337, %r11338, %p488;
	selp.b32 	%r11340, %r11337, %r11339, %p487;
	add.s32 	%r11341, %r11303, 33686018;
	xor.b32  	%r11342, %r11340, %r11306;
	shr.u32 	%r11343, %r11342, 16;
	xor.b32  	%r11344, %r11343, %r11342;
	shr.u32 	%r11345, %r11344, 12;
	shr.u32 	%r11346, %r11344, 4;
	shr.u32 	%r11347, %r11344, 8;
	xor.b32  	%r11348, %r11346, %r11345;
	xor.b32  	%r11349, %r11348, %r11347;
	xor.b32  	%r11350, %r11349, %r11344;
	shr.u32 	%r11351, %r11350, 2;
	xor.b32  	%r11352, %r11351, %r11350;
	shl.b32 	%r11353, %r11352, 3;
	not.b32 	%r11354, %r11353;
	and.b32  	%r11355, %r11354, 24;
	shr.u32 	%r11356, %r11341, %r11355;
	shf.r.wrap.b32 	%r11357, %r11283, %r11283, %r11356;
	shl.b32 	%r11358, %r11352, 31;
	xor.b32  	%r11359, %r11358, -2147483648;
	shr.s32 	%r11360, %r11359, 31;
	shl.b32 	%r11361, %r11352, 30;
	xor.b32  	%r11362, %r11361, -1073741824;
	not.b32 	%r11363, %r11357;
	and.b32  	%r11364, %r11281, %r11363;
	not.b32 	%r11365, %r11281;
	shr.s32 	%r11366, %r11362, 31;
	and.b32  	%r11367, %r11366, %r11365;
	or.b32  	%r11368, %r11360, %r11281;
	not.b32 	%r11369, %r11368;
	or.b32  	%r11370, %r11367, %r11369;
	and.b32  	%r11371, %r11370, %r11357;
	or.b32  	%r11372, %r11371, %r11364;
	add.s32 	%r11373, %r11281, %r11363;
	setp.ne.s32 	%p489, %r11359, 0;
	setp.gt.s32 	%p490, %r11362, -1;
	selp.b32 	%r11374, %r11372, %r11373, %p490;
	selp.b32 	%r11375, %r11372, %r11374, %p489;
	add.s32 	%r11376, %r11375, %r11342;
	xor.b32  	%r11377, %r11376, %r11283;
	shr.u32 	%r11378, %r11283, 8;
	and.b32  	%r11379, %r11378, 31;
	shl.b32 	%r11380, %r1486, %r11379;
	shr.u32 	%r11381, %r11283, 1;
	and.b32  	%r11382, %r11381, 1;
	shl.b32 	%r11383, %r11382, %r11379;
	and.b32  	%r11384, %r11283, 1;
	shl.b32 	%r11385, %r11384, %r11379;
	and.b32  	%r11386, %r11380, %r10736;
	not.b32 	%r11387, %r11380;
	and.b32  	%r11388, %r10736, %r11387;
	not.b32 	%r11389, %r11385;
	and.b32  	%r11390, %r11386, %r11389;
	or.b32  	%r11391, %r11390, %r11388;
	not.b32 	%r11392, %r11386;
	and.b32  	%r11393, %r11383, %r11392;
	or.b32  	%r11394, %r11391, %r11393;
	or.b32  	%r11395, %r11300, %r11206;
	and.b32  	%r11396, %r11394, %r11395;
	and.b32  	%r11397, %r11300, %r11206;
	or.b32  	%r11398, %r11396, %r11397;
	shr.u32 	%r11399, %r11377, 4;
	xor.b32  	%r11400, %r11399, %r11377;
	and.b32  	%r11401, %r11400, 252645135;
	shr.u32 	%r11402, %r11401, 24;
	shf.r.wrap.b32 	%r11403, %r11377, %r11377, %r11402;
	xor.b32  	%r11404, %r11403, %r11306;
	add.s32 	%r11405, %r11401, 16843009;
	shr.u32 	%r11406, %r11404, 16;
	xor.b32  	%r11407, %r11406, %r11404;
	shr.u32 	%r11408, %r11407, 12;
	shr.u32 	%r11409, %r11407, 4;
	shr.u32 	%r11410, %r11407, 8;
	xor.b32  	%r11411, %r11409, %r11408;
	xor.b32  	%r11412, %r11411, %r11410;
	xor.b32  	%r11413, %r11412, %r11407;
	shr.u32 	%r11414, %r11413, 2;
	xor.b32  	%r11415, %r11414, %r11413;
	shl.b32 	%r11416, %r11415, 3;
	not.b32 	%r11417, %r11416;
	and.b32  	%r11418, %r11417, 24;
	shr.u32 	%r11419, %r11405, %r11418;
	shf.r.wrap.b32 	%r11420, %r11377, %r11377, %r11419;
	shl.b32 	%r11421, %r11415, 31;
	xor.b32  	%r11422, %r11421, -2147483648;
	shr.s32 	%r11423, %r11422, 31;
	shl.b32 	%r11424, %r11415, 30;
	xor.b32  	%r11425, %r11424, -1073741824;
	not.b32 	%r11426, %r11420;
	and.b32  	%r11427, %r11340, %r11426;
	not.b32 	%r11428, %r11340;
	shr.s32 	%r11429, %r11425, 31;
	and.b32  	%r11430, %r11429, %r11428;
	or.b32  	%r11431, %r11423, %r11340;
	not.b32 	%r11432, %r11431;
	or.b32  	%r11433, %r11430, %r11432;
	and.b32  	%r11434, %r11433, %r11420;
	or.b32  	%r11435, %r11434, %r11427;
	add.s32 	%r11436, %r11340, %r11426;
	setp.ne.s32 	%p491, %r11422, 0;
	setp.gt.s32 	%p492, %r11425, -1;
	selp.b32 	%r11437, %r11435, %r11436, %p492;
	selp.b32 	%r11438, %r11435, %r11437, %p491;
	add.s32 	%r11439, %r11401, 33686018;
	xor.b32  	%r11440, %r11438, %r11404;
	shr.u32 	%r11441, %r11440, 16;
	xor.b32  	%r11442, %r11441, %r11440;
	shr.u32 	%r11443, %r11442, 12;
	shr.u32 	%r11444, %r11442, 4;
	shr.u32 	%r11445, %r11442, 8;
	xor.b32  	%r11446, %r11444, %r11443;
	xor.b32  	%r11447, %r11446, %r11445;
	xor.b32  	%r11448, %r11447, %r11442;
	shr.u32 	%r11449, %r11448, 2;
	xor.b32  	%r11450, %r11449, %r11448;
	shl.b32 	%r11451, %r11450, 3;
	not.b32 	%r11452, %r11451;
	and.b32  	%r11453, %r11452, 24;
	shr.u32 	%r11454, %r11439, %r11453;
	shf.r.wrap.b32 	%r11455, %r11377, %r11377, %r11454;
	shl.b32 	%r11456, %r11450, 31;
	xor.b32  	%r11457, %r11456, -2147483648;
	shr.s32 	%r11458, %r11457, 31;
	shl.b32 	%r11459, %r11450, 30;
	xor.b32  	%r11460, %r11459, -1073741824;
	not.b32 	%r11461, %r11455;
	and.b32  	%r11462, %r11375, %r11461;
	not.b32 	%r11463, %r11375;
	shr.s32 	%r11464, %r11460, 31;
	and.b32  	%r11465, %r11464, %r11463;
	or.b32  	%r11466, %r11458, %r11375;
	not.b32 	%r11467, %r11466;
	or.b32  	%r11468, %r11465, %r11467;
	and.b32  	%r11469, %r11468, %r11455;
	or.b32  	%r11470, %r11469, %r11462;
	add.s32 	%r11471, %r11375, %r11461;
	setp.ne.s32 	%p493, %r11457, 0;
	setp.gt.s32 	%p494, %r11460, -1;
	selp.b32 	%r11472, %r11470, %r11471, %p494;
	selp.b32 	%r11473, %r11470, %r11472, %p493;
	add.s32 	%r11474, %r11473, %r11440;
	xor.b32  	%r11475, %r11474, %r11377;
	shr.u32 	%r11476, %r11377, 8;
	and.b32  	%r11477, %r11476, 31;
	shl.b32 	%r11478, %r1486, %r11477;
	shr.u32 	%r11479, %r11377, 1;
	and.b32  	%r11480, %r11479, 1;
	shl.b32 	%r11481, %r11480, %r11477;
	and.b32  	%r11482, %r11377, 1;
	shl.b32 	%r11483, %r11482, %r11477;
	and.b32  	%r11484, %r11478, %r10736;
	not.b32 	%r11485, %r11478;
	and.b32  	%r11486, %r10736, %r11485;
	not.b32 	%r11487, %r11483;
	and.b32  	%r11488, %r11484, %r11487;
	or.b32  	%r11489, %r11488, %r11486;
	not.b32 	%r11490, %r11484;
	and.b32  	%r11491, %r11481, %r11490;
	or.b32  	%r11492, %r11489, %r11491;
	shf.l.wrap.b32 	%r11493, %r11492, %r11492, 30;
	shf.l.wrap.b32 	%r11494, %r11492, %r11492, 19;
	xor.b32  	%r11495, %r11493, %r11494;
	shf.l.wrap.b32 	%r11496, %r11492, %r11492, 10;
	xor.b32  	%r11497, %r11495, %r11496;
	shr.u32 	%r11498, %r11475, 4;
	xor.b32  	%r11499, %r11498, %r11475;
	and.b32  	%r11500, %r11499, 252645135;
	shr.u32 	%r11501, %r11500, 24;
	shf.r.wrap.b32 	%r11502, %r11475, %r11475, %r11501;
	xor.b32  	%r11503, %r11502, %r11404;
	add.s32 	%r11504, %r11500, 16843009;
	shr.u32 	%r11505, %r11503, 16;
	xor.b32  	%r11506, %r11505, %r11503;
	shr.u32 	%r11507, %r11506, 12;
	shr.u32 	%r11508, %r11506, 4;
	shr.u32 	%r11509, %r11506, 8;
	xor.b32  	%r11510, %r11508, %r11507;
	xor.b32  	%r11511, %r11510, %r11509;
	xor.b32  	%r11512, %r11511, %r11506;
	shr.u32 	%r11513, %r11512, 2;
	xor.b32  	%r11514, %r11513, %r11512;
	shl.b32 	%r11515, %r11514, 3;
	not.b32 	%r11516, %r11515;
	and.b32  	%r11517, %r11516, 24;
	shr.u32 	%r11518, %r11504, %r11517;
	shf.r.wrap.b32 	%r11519, %r11475, %r11475, %r11518;
	shl.b32 	%r11520, %r11514, 31;
	xor.b32  	%r11521, %r11520, -2147483648;
	shr.s32 	%r11522, %r11521, 31;
	shl.b32 	%r11523, %r11514, 30;
	xor.b32  	%r11524, %r11523, -1073741824;
	not.b32 	%r11525, %r11519;
	and.b32  	%r11526, %r11438, %r11525;
	not.b32 	%r11527, %r11438;
	shr.s32 	%r11528, %r11524, 31;
	and.b32  	%r11529, %r11528, %r11527;
	or.b32  	%r11530, %r11522, %r11438;
	not.b32 	%r11531, %r11530;
	or.b32  	%r11532, %r11529, %r11531;
	and.b32  	%r11533, %r11532, %r11519;
	or.b32  	%r11534, %r11533, %r11526;
	add.s32 	%r11535, %r11438, %r11525;
	setp.ne.s32 	%p495, %r11521, 0;
	setp.gt.s32 	%p496, %r11524, -1;
	selp.b32 	%r11536, %r11534, %r11535, %p496;
	selp.b32 	%r11537, %r11534, %r11536, %p495;
	add.s32 	%r11538, %r11500, 33686018;
	xor.b32  	%r11539, %r11537, %r11503;
	shr.u32 	%r11540, %r11539, 16;
	xor.b32  	%r11541, %r11540, %r11539;
	shr.u32 	%r11542, %r11541, 12;
	shr.u32 	%r11543, %r11541, 4;
	shr.u32 	%r11544, %r11541, 8;
	xor.b32  	%r11545, %r11543, %r11542;
	xor.b32  	%r11546, %r11545, %r11544;
	xor.b32  	%r11547, %r11546, %r11541;
	shr.u32 	%r11548, %r11547, 2;
	xor.b32  	%r11549, %r11548, %r11547;
	shl.b32 	%r11550, %r11549, 3;
	not.b32 	%r11551, %r11550;
	and.b32  	%r11552, %r11551, 24;
	shr.u32 	%r11553, %r11538, %r11552;
	shf.r.wrap.b32 	%r11554, %r11475, %r11475, %r11553;
	shl.b32 	%r11555, %r11549, 31;
	xor.b32  	%r11556, %r11555, -2147483648;
	shr.s32 	%r11557, %r11556, 31;
	shl.b32 	%r11558, %r11549, 30;
	xor.b32  	%r11559, %r11558, -1073741824;
	not.b32 	%r11560, %r11554;
	and.b32  	%r11561, %r11473, %r11560;
	not.b32 	%r11562, %r11473;
	shr.s32 	%r11563, %r11559, 31;
	and.b32  	%r11564, %r11563, %r11562;
	or.b32  	%r11565, %r11557, %r11473;
	not.b32 	%r11566, %r11565;
	or.b32  	%r11567, %r11564, %r11566;
	and.b32  	%r11568, %r11567, %r11554;
	or.b32  	%r11569, %r11568, %r11561;
	add.s32 	%r11570, %r11473, %r11560;
	setp.ne.s32 	%p497, %r11556, 0;
	setp.gt.s32 	%p498, %r11559, -1;
	selp.b32 	%r11571, %r11569, %r11570, %p498;
	selp.b32 	%r11572, %r11569, %r11571, %p497;
	add.s32 	%r11573, %r11572, %r11539;
	shr.u32 	%r11574, %r11475, 8;
	and.b32  	%r11575, %r11574, 31;
	shl.b32 	%r11576, %r1486, %r11575;
	shr.u32 	%r11577, %r11475, 1;
	and.b32  	%r11578, %r11577, 1;
	shl.b32 	%r11579, %r11578, %r11575;
	and.b32  	%r11580, %r11475, 1;
	shl.b32 	%r11581, %r11580, %r11575;
	and.b32  	%r11582, %r11576, %r11112;
	not.b32 	%r11583, %r11576;
	and.b32  	%r11584, %r11112, %r11583;
	not.b32 	%r11585, %r11581;
	and.b32  	%r11586, %r11582, %r11585;
	or.b32  	%r11587, %r11586, %r11584;
	not.b32 	%r11588, %r11582;
	and.b32  	%r11589, %r11579, %r11588;
	or.b32  	%r11590, %r11587, %r11589;
	add.s32 	%r11591, %r11398, %r11112;
	add.s32 	%r11592, %r11591, %r11497;
	add.s32 	%r11593, %r8170, %r11590;
	xor.b32  	%r11594, %r11573, %r9025;
	xor.b32  	%r11595, %r11594, %r11475;
	xor.b32  	%r11596, %r11595, %r9026;
	shr.u32 	%r11597, %r11596, 4;
	xor.b32  	%r11598, %r11597, %r11596;
	and.b32  	%r11599, %r11598, 252645135;
	shr.u32 	%r11600, %r11599, 24;
	shf.r.wrap.b32 	%r11601, %r11596, %r11596, %r11600;
	xor.b32  	%r11602, %r11601, %r11503;
	add.s32 	%r11603, %r11599, 16843009;
	shr.u32 	%r11604, %r11602, 16;
	xor.b32  	%r11605, %r11604, %r11602;
	shr.u32 	%r11606, %r11605, 12;
	shr.u32 	%r11607, %r11605, 4;
	shr.u32 	%r11608, %r11605, 8;
	xor.b32  	%r11609, %r11607, %r11606;
	xor.b32  	%r11610, %r11609, %r11608;
	xor.b32  	%r11611, %r11610, %r11605;
	shr.u32 	%r11612, %r11611, 2;
	xor.b32  	%r11613, %r11612, %r11611;
	shl.b32 	%r11614, %r11613, 3;
	not.b32 	%r11615, %r11614;
	and.b32  	%r11616, %r11615, 24;
	shr.u32 	%r11617, %r11603, %r11616;
	shf.r.wrap.b32 	%r11618, %r11596, %r11596, %r11617;
	shl.b32 	%r11619, %r11613, 31;
	xor.b32  	%r11620, %r11619, -2147483648;
	shr.s32 	%r11621, %r11620, 31;
	shl.b32 	%r11622, %r11613, 30;
	xor.b32  	%r11623, %r11622, -1073741824;
	not.b32 	%r11624, %r11618;
	and.b32  	%r11625, %r11537, %r11624;
	not.b32 	%r11626, %r11537;
	shr.s32 	%r11627, %r11623, 31;
	and.b32  	%r11628, %r11627, %r11626;
	or.b32  	%r11629, %r11621, %r11537;
	not.b32 	%r11630, %r11629;
	or.b32  	%r11631, %r11628, %r11630;
	and.b32  	%r11632, %r11631, %r11618;
	or.b32  	%r11633, %r11632, %r11625;
	add.s32 	%r11634, %r11537, %r11624;
	setp.ne.s32 	%p499, %r11620, 0;
	setp.gt.s32 	%p500, %r11623, -1;
	selp.b32 	%r11635, %r11633, %r11634, %p500;
	selp.b32 	%r11636, %r11633, %r11635, %p499;
	add.s32 	%r11637, %r11599, 33686018;
	xor.b32  	%r11638, %r11636, %r11602;
	shr.u32 	%r11639, %r11638, 16;
	xor.b32  	%r11640, %r11639, %r11638;
	shr.u32 	%r11641, %r11640, 12;
	shr.u32 	%r11642, %r11640, 4;
	shr.u32 	%r11643, %r11640, 8;
	xor.b32  	%r11644, %r11642, %r11641;
	xor.b32  	%r11645, %r11644, %r11643;
	xor.b32  	%r11646, %r11645, %r11640;
	shr.u32 	%r11647, %r11646, 2;
	xor.b32  	%r11648, %r11647, %r11646;
	shl.b32 	%r11649, %r11648, 3;
	not.b32 	%r11650, %r11649;
	and.b32  	%r11651, %r11650, 24;
	shr.u32 	%r11652, %r11637, %r11651;
	shf.r.wrap.b32 	%r11653, %r11596, %r11596, %r11652;
	shl.b32 	%r11654, %r11648, 31;
	xor.b32  	%r11655, %r11654, -2147483648;
	shr.s32 	%r11656, %r11655, 31;
	shl.b32 	%r11657, %r11648, 30;
	xor.b32  	%r11658, %r11657, -1073741824;
	not.b32 	%r11659, %r11653;
	and.b32  	%r11660, %r11572, %r11659;
	not.b32 	%r11661, %r11572;
	shr.s32 	%r11662, %r11658, 31;
	and.b32  	%r11663, %r11662, %r11661;
	or.b32  	%r11664, %r11656, %r11572;
	not.b32 	%r11665, %r11664;
	or.b32  	%r11666, %r11663, %r11665;
	and.b32  	%r11667, %r11666, %r11653;
	or.b32  	%r11668, %r11667, %r11660;
	add.s32 	%r11669, %r11572, %r11659;
	setp.ne.s32 	%p501, %r11655, 0;
	setp.gt.s32 	%p502, %r11658, -1;
	selp.b32 	%r11670, %r11668, %r11669, %p502;
	selp.b32 	%r11671, %r11668, %r11670, %p501;
	add.s32 	%r11672, %r11671, %r11638;
	xor.b32  	%r11673, %r11672, %r11596;
	shr.u32 	%r11674, %r11673, 4;
	xor.b32  	%r11675, %r11674, %r11673;
	and.b32  	%r11676, %r11675, 252645135;
	shr.u32 	%r11677, %r11676, 24;
	shf.r.wrap.b32 	%r11678, %r11673, %r11673, %r11677;
	xor.b32  	%r11679, %r11678, %r11602;
	add.s32 	%r11680, %r11676, 16843009;
	shr.u32 	%r11681, %r11679, 16;
	xor.b32  	%r11682, %r11681, %r11679;
	shr.u32 	%r11683, %r11682, 12;
	shr.u32 	%r11684, %r11682, 4;
	shr.u32 	%r11685, %r11682, 8;
	xor.b32  	%r11686, %r11684, %r11683;
	xor.b32  	%r11687, %r11686, %r11685;
	xor.b32  	%r11688, %r11687, %r11682;
	shr.u32 	%r11689, %r11688, 2;
	xor.b32  	%r11690, %r11689, %r11688;
	shl.b32 	%r11691, %r11690, 3;
	not.b32 	%r11692, %r11691;
	and.b32  	%r11693, %r11692, 24;
	shr.u32 	%r11694, %r11680, %r11693;
	shf.r.wrap.b32 	%r11695, %r11673, %r11673, %r11694;
	shl.b32 	%r11696, %r11690, 31;
	xor.b32  	%r11697, %r11696, -2147483648;
	shr.s32 	%r11698, %r11697, 31;
	shl.b32 	%r11699, %r11690, 30;
	xor.b32  	%r11700, %r11699, -1073741824;
	not.b32 	%r11701, %r11695;
	and.b32  	%r11702, %r11636, %r11701;
	not.b32 	%r11703, %r11636;
	shr.s32 	%r11704, %r11700, 31;
	and.b32  	%r11705, %r11704, %r11703;
	or.b32  	%r11706, %r11698, %r11636;
	not.b32 	%r11707, %r11706;
	or.b32  	%r11708, %r11705, %r11707;
	and.b32  	%r11709, %r11708, %r11695;
	or.b32  	%r11710, %r11709, %r11702;
	add.s32 	%r11711, %r11636, %r11701;
	setp.ne.s32 	%p503, %r11697, 0;
	setp.gt.s32 	%p504, %r11700, -1;
	selp.b32 	%r11712, %r11710, %r11711, %p504;
	selp.b32 	%r11713, %r11710, %r11712, %p503;
	add.s32 	%r11714, %r11676, 33686018;
	xor.b32  	%r11715, %r11713, %r11679;
	shr.u32 	%r11716, %r11715, 16;
	xor.b32  	%r11717, %r11716, %r11715;
	shr.u32 	%r11718, %r11717, 12;
	shr.u32 	%r11719, %r11717, 4;
	shr.u32 	%r11720, %r11717, 8;
	xor.b32  	%r11721, %r11719, %r11718;
	xor.b32  	%r11722, %r11721, %r11720;
	xor.b32  	%r11723, %r11722, %r11717;
	shr.u32 	%r11724, %r11723, 2;
	xor.b32  	%r11725, %r11724, %r11723;
	shl.b32 	%r11726, %r11725, 3;
	not.b32 	%r11727, %r11726;
	and.b32  	%r11728, %r11727, 24;
	shr.u32 	%r11729, %r11714, %r11728;
	shf.r.wrap.b32 	%r11730, %r11673, %r11673, %r11729;
	shl.b32 	%r11731, %r11725, 31;
	xor.b32  	%r11732, %r11731, -2147483648;
	shr.s32 	%r11733, %r11732, 31;
	shl.b32 	%r11734, %r11725, 30;
	xor.b32  	%r11735, %r11734, -1073741824;
	not.b32 	%r11736, %r11730;
	and.b32  	%r11737, %r11671, %r11736;
	not.b32 	%r11738, %r11671;
	shr.s32 	%r11739, %r11735, 31;
	and.b32  	%r11740, %r11739, %r11738;
	or.b32  	%r11741, %r11733, %r11671;
	not.b32 	%r11742, %r11741;
	or.b32  	%r11743, %r11740, %r11742;
	and.b32  	%r11744, %r11743, %r11730;
	or.b32  	%r11745, %r11744, %r11737;
	add.s32 	%r11746, %r11671, %r11736;
	setp.ne.s32 	%p505, %r11732, 0;
	setp.gt.s32 	%p506, %r11735, -1;
	selp.b32 	%r11747, %r11745, %r11746, %p506;
	selp.b32 	%r11748, %r11745, %r11747, %p505;
	add.s32 	%r11749, %r11748, %r11715;
	xor.b32  	%r11750, %r11749, %r11673;
	shr.u32 	%r11751, %r11673, 8;
	and.b32  	%r11752, %r11751, 31;
	shl.b32 	%r11753, %r1486, %r11752;
	shr.u32 	%r11754, %r11673, 1;
	and.b32  	%r11755, %r11754, 1;
	shl.b32 	%r11756, %r11755, %r11752;
	and.b32  	%r11757, %r11673, 1;
	shl.b32 	%r11758, %r11757, %r11752;
	and.b32  	%r11759, %r11753, %r9882;
	not.b32 	%r11760, %r11753;
	and.b32  	%r11761, %r9882, %r11760;
	not.b32 	%r11762, %r11758;
	and.b32  	%r11763, %r11759, %r11762;
	or.b32  	%r11764, %r11763, %r11761;
	not.b32 	%r11765, %r11759;
	and.b32  	%r11766, %r11756, %r11765;
	or.b32  	%r11767, %r11764, %r11766;
	shr.u32 	%r11768, %r11750, 4;
	xor.b32  	%r11769, %r11768, %r11750;
	and.b32  	%r11770, %r11769, 252645135;
	shr.u32 	%r11771, %r11770, 24;
	shf.r.wrap.b32 	%r11772, %r11750, %r11750, %r11771;
	xor.b32  	%r11773, %r11772, %r11679;
	add.s32 	%r11774, %r11770, 16843009;
	shr.u32 	%r11775, %r11773, 16;
	xor.b32  	%r11776, %r11775, %r11773;
	shr.u32 	%r11777, %r11776, 12;
	shr.u32 	%r11778, %r11776, 4;
	shr.u32 	%r11779, %r11776, 8;
	xor.b32  	%r11780, %r11778, %r11777;
	xor.b32  	%r11781, %r11780, %r11779;
	xor.b32  	%r11782, %r11781, %r11776;
	shr.u32 	%r11783, %r11782, 2;
	xor.b32  	%r11784, %r11783, %r11782;
	shl.b32 	%r11785, %r11784, 3;
	not.b32 	%r11786, %r11785;
	and.b32  	%r11787, %r11786, 24;
	shr.u32 	%r11788, %r11774, %r11787;
	shf.r.wrap.b32 	%r11789, %r11750, %r11750, %r11788;
	shl.b32 	%r11790, %r11784, 31;
	xor.b32  	%r11791, %r11790, -2147483648;
	shr.s32 	%r11792, %r11791, 31;
	shl.b32 	%r11793, %r11784, 30;
	xor.b32  	%r11794, %r11793, -1073741824;
	not.b32 	%r11795, %r11789;
	and.b32  	%r11796, %r11713, %r11795;
	not.b32 	%r11797, %r11713;
	shr.s32 	%r11798, %r11794, 31;
	and.b32  	%r11799, %r11798, %r11797;
	or.b32  	%r11800, %r11792, %r11713;
	not.b32 	%r11801, %r11800;
	or.b32  	%r11802, %r11799, %r11801;
	and.b32  	%r11803, %r11802, %r11789;
	or.b32  	%r11804, %r11803, %r11796;
	add.s32 	%r11805, %r11713, %r11795;
	setp.ne.s32 	%p507, %r11791, 0;
	setp.gt.s32 	%p508, %r11794, -1;
	selp.b32 	%r11806, %r11804, %r11805, %p508;
	selp.b32 	%r11807, %r11804, %r11806, %p507;
	add.s32 	%r11808, %r11770, 33686018;
	xor.b32  	%r11809, %r11807, %r11773;
	shr.u32 	%r11810, %r11809, 16;
	xor.b32  	%r11811, %r11810, %r11809;
	shr.u32 	%r11812, %r11811, 12;
	shr.u32 	%r11813, %r11811, 4;
	shr.u32 	%r11814, %r11811, 8;
	xor.b32  	%r11815, %r11813, %r11812;
	xor.b32  	%r11816, %r11815, %r11814;
	xor.b32  	%r11817, %r11816, %r11811;
	shr.u32 	%r11818, %r11817, 2;
	xor.b32  	%r11819, %r11818, %r11817;
	shl.b32 	%r11820, %r11819, 3;
	not.b32 	%r11821, %r11820;
	and.b32  	%r11822, %r11821, 24;
	shr.u32 	%r11823, %r11808, %r11822;
	shf.r.wrap.b32 	%r11824, %r11750, %r11750, %r11823;
	shl.b32 	%r11825, %r11819, 31;
	xor.b32  	%r11826, %r11825, -2147483648;
	shr.s32 	%r11827, %r11826, 31;
	shl.b32 	%r11828, %r11819, 30;
	xor.b32  	%r11829, %r11828, -1073741824;
	not.b32 	%r11830, %r11824;
	and.b32  	%r11831, %r11748, %r11830;
	not.b32 	%r11832, %r11748;
	shr.s32 	%r11833, %r11829, 31;
	and.b32  	%r11834, %r11833, %r11832;
	or.b32  	%r11835, %r11827, %r11748;
	not.b32 	%r11836, %r11835;
	or.b32  	%r11837, %r11834, %r11836;
	and.b32  	%r11838, %r11837, %r11824;
	or.b32  	%r11839, %r11838, %r11831;
	add.s32 	%r11840, %r11748, %r11830;
	setp.ne.s32 	%p509, %r11826, 0;
	setp.gt.s32 	%p510, %r11829, -1;
	selp.b32 	%r11841, %r11839, %r11840, %p510;
	selp.b32 	%r11842, %r11839, %r11841, %p509;
	add.s32 	%r11843, %r11842, %r11809;
	xor.b32  	%r11844, %r11843, %r11750;
	shr.u32 	%r11845, %r11750, 8;
	and.b32  	%r11846, %r11845, 31;
	shl.b32 	%r11847, %r1486, %r11846;
	shr.u32 	%r11848, %r11750, 1;
	and.b32  	%r11849, %r11848, 1;
	shl.b32 	%r11850, %r11849, %r11846;
	and.b32  	%r11851, %r11750, 1;
	shl.b32 	%r11852, %r11851, %r11846;
	and.b32  	%r11853, %r11847, %r10737;
	not.b32 	%r11854, %r11847;
	and.b32  	%r11855, %r10737, %r11854;
	not.b32 	%r11856, %r11852;
	and.b32  	%r11857, %r11853, %r11856;
	or.b32  	%r11858, %r11857, %r11855;
	not.b32 	%r11859, %r11853;
	and.b32  	%r11860, %r11850, %r11859;
	or.b32  	%r11861, %r11858, %r11860;
	xor.b32  	%r11862, %r11861, %r11767;
	and.b32  	%r11863, %r11593, %r11862;
	xor.b32  	%r11864, %r11863, %r11767;
	shr.u32 	%r11865, %r11844, 4;
	xor.b32  	%r11866, %r11865, %r11844;
	and.b32  	%r11867, %r11866, 252645135;
	shr.u32 	%r11868, %r11867, 24;
	shf.r.wrap.b32 	%r11869, %r11844, %r11844, %r11868;
	xor.b32  	%r11870, %r11869, %r11773;
	add.s32 	%r11871, %r11867, 16843009;
	shr.u32 	%r11872, %r11870, 16;
	xor.b32  	%r11873, %r11872, %r11870;
	shr.u32 	%r11874, %r11873, 12;
	shr.u32 	%r11875, %r11873, 4;
	shr.u32 	%r11876, %r11873, 8;
	xor.b32  	%r11877, %r11875, %r11874;
	xor.b32  	%r11878, %r11877, %r11876;
	xor.b32  	%r11879, %r11878, %r11873;
	shr.u32 	%r11880, %r11879, 2;
	xor.b32  	%r11881, %r11880, %r11879;
	shl.b32 	%r11882, %r11881, 3;
	not.b32 	%r11883, %r11882;
	and.b32  	%r11884, %r11883, 24;
	shr.u32 	%r11885, %r11871, %r11884;
	shf.r.wrap.b32 	%r11886, %r11844, %r11844, %r11885;
	shl.b32 	%r11887, %r11881, 31;
	xor.b32  	%r11888, %r11887, -2147483648;
	shr.s32 	%r11889, %r11888, 31;
	shl.b32 	%r11890, %r11881, 30;
	xor.b32  	%r11891, %r11890, -1073741824;
	not.b32 	%r11892, %r11886;
	and.b32  	%r11893, %r11807, %r11892;
	not.b32 	%r11894, %r11807;
	shr.s32 	%r11895, %r11891, 31;
	and.b32  	%r11896, %r11895, %r11894;
	or.b32  	%r11897, %r11889, %r11807;
	not.b32 	%r11898, %r11897;
	or.b32  	%r11899, %r11896, %r11898;
	and.b32  	%r11900, %r11899, %r11886;
	or.b32  	%r11901, %r11900, %r11893;
	add.s32 	%r11902, %r11807, %r11892;
	setp.ne.s32 	%p511, %r11888, 0;
	setp.gt.s32 	%p512, %r11891, -1;
	selp.b32 	%r11903, %r11901, %r11902, %p512;
	selp.b32 	%r11904, %r11901, %r11903, %p511;
	add.s32 	%r11905, %r11867, 33686018;
	xor.b32  	%r11906, %r11904, %r11870;
	shr.u32 	%r11907, %r11906, 16;
	xor.b32  	%r11908, %r11907, %r11906;
	shr.u32 	%r11909, %r11908, 12;
	shr.u32 	%r11910, %r11908, 4;
	shr.u32 	%r11911, %r11908, 8;
	xor.b32  	%r11912, %r11910, %r11909;
	xor.b32  	%r11913, %r11912, %r11911;
	xor.b32  	%r11914, %r11913, %r11908;
	shr.u32 	%r11915, %r11914, 2;
	xor.b32  	%r11916, %r11915, %r11914;
	shl.b32 	%r11917, %r11916, 3;
	not.b32 	%r11918, %r11917;
	and.b32  	%r11919, %r11918, 24;
	shr.u32 	%r11920, %r11905, %r11919;
	shf.r.wrap.b32 	%r11921, %r11844, %r11844, %r11920;
	shl.b32 	%r11922, %r11916, 31;
	xor.b32  	%r11923, %r11922, -2147483648;
	shr.s32 	%r11924, %r11923, 31;
	shl.b32 	%r11925, %r11916, 30;
	xor.b32  	%r11926, %r11925, -1073741824;
	not.b32 	%r11927, %r11921;
	and.b32  	%r11928, %r11842, %r11927;
	not.b32 	%r11929, %r11842;
	shr.s32 	%r11930, %r11926, 31;
	and.b32  	%r11931, %r11930, %r11929;
	or.b32  	%r11932, %r11924, %r11842;
	not.b32 	%r11933, %r11932;
	or.b32  	%r11934, %r11931, %r11933;
	and.b32  	%r11935, %r11934, %r11921;
	or.b32  	%r11936, %r11935, %r11928;
	add.s32 	%r11937, %r11842, %r11927;
	setp.ne.s32 	%p513, %r11923, 0;
	setp.gt.s32 	%p514, %r11926, -1;
	selp.b32 	%r11938, %r11936, %r11937, %p514;
	selp.b32 	%r11939, %r11936, %r11938, %p513;
	add.s32 	%r11940, %r11939, %r11906;
	xor.b32  	%r11941, %r11940, %r11844;
	shr.u32 	%r11942, %r11844, 8;
	and.b32  	%r11943, %r11942, 31;
	shl.b32 	%r11944, %r1486, %r11943;
	shr.u32 	%r11945, %r11844, 1;
	and.b32  	%r11946, %r11945, 1;
	shl.b32 	%r11947, %r11946, %r11943;
	and.b32  	%r11948, %r11844, 1;
	shl.b32 	%r11949, %r11948, %r11943;
	and.b32  	%r11950, %r11944, %r11593;
	not.b32 	%r11951, %r11944;
	and.b32  	%r11952, %r11593, %r11951;
	not.b32 	%r11953, %r11949;
	and.b32  	%r11954, %r11950, %r11953;
	or.b32  	%r11955, %r11954, %r11952;
	not.b32 	%r11956, %r11950;
	and.b32  	%r11957, %r11947, %r11956;
	or.b32  	%r11958, %r11955, %r11957;
	shf.l.wrap.b32 	%r11959, %r11958, %r11958, 26;
	shf.l.wrap.b32 	%r11960, %r11958, %r11958, 21;
	xor.b32  	%r11961, %r11959, %r11960;
	shf.l.wrap.b32 	%r11962, %r11958, %r11958, 7;
	xor.b32  	%r11963, %r11961, %r11962;
	add.s32 	%r11964, %r1085, %r35;
	add.s32 	%r11965, %r11964, %r9026;
	add.s32 	%r11966, %r11965, %r11864;
	add.s32 	%r11967, %r11966, %r11963;
	shr.u32 	%r11968, %r11941, 4;
	xor.b32  	%r11969, %r11968, %r11941;
	and.b32  	%r11970, %r11969, 252645135;
	shr.u32 	%r11971, %r11970, 24;
	shf.r.wrap.b32 	%r11972, %r11941, %r11941, %r11971;
	xor.b32  	%r11973, %r11972, %r11870;
	add.s32 	%r11974, %r11970, 16843009;
	shr.u32 	%r11975, %r11973, 16;
	xor.b32  	%r11976, %r11975, %r11973;
	shr.u32 	%r11977, %r11976, 12;
	shr.u32 	%r11978, %r11976, 4;
	shr.u32 	%r11979, %r11976, 8;
	xor.b32  	%r11980, %r11978, %r11977;
	xor.b32  	%r11981, %r11980, %r11979;
	xor.b32  	%r11982, %r11981, %r11976;
	shr.u32 	%r11983, %r11982, 2;
	xor.b32  	%r11984, %r11983, %r11982;
	shl.b32 	%r11985, %r11984, 3;
	not.b32 	%r11986, %r11985;
	and.b32  	%r11987, %r11986, 24;
	shr.u32 	%r11988, %r11974, %r11987;
	shf.r.wrap.b32 	%r11989, %r11941, %r11941, %r11988;
	shl.b32 	%r11990, %r11984, 31;
	xor.b32  	%r11991, %r11990, -2147483648;
	shr.s32 	%r11992, %r11991, 31;
	shl.b32 	%r11993, %r11984, 30;
	xor.b32  	%r11994, %r11993, -1073741824;
	not.b32 	%r11995, %r11989;
	and.b32  	%r11996, %r11904, %r11995;
	not.b32 	%r11997, %r11904;
	shr.s32 	%r11998, %r11994, 31;
	and.b32  	%r11999, %r11998, %r11997;
	or.b32  	%r12000, %r11992, %r11904;
	not.b32 	%r12001, %r12000;
	or.b32  	%r12002, %r11999, %r12001;
	and.b32  	%r12003, %r12002, %r11989;
	or.b32  	%r12004, %r12003, %r11996;
	add.s32 	%r12005, %r11904, %r11995;
	setp.ne.s32 	%p515, %r11991, 0;
	setp.gt.s32 	%p516, %r11994, -1;
	selp.b32 	%r12006, %r12004, %r12005, %p516;
	selp.b32 	%r12007, %r12004, %r12006, %p515;
	add.s32 	%r12008, %r11970, 33686018;
	xor.b32  	%r12009, %r12007, %r11973;
	shr.u32 	%r12010, %r12009, 16;
	xor.b32  	%r12011, %r12010, %r12009;
	shr.u32 	%r12012, %r12011, 12;
	shr.u32 	%r12013, %r12011, 4;
	shr.u32 	%r12014, %r12011, 8;
	xor.b32  	%r12015, %r12013, %r12012;
	xor.b32  	%r12016, %r12015, %r12014;
	xor.b32  	%r12017, %r12016, %r12011;
	shr.u32 	%r12018, %r12017, 2;
	xor.b32  	%r12019, %r12018, %r12017;
	shl.b32 	%r12020, %r12019, 3;
	not.b32 	%r12021, %r12020;
	and.b32  	%r12022, %r12021, 24;
	shr.u32 	%r12023, %r12008, %r12022;
	shf.r.wrap.b32 	%r12024, %r11941, %r11941, %r12023;
	shl.b32 	%r12025, %r12019, 31;
	xor.b32  	%r12026, %r12025, -2147483648;
	shr.s32 	%r12027, %r12026, 31;
	shl.b32 	%r12028, %r12019, 30;
	xor.b32  	%r12029, %r12028, -1073741824;
	not.b32 	%r12030, %r12024;
	and.b32  	%r12031, %r11939, %r12030;
	not.b32 	%r12032, %r11939;
	shr.s32 	%r12033, %r12029, 31;
	and.b32  	%r12034, %r12033, %r12032;
	or.b32  	%r12035, %r12027, %r11939;
	not.b32 	%r12036, %r12035;
	or.b32  	%r12037, %r12034, %r12036;
	and.b32  	%r12038, %r12037, %r12024;
	or.b32  	%r12039, %r12038, %r12031;
	add.s32 	%r12040, %r11939, %r12030;
	setp.ne.s32 	%p517, %r12026, 0;
	setp.gt.s32 	%p518, %r12029, -1;
	selp.b32 	%r12041, %r12039, %r12040, %p518;
	selp.b32 	%r12042, %r12039, %r12041, %p517;
	add.s32 	%r12043, %r12042, %r12009;
	xor.b32  	%r12044, %r12043, %r11941;
	shr.u32 	%r12045, %r11941, 8;
	and.b32  	%r12046, %r12045, 31;
	shl.b32 	%r12047, %r1486, %r12046;
	shr.u32 	%r12048, %r11941, 1;
	and.b32  	%r12049, %r12048, 1;
	shl.b32 	%r12050, %r12049, %r12046;
	and.b32  	%r12051, %r11941, 1;
	shl.b32 	%r12052, %r12051, %r12046;
	and.b32  	%r12053, %r12047, %r9881;
	not.b32 	%r12054, %r12047;
	and.b32  	%r12055, %r9881, %r12054;
	not.b32 	%r12056, %r12052;
	and.b32  	%r12057, %r12053, %r12056;
	or.b32  	%r12058, %r12057, %r12055;
	not.b32 	%r12059, %r12053;
	and.b32  	%r12060, %r12050, %r12059;
	or.b32  	%r12061, %r12058, %r12060;
	shr.u32 	%r12062, %r12044, 4;
	xor.b32  	%r12063, %r12062, %r12044;
	and.b32  	%r12064, %r12063, 252645135;
	shr.u32 	%r12065, %r12064, 24;
	shf.r.wrap.b32 	%r12066, %r12044, %r12044, %r12065;
	xor.b32  	%r12067, %r12066, %r11973;
	add.s32 	%r12068, %r12064, 16843009;
	shr.u32 	%r12069, %r12067, 16;
	xor.b32  	%r12070, %r12069, %r12067;
	shr.u32 	%r12071, %r12070, 12;
	shr.u32 	%r12072, %r12070, 4;
	shr.u32 	%r12073, %r12070, 8;
	xor.b32  	%r12074, %r12072, %r12071;
	xor.b32  	%r12075, %r12074, %r12073;
	xor.b32  	%r12076, %r12075, %r12070;
	shr.u32 	%r12077, %r12076, 2;
	xor.b32  	%r12078, %r12077, %r12076;
	shl.b32 	%r12079, %r12078, 3;
	not.b32 	%r12080, %r12079;
	and.b32  	%r12081, %r12080, 24;
	shr.u32 	%r12082, %r12068, %r12081;
	shf.r.wrap.b32 	%r12083, %r12044, %r12044, %r12082;
	shl.b32 	%r12084, %r12078, 31;
	xor.b32  	%r12085, %r12084, -2147483648;
	shr.s32 	%r12086, %r12085, 31;
	shl.b32 	%r12087, %r12078, 30;
	xor.b32  	%r12088, %r12087, -1073741824;
	not.b32 	%r12089, %r12083;
	and.b32  	%r12090, %r12007, %r12089;
	not.b32 	%r12091, %r12007;
	shr.s32 	%r12092, %r12088, 31;
	and.b32  	%r12093, %r12092, %r12091;
	or.b32  	%r12094, %r12086, %r12007;
	not.b32 	%r12095, %r12094;
	or.b32  	%r12096, %r12093, %r12095;
	and.b32  	%r12097, %r12096, %r12083;
	or.b32  	%r12098, %r12097, %r12090;
	add.s32 	%r12099, %r12007, %r12089;
	setp.ne.s32 	%p519, %r12085, 0;
	setp.gt.s32 	%p520, %r12088, -1;
	selp.b32 	%r12100, %r12098, %r12099, %p520;
	selp.b32 	%r12101, %r12098, %r12100, %p519;
	add.s32 	%r12102, %r12064, 33686018;
	xor.b32  	%r12103, %r12101, %r12067;
	shr.u32 	%r12104, %r12103, 16;
	xor.b32  	%r12105, %r12104, %r12103;
	shr.u32 	%r12106, %r12105, 12;
	shr.u32 	%r12107, %r12105, 4;
	shr.u32 	%r12108, %r12105, 8;
	xor.b32  	%r12109, %r12107, %r12106;
	xor.b32  	%r12110, %r12109, %r12108;
	xor.b32  	%r12111, %r12110, %r12105;
	shr.u32 	%r12112, %r12111, 2;
	xor.b32  	%r12113, %r12112, %r12111;
	shl.b32 	%r12114, %r12113, 3;
	not.b32 	%r12115, %r12114;
	and.b32  	%r12116, %r12115, 24;
	shr.u32 	%r12117, %r12102, %r12116;
	shf.r.wrap.b32 	%r12118, %r12044, %r12044, %r12117;
	shl.b32 	%r12119, %r12113, 31;
	xor.b32  	%r12120, %r12119, -2147483648;
	shr.s32 	%r12121, %r12120, 31;
	shl.b32 	%r12122, %r12113, 30;
	xor.b32  	%r12123, %r12122, -1073741824;
	not.b32 	%r12124, %r12118;
	and.b32  	%r12125, %r12042, %r12124;
	not.b32 	%r12126, %r12042;
	shr.s32 	%r12127, %r12123, 31;
	and.b32  	%r12128, %r12127, %r12126;
	or.b32  	%r12129, %r12121, %r12042;
	not.b32 	%r12130, %r12129;
	or.b32  	%r12131, %r12128, %r12130;
	and.b32  	%r12132, %r12131, %r12118;
	or.b32  	%r12133, %r12132, %r12125;
	add.s32 	%r12134, %r12042, %r12124;
	setp.ne.s32 	%p521, %r12120, 0;
	setp.gt.s32 	%p522, %r12123, -1;
	selp.b32 	%r12135, %r12133, %r12134, %p522;
	selp.b32 	%r12136, %r12133, %r12135, %p521;
	add.s32 	%r12137, %r12136, %r12103;
	xor.b32  	%r12138, %r12137, %r12044;
	shr.u32 	%r12139, %r12044, 8;
	and.b32  	%r12140, %r12139, 31;
	shl.b32 	%r12141, %r1486, %r12140;
	shr.u32 	%r12142, %r12044, 1;
	and.b32  	%r12143, %r12142, 1;
	shl.b32 	%r12144, %r12143, %r12140;
	and.b32  	%r12145, %r12044, 1;
	shl.b32 	%r12146, %r12145, %r12140;
	and.b32  	%r12147, %r12141, %r10736;
	not.b32 	%r12148, %r12141;
	and.b32  	%r12149, %r10736, %r12148;
	not.b32 	%r12150, %r12146;
	and.b32  	%r12151, %r12147, %r12150;
	or.b32  	%r12152, %r12151, %r12149;
	not.b32 	%r12153, %r12147;
	and.b32  	%r12154, %r12144, %r12153;
	or.b32  	%r12155, %r12152, %r12154;
	shr.u32 	%r12156, %r12138, 4;
	xor.b32  	%r12157, %r12156, %r12138;
	and.b32  	%r12158, %r12157, 252645135;
	shr.u32 	%r12159, %r12158, 24;
	shf.r.wrap.b32 	%r12160, %r12138, %r12138, %r12159;
	xor.b32  	%r12161, %r12160, %r12067;
	add.s32 	%r12162, %r12158, 16843009;
	shr.u32 	%r12163, %r12161, 16;
	xor.b32  	%r12164, %r12163, %r12161;
	shr.u32 	%r12165, %r12164, 12;
	shr.u32 	%r12166, %r12164, 4;
	shr.u32 	%r12167, %r12164, 8;
	xor.b32  	%r12168, %r12166, %r12165;
	xor.b32  	%r12169, %r12168, %r12167;
	xor.b32  	%r12170, %r12169, %r12164;
	shr.u32 	%r12171, %r12170, 2;
	xor.b32  	%r12172, %r12171, %r12170;
	shl.b32 	%r12173, %r12172, 3;
	not.b32 	%r12174, %r12173;
	and.b32  	%r12175, %r12174, 24;
	shr.u32 	%r12176, %r12162, %r12175;
	shf.r.wrap.b32 	%r12177, %r12138, %r12138, %r12176;
	shl.b32 	%r12178, %r12172, 31;
	xor.b32  	%r12179, %r12178, -2147483648;
	shr.s32 	%r12180, %r12179, 31;
	shl.b32 	%r12181, %r12172, 30;
	xor.b32  	%r12182, %r12181, -1073741824;
	not.b32 	%r12183, %r12177;
	and.b32  	%r12184, %r12101, %r12183;
	not.b32 	%r12185, %r12101;
	shr.s32 	%r12186, %r12182, 31;
	and.b32  	%r12187, %r12186, %r12185;
	or.b32  	%r12188, %r12180, %r12101;
	not.b32 	%r12189, %r12188;
	or.b32  	%r12190, %r12187, %r12189;
	and.b32  	%r12191, %r12190, %r12177;
	or.b32  	%r12192, %r12191, %r12184;
	add.s32 	%r12193, %r12101, %r12183;
	setp.ne.s32 	%p523, %r12179, 0;
	setp.gt.s32 	%p524, %r12182, -1;
	selp.b32 	%r12194, %r12192, %r12193, %p524;
	selp.b32 	%r12195, %r12192, %r12194, %p523;
	add.s32 	%r12196, %r12158, 33686018;
	xor.b32  	%r12197, %r12195, %r12161;
	shr.u32 	%r12198, %r12197, 16;
	xor.b32  	%r12199, %r12198, %r12197;
	shr.u32 	%r12200, %r12199, 12;
	shr.u32 	%r12201, %r12199, 4;
	shr.u32 	%r12202, %r12199, 8;
	xor.b32  	%r12203, %r12201, %r12200;
	xor.b32  	%r12204, %r12203, %r12202;
	xor.b32  	%r12205, %r12204, %r12199;
	shr.u32 	%r12206, %r12205, 2;
	xor.b32  	%r12207, %r12206, %r12205;
	shl.b32 	%r12208, %r12207, 3;
	not.b32 	%r12209, %r12208;
	and.b32  	%r12210, %r12209, 24;
	shr.u32 	%r12211, %r12196, %r12210;
	shf.r.wrap.b32 	%r12212, %r12138, %r12138, %r12211;
	shl.b32 	%r12213, %r12207, 31;
	xor.b32  	%r12214, %r12213, -2147483648;
	shr.s32 	%r12215, %r12214, 31;
	shl.b32 	%r12216, %r12207, 30;
	xor.b32  	%r12217, %r12216, -1073741824;
	not.b32 	%r12218, %r12212;
	and.b32  	%r12219, %r12136, %r12218;
	not.b32 	%r12220, %r12136;
	shr.s32 	%r12221, %r12217, 31;
	and.b32  	%r12222, %r12221, %r12220;
	or.b32  	%r12223, %r12215, %r12136;
	not.b32 	%r12224, %r12223;
	or.b32  	%r12225, %r12222, %r12224;
	and.b32  	%r12226, %r12225, %r12212;
	or.b32  	%r12227, %r12226, %r12219;
	add.s32 	%r12228, %r12136, %r12218;
	setp.ne.s32 	%p525, %r12214, 0;
	setp.gt.s32 	%p526, %r12217, -1;
	selp.b32 	%r12229, %r12227, %r12228, %p526;
	selp.b32 	%r12230, %r12227, %r12229, %p525;
	add.s32 	%r12231, %r12230, %r12197;
	xor.b32  	%r12232, %r12231, %r12138;
	shr.u32 	%r12233, %r12138, 8;
	and.b32  	%r12234, %r12233, 31;
	shl.b32 	%r12235, %r1486, %r12234;
	shr.u32 	%r12236, %r12138, 1;
	and.b32  	%r12237, %r12236, 1;
	shl.b32 	%r12238, %r12237, %r12234;
	and.b32  	%r12239, %r12138, 1;
	shl.b32 	%r12240, %r12239, %r12234;
	and.b32  	%r12241, %r12235, %r11592;
	not.b32 	%r12242, %r12235;
	and.b32  	%r12243, %r11592, %r12242;
	not.b32 	%r12244, %r12240;
	and.b32  	%r12245, %r12241, %r12244;
	or.b32  	%r12246, %r12245, %r12243;
	not.b32 	%r12247, %r12241;
	and.b32  	%r12248, %r12238, %r12247;
	or.b32  	%r12249, %r12246, %r12248;
	or.b32  	%r12250, %r12155, %r12061;
	and.b32  	%r12251, %r12249, %r12250;
	and.b32  	%r12252, %r12155, %r12061;
	or.b32  	%r12253, %r12251, %r12252;
	shr.u32 	%r12254, %r12232, 4;
	xor.b32  	%r12255, %r12254, %r12232;
	and.b32  	%r12256, %r12255, 252645135;
	shr.u32 	%r12257, %r12256, 24;
	shf.r.wrap.b32 	%r12258, %r12232, %r12232, %r12257;
	xor.b32  	%r12259, %r12258, %r12161;
	add.s32 	%r12260, %r12256, 16843009;
	shr.u32 	%r12261, %r12259, 16;
	xor.b32  	%r12262, %r12261, %r12259;
	shr.u32 	%r12263, %r12262, 12;
	shr.u32 	%r12264, %r12262, 4;
	shr.u32 	%r12265, %r12262, 8;
	xor.b32  	%r12266, %r12264, %r12263;
	xor.b32  	%r12267, %r12266, %r12265;
	xor.b32  	%r12268, %r12267, %r12262;
	shr.u32 	%r12269, %r12268, 2;
	xor.b32  	%r12270, %r12269, %r12268;
	shl.b32 	%r12271, %r12270, 3;
	not.b32 	%r12272, %r12271;
	and.b32  	%r12273, %r12272, 24;
	shr.u32 	%r12274, %r12260, %r12273;
	shf.r.wrap.b32 	%r12275, %r12232, %r12232, %r12274;
	shl.b32 	%r12276, %r12270, 31;
	xor.b32  	%r12277, %r12276, -2147483648;
	shr.s32 	%r12278, %r12277, 31;
	shl.b32 	%r12279, %r12270, 30;
	xor.b32  	%r12280, %r12279, -1073741824;
	not.b32 	%r12281, %r12275;
	and.b32  	%r12282, %r12195, %r12281;
	not.b32 	%r12283, %r12195;
	shr.s32 	%r12284, %r12280, 31;
	and.b32  	%r12285, %r12284, %r12283;
	or.b32  	%r12286, %r12278, %r12195;
	not.b32 	%r12287, %r12286;
	or.b32  	%r12288, %r12285, %r12287;
	and.b32  	%r12289, %r12288, %r12275;
	or.b32  	%r12290, %r12289, %r12282;
	add.s32 	%r12291, %r12195, %r12281;
	setp.ne.s32 	%p527, %r12277, 0;
	setp.gt.s32 	%p528, %r12280, -1;
	selp.b32 	%r12292, %r12290, %r12291, %p528;
	selp.b32 	%r12293, %r12290, %r12292, %p527;
	add.s32 	%r12294, %r12256, 33686018;
	xor.b32  	%r12295, %r12293, %r12259;
	shr.u32 	%r12296, %r12295, 16;
	xor.b32  	%r12297, %r12296, %r12295;
	shr.u32 	%r12298, %r12297, 12;
	shr.u32 	%r12299, %r12297, 4;
	shr.u32 	%r12300, %r12297, 8;
	xor.b32  	%r12301, %r12299, %r12298;
	xor.b32  	%r12302, %r12301, %r12300;
	xor.b32  	%r12303, %r12302, %r12297;
	shr.u32 	%r12304, %r12303, 2;
	xor.b32  	%r12305, %r12304, %r12303;
	shl.b32 	%r12306, %r12305, 3;
	not.b32 	%r12307, %r12306;
	and.b32  	%r12308, %r12307, 24;
	shr.u32 	%r12309, %r12294, %r12308;
	shf.r.wrap.b32 	%r12310, %r12232, %r12232, %r12309;
	shl.b32 	%r12311, %r12305, 31;
	xor.b32  	%r12312, %r12311, -2147483648;
	shr.s32 	%r12313, %r12312, 31;
	shl.b32 	%r12314, %r12305, 30;
	xor.b32  	%r12315, %r12314, -1073741824;
	not.b32 	%r12316, %r12310;
	and.b32  	%r12317, %r12230, %r12316;
	not.b32 	%r12318, %r12230;
	shr.s32 	%r12319, %r12315, 31;
	and.b32  	%r12320, %r12319, %r12318;
	or.b32  	%r12321, %r12313, %r12230;
	not.b32 	%r12322, %r12321;
	or.b32  	%r12323, %r12320, %r12322;
	and.b32  	%r12324, %r12323, %r12310;
	or.b32  	%r12325, %r12324, %r12317;
	add.s32 	%r12326, %r12230, %r12316;
	setp.ne.s32 	%p529, %r12312, 0;
	setp.gt.s32 	%p530, %r12315, -1;
	selp.b32 	%r12327, %r12325, %r12326, %p530;
	selp.b32 	%r12328, %r12325, %r12327, %p529;
	add.s32 	%r12329, %r12328, %r12295;
	xor.b32  	%r12330, %r12329, %r12232;
	shr.u32 	%r12331, %r12232, 8;
	and.b32  	%r12332, %r12331, 31;
	shl.b32 	%r12333, %r1486, %r12332;
	shr.u32 	%r12334, %r12232, 1;
	and.b32  	%r12335, %r12334, 1;
	shl.b32 	%r12336, %r12335, %r12332;
	and.b32  	%r12337, %r12232, 1;
	shl.b32 	%r12338, %r12337, %r12332;
	and.b32  	%r12339, %r12333, %r11592;
	not.b32 	%r12340, %r12333;
	and.b32  	%r12341, %r11592, %r12340;
	not.b32 	%r12342, %r12338;
	and.b32  	%r12343, %r12339, %r12342;
	or.b32  	%r12344, %r12343, %r12341;
	not.b32 	%r12345, %r12339;
	and.b32  	%r12346, %r12336, %r12345;
	or.b32  	%r12347, %r12344, %r12346;
	shf.l.wrap.b32 	%r12348, %r12347, %r12347, 30;
	shf.l.wrap.b32 	%r12349, %r12347, %r12347, 19;
	xor.b32  	%r12350, %r12348, %r12349;
	shf.l.wrap.b32 	%r12351, %r12347, %r12347, 10;
	xor.b32  	%r12352, %r12350, %r12351;
	shr.u32 	%r12353, %r12330, 4;
	xor.b32  	%r12354, %r12353, %r12330;
	and.b32  	%r12355, %r12354, 252645135;
	shr.u32 	%r12356, %r12355, 24;
	shf.r.wrap.b32 	%r12357, %r12330, %r12330, %r12356;
	xor.b32  	%r12358, %r12357, %r12259;
	add.s32 	%r12359, %r12355, 16843009;
	shr.u32 	%r12360, %r12358, 16;
	xor.b32  	%r12361, %r12360, %r12358;
	shr.u32 	%r12362, %r12361, 12;
	shr.u32 	%r12363, %r12361, 4;
	shr.u32 	%r12364, %r12361, 8;
	xor.b32  	%r12365, %r12363, %r12362;
	xor.b32  	%r12366, %r12365, %r12364;
	xor.b32  	%r12367, %r12366, %r12361;
	shr.u32 	%r12368, %r12367, 2;
	xor.b32  	%r12369, %r12368, %r12367;
	shl.b32 	%r12370, %r12369, 3;
	not.b32 	%r12371, %r12370;
	and.b32  	%r12372, %r12371, 24;
	shr.u32 	%r12373, %r12359, %r12372;
	shf.r.wrap.b32 	%r12374, %r12330, %r12330, %r12373;
	shl.b32 	%r12375, %r12369, 31;
	xor.b32  	%r12376, %r12375, -2147483648;
	shr.s32 	%r12377, %r12376, 31;
	shl.b32 	%r12378, %r12369, 30;
	xor.b32  	%r12379, %r12378, -1073741824;
	not.b32 	%r12380, %r12374;
	and.b32  	%r12381, %r12293, %r12380;
	not.b32 	%r12382, %r12293;
	shr.s32 	%r12383, %r12379, 31;
	and.b32  	%r12384, %r12383, %r12382;
	or.b32  	%r12385, %r12377, %r12293;
	not.b32 	%r12386, %r12385;
	or.b32  	%r12387, %r12384, %r12386;
	and.b32  	%r12388, %r12387, %r12374;
	or.b32  	%r12389, %r12388, %r12381;
	add.s32 	%r12390, %r12293, %r12380;
	setp.ne.s32 	%p531, %r12376, 0;
	setp.gt.s32 	%p532, %r12379, -1;
	selp.b32 	%r12391, %r12389, %r12390, %p532;
	selp.b32 	%r12392, %r12389, %r12391, %p531;
	add.s32 	%r12393, %r12355, 33686018;
	xor.b32  	%r12394, %r12392, %r12358;
	shr.u32 	%r12395, %r12394, 16;
	xor.b32  	%r12396, %r12395, %r12394;
	shr.u32 	%r12397, %r12396, 12;
	shr.u32 	%r12398, %r12396, 4;
	shr.u32 	%r12399, %r12396, 8;
	xor.b32  	%r12400, %r12398, %r12397;
	xor.b32  	%r12401, %r12400, %r12399;
	xor.b32  	%r12402, %r12401, %r12396;
	shr.u32 	%r12403, %r12402, 2;
	xor.b32  	%r12404, %r12403, %r12402;
	shl.b32 	%r12405, %r12404, 3;
	not.b32 	%r12406, %r12405;
	and.b32  	%r12407, %r12406, 24;
	shr.u32 	%r12408, %r12393, %r12407;
	shf.r.wrap.b32 	%r12409, %r12330, %r12330, %r12408;
	shl.b32 	%r12410, %r12404, 31;
	xor.b32  	%r12411, %r12410, -2147483648;
	shr.s32 	%r12412, %r12411, 31;
	shl.b32 	%r12413, %r12404, 30;
	xor.b32  	%r12414, %r12413, -1073741824;
	not.b32 	%r12415, %r12409;
	and.b32  	%r12416, %r12328, %r12415;
	not.b32 	%r12417, %r12328;
	shr.s32 	%r12418, %r12414, 31;
	and.b32  	%r12419, %r12418, %r12417;
	or.b32  	%r12420, %r12412, %r12328;
	not.b32 	%r12421, %r12420;
	or.b32  	%r12422, %r12419, %r12421;
	and.b32  	%r12423, %r12422, %r12409;
	or.b32  	%r12424, %r12423, %r12416;
	add.s32 	%r12425, %r12328, %r12415;
	setp.ne.s32 	%p533, %r12411, 0;
	setp.gt.s32 	%p534, %r12414, -1;
	selp.b32 	%r12426, %r12424, %r12425, %p534;
	selp.b32 	%r12427, %r12424, %r12426, %p533;
	add.s32 	%r12428, %r12427, %r12394;
	shr.u32 	%r12429, %r12330, 8;
	and.b32  	%r12430, %r12429, 31;
	shl.b32 	%r12431, %r1486, %r12430;
	shr.u32 	%r12432, %r12330, 1;
	and.b32  	%r12433, %r12432, 1;
	shl.b32 	%r12434, %r12433, %r12430;
	and.b32  	%r12435, %r12330, 1;
	shl.b32 	%r12436, %r12435, %r12430;
	and.b32  	%r12437, %r12431, %r11967;
	not.b32 	%r12438, %r12431;
	and.b32  	%r12439, %r11967, %r12438;
	not.b32 	%r12440, %r12436;
	and.b32  	%r12441, %r12437, %r12440;
	or.b32  	%r12442, %r12441, %r12439;
	not.b32 	%r12443, %r12437;
	and.b32  	%r12444, %r12434, %r12443;
	or.b32  	%r12445, %r12442, %r12444;
	add.s32 	%r12446, %r12253, %r11967;
	add.s32 	%r12447, %r12446, %r12352;
	add.s32 	%r12448, %r9025, %r12445;
	xor.b32  	%r12449, %r12428, %r9881;
	xor.b32  	%r12450, %r12449, %r12330;
	xor.b32  	%r12451, %r12450, %r9882;
	shr.u32 	%r12452, %r12451, 4;
	xor.b32  	%r12453, %r12452, %r12451;
	and.b32  	%r12454, %r12453, 252645135;
	shr.u32 	%r12455, %r12454, 24;
	shf.r.wrap.b32 	%r12456, %r12451, %r12451, %r12455;
	xor.b32  	%r12457, %r12456, %r12358;
	add.s32 	%r12458, %r12454, 16843009;
	shr.u32 	%r12459, %r12457, 16;
	xor.b32  	%r12460, %r12459, %r12457;
	shr.u32 	%r12461, %r12460, 12;
	shr.u32 	%r12462, %r12460, 4;
	shr.u32 	%r12463, %r12460, 8;
	xor.b32  	%r12464, %r12462, %r12461;
	xor.b32  	%r12465, %r12464, %r12463;
	xor.b32  	%r12466, %r12465, %r12460;
	shr.u32 	%r12467, %r12466, 2;
	xor.b32  	%r12468, %r12467, %r12466;
	shl.b32 	%r12469, %r12468, 3;
	not.b32 	%r12470, %r12469;
	and.b32  	%r12471, %r12470, 24;
	shr.u32 	%r12472, %r12458, %r12471;
	shf.r.wrap.b32 	%r12473, %r12451, %r12451, %r12472;
	shl.b32 	%r12474, %r12468, 31;
	xor.b32  	%r12475, %r12474, -2147483648;
	shr.s32 	%r12476, %r12475, 31;
	shl.b32 	%r12477, %r12468, 30;
	xor.b32  	%r12478, %r12477, -1073741824;
	not.b32 	%r12479, %r12473;
	and.b32  	%r12480, %r12392, %r12479;
	not.b32 	%r12481, %r12392;
	shr.s32 	%r12482, %r12478, 31;
	and.b32  	%r12483, %r12482, %r12481;
	or.b32  	%r12484, %r12476, %r12392;
	not.b32 	%r12485, %r12484;
	or.b32  	%r12486, %r12483, %r12485;
	and.b32  	%r12487, %r12486, %r12473;
	or.b32  	%r12488, %r12487, %r12480;
	add.s32 	%r12489, %r12392, %r12479;
	setp.ne.s32 	%p535, %r12475, 0;
	setp.gt.s32 	%p536, %r12478, -1;
	selp.b32 	%r12490, %r12488, %r12489, %p536;
	selp.b32 	%r12491, %r12488, %r12490, %p535;
	add.s32 	%r12492, %r12454, 33686018;
	xor.b32  	%r12493, %r12491, %r12457;
	shr.u32 	%r12494, %r12493, 16;
	xor.b32  	%r12495, %r12494, %r12493;
	shr.u32 	%r12496, %r12495, 12;
	shr.u32 	%r12497, %r12495, 4;
	shr.u32 	%r12498, %r12495, 8;
	xor.b32  	%r12499, %r12497, %r12496;
	xor.b32  	%r12500, %r12499, %r12498;
	xor.b32  	%r12501, %r12500, %r12495;
	shr.u32 	%r12502, %r12501, 2;
	xor.b32  	%r12503, %r12502, %r12501;
	shl.b32 	%r12504, %r12503, 3;
	not.b32 	%r12505, %r12504;
	and.b32  	%r12506, %r12505, 24;
	shr.u32 	%r12507, %r12492, %r12506;
	shf.r.wrap.b32 	%r12508, %r12451, %r12451, %r12507;
	shl.b32 	%r12509, %r12503, 31;
	xor.b32  	%r12510, %r12509, -2147483648;
	shr.s32 	%r12511, %r12510, 31;
	shl.b32 	%r12512, %r12503, 30;
	xor.b32  	%r12513, %r12512, -1073741824;
	not.b32 	%r12514, %r12508;
	and.b32  	%r12515, %r12427, %r12514;
	not.b32 	%r12516, %r12427;
	shr.s32 	%r12517, %r12513, 31;
	and.b32  	%r12518, %r12517, %r12516;
	or.b32  	%r12519, %r12511, %r12427;
	not.b32 	%r12520, %r12519;
	or.b32  	%r12521, %r12518, %r12520;
	and.b32  	%r12522, %r12521, %r12508;
	or.b32  	%r12523, %r12522, %r12515;
	add.s32 	%r12524, %r12427, %r12514;
	setp.ne.s32 	%p537, %r12510, 0;
	setp.gt.s32 	%p538, %r12513, -1;
	selp.b32 	%r12525, %r12523, %r12524, %p538;
	selp.b32 	%r12526, %r12523, %r12525, %p537;
	add.s32 	%r12527, %r12526, %r12493;
	xor.b32  	%r12528, %r12527, %r12451;
	ld.shared.u32 	%r12529, [heftytab+52];
	shr.u32 	%r12530, %r12528, 4;
	xor.b32  	%r12531, %r12530, %r12528;
	and.b32  	%r12532, %r12531, 252645135;
	shr.u32 	%r12533, %r12532, 24;
	shf.r.wrap.b32 	%r12534, %r12528, %r12528, %r12533;
	xor.b32  	%r12535, %r12534, %r12457;
	add.s32 	%r12536, %r12532, 16843009;
	shr.u32 	%r12537, %r12535, 16;
	xor.b32  	%r12538, %r12537, %r12535;
	shr.u32 	%r12539, %r12538, 12;
	shr.u32 	%r12540, %r12538, 4;
	shr.u32 	%r12541, %r12538, 8;
	xor.b32  	%r12542, %r12540, %r12539;
	xor.b32  	%r12543, %r12542, %r12541;
	xor.b32  	%r12544, %r12543, %r12538;
	shr.u32 	%r12545, %r12544, 2;
	xor.b32  	%r12546, %r12545, %r12544;
	shl.b32 	%r12547, %r12546, 3;
	not.b32 	%r12548, %r12547;
	and.b32  	%r12549, %r12548, 24;
	shr.u32 	%r12550, %r12536, %r12549;
	shf.r.wrap.b32 	%r12551, %r12528, %r12528, %r12550;
	shl.b32 	%r12552, %r12546, 31;
	xor.b32  	%r12553, %r12552, -2147483648;
	shr.s32 	%r12554, %r12553, 31;
	shl.b32 	%r12555, %r12546, 30;
	xor.b32  	%r12556, %r12555, -1073741824;
	not.b32 	%r12557, %r12551;
	and.b32  	%r12558, %r12491, %r12557;
	not.b32 	%r12559, %r12491;
	shr.s32 	%r12560, %r12556, 31;
	and.b32  	%r12561, %r12560, %r12559;
	or.b32  	%r12562, %r12554, %r12491;
	not.b32 	%r12563, %r12562;
	or.b32  	%r12564, %r12561, %r12563;
	and.b32  	%r12565, %r12564, %r12551;
	or.b32  	%r12566, %r12565, %r12558;
	add.s32 	%r12567, %r12491, %r12557;
	setp.ne.s32 	%p539, %r12553, 0;
	setp.gt.s32 	%p540, %r12556, -1;
	selp.b32 	%r12568, %r12566, %r12567, %p540;
	selp.b32 	%r12569, %r12566, %r12568, %p539;
	add.s32 	%r12570, %r12532, 33686018;
	xor.b32  	%r12571, %r12569, %r12535;
	shr.u32 	%r12572, %r12571, 16;
	xor.b32  	%r12573, %r12572, %r12571;
	shr.u32 	%r12574, %r12573, 12;
	shr.u32 	%r12575, %r12573, 4;
	shr.u32 	%r12576, %r12573, 8;
	xor.b32  	%r12577, %r12575, %r12574;
	xor.b32  	%r12578, %r12577, %r12576;
	xor.b32  	%r12579, %r12578, %r12573;
	shr.u32 	%r12580, %r12579, 2;
	xor.b32  	%r12581, %r12580, %r12579;
	shl.b32 	%r12582, %r12581, 3;
	not.b32 	%r12583, %r12582;
	and.b32  	%r12584, %r12583, 24;
	shr.u32 	%r12585, %r12570, %r12584;
	shf.r.wrap.b32 	%r12586, %r12528, %r12528, %r12585;
	shl.b32 	%r12587, %r12581, 31;
	xor.b32  	%r12588, %r12587, -2147483648;
	shr.s32 	%r12589, %r12588, 31;
	shl.b32 	%r12590, %r12581, 30;
	xor.b32  	%r12591, %r12590, -1073741824;
	not.b32 	%r12592, %r12586;
	and.b32  	%r12593, %r12526, %r12592;
	not.b32 	%r12594, %r12526;
	shr.s32 	%r12595, %r12591, 31;
	and.b32  	%r12596, %r12595, %r12594;
	or.b32  	%r12597, %r12589, %r12526;
	not.b32 	%r12598, %r12597;
	or.b32  	%r12599, %r12596, %r12598;
	and.b32  	%r12600, %r12599, %r12586;
	or.b32  	%r12601, %r12600, %r12593;
	add.s32 	%r12602, %r12526, %r12592;
	setp.ne.s32 	%p541, %r12588, 0;
	setp.gt.s32 	%p542, %r12591, -1;
	selp.b32 	%r12603, %r12601, %r12602, %p542;
	selp.b32 	%r12604, %r12601, %r12603, %p541;
	add.s32 	%r12605, %r12604, %r12571;
	xor.b32  	%r12606, %r12605, %r12528;
	shr.u32 	%r12607, %r12528, 8;
	and.b32  	%r12608, %r12607, 31;
	shl.b32 	%r12609, %r1486, %r12608;
	shr.u32 	%r12610, %r12528, 1;
	and.b32  	%r12611, %r12610, 1;
	shl.b32 	%r12612, %r12611, %r12608;
	and.b32  	%r12613, %r12528, 1;
	shl.b32 	%r12614, %r12613, %r12608;
	and.b32  	%r12615, %r12609, %r10737;
	not.b32 	%r12616, %r12609;
	and.b32  	%r12617, %r10737, %r12616;
	not.b32 	%r12618, %r12614;
	and.b32  	%r12619, %r12615, %r12618;
	or.b32  	%r12620, %r12619, %r12617;
	not.b32 	%r12621, %r12615;
	and.b32  	%r12622, %r12612, %r12621;
	or.b32  	%r12623, %r12620, %r12622;
	shr.u32 	%r12624, %r12606, 4;
	xor.b32  	%r12625, %r12624, %r12606;
	and.b32  	%r12626, %r12625, 252645135;
	shr.u32 	%r12627, %r12626, 24;
	shf.r.wrap.b32 	%r12628, %r12606, %r12606, %r12627;
	xor.b32  	%r12629, %r12628, %r12535;
	add.s32 	%r12630, %r12626, 16843009;
	shr.u32 	%r12631, %r12629, 16;
	xor.b32  	%r12632, %r12631, %r12629;
	shr.u32 	%r12633, %r12632, 12;
	shr.u32 	%r12634, %r12632, 4;
	shr.u32 	%r12635, %r12632, 8;
	xor.b32  	%r12636, %r12634, %r12633;
	xor.b32  	%r12637, %r12636, %r12635;
	xor.b32  	%r12638, %r12637, %r12632;
	shr.u32 	%r12639, %r12638, 2;
	xor.b32  	%r12640, %r12639, %r12638;
	shl.b32 	%r12641, %r12640, 3;
	not.b32 	%r12642, %r12641;
	and.b32  	%r12643, %r12642, 24;
	shr.u32 	%r12644, %r12630, %r12643;
	shf.r.wrap.b32 	%r12645, %r12606, %r12606, %r12644;
	shl.b32 	%r12646, %r12640, 31;
	xor.b32  	%r12647, %r12646, -2147483648;
	shr.s32 	%r12648, %r12647, 31;
	shl.b32 	%r12649, %r12640, 30;
	xor.b32  	%r12650, %r12649, -1073741824;
	not.b32 	%r12651, %r12645;
	and.b32  	%r12652, %r12569, %r12651;
	not.b32 	%r12653, %r12569;
	shr.s32 	%r12654, %r12650, 31;
	and.b32  	%r12655, %r12654, %r12653;
	or.b32  	%r12656, %r12648, %r12569;
	not.b32 	%r12657, %r12656;
	or.b32  	%r12658, %r12655, %r12657;
	and.b32  	%r12659, %r12658, %r12645;
	or.b32  	%r12660, %r12659, %r12652;
	add.s32 	%r12661, %r12569, %r12651;
	setp.ne.s32 	%p543, %r12647, 0;
	setp.gt.s32 	%p544, %r12650, -1;
	selp.b32 	%r12662, %r12660, %r12661, %p544;
	selp.b32 	%r12663, %r12660, %r12662, %p543;
	add.s32 	%r12664, %r12626, 33686018;
	xor.b32  	%r12665, %r12663, %r12629;
	shr.u32 	%r12666, %r12665, 16;
	xor.b32  	%r12667, %r12666, %r12665;
	shr.u32 	%r12668, %r12667, 12;
	shr.u32 	%r12669, %r12667, 4;
	shr.u32 	%r12670, %r12667, 8;
	xor.b32  	%r12671, %r12669, %r12668;
	xor.b32  	%r12672, %r12671, %r12670;
	xor.b32  	%r12673, %r12672, %r12667;
	shr.u32 	%r12674, %r12673, 2;
	xor.b32  	%r12675, %r12674, %r12673;
	shl.b32 	%r12676, %r12675, 3;
	not.b32 	%r12677, %r12676;
	and.b32  	%r12678, %r12677, 24;
	shr.u32 	%r12679, %r12664, %r12678;
	shf.r.wrap.b32 	%r12680, %r12606, %r12606, %r12679;
	shl.b32 	%r12681, %r12675, 31;
	xor.b32  	%r12682, %r12681, -2147483648;
	shr.s32 	%r12683, %r12682, 31;
	shl.b32 	%r12684, %r12675, 30;
	xor.b32  	%r12685, %r12684, -1073741824;
	not.b32 	%r12686, %r12680;
	and.b32  	%r12687, %r12604, %r12686;
	not.b32 	%r12688, %r12604;
	shr.s32 	%r12689, %r12685, 31;
	and.b32  	%r12690, %r12689, %r12688;
	or.b32  	%r12691, %r12683, %r12604;
	not.b32 	%r12692, %r12691;
	or.b32  	%r12693, %r12690, %r12692;
	and.b32  	%r12694, %r12693, %r12680;
	or.b32  	%r12695, %r12694, %r12687;
	add.s32 	%r12696, %r12604, %r12686;
	setp.ne.s32 	%p545, %r12682, 0;
	setp.gt.s32 	%p546, %r12685, -1;
	selp.b32 	%r12697, %r12695, %r12696, %p546;
	selp.b32 	%r12698, %r12695, %r12697, %p545;
	add.s32 	%r12699, %r12698, %r12665;
	xor.b32  	%r12700, %r12699, %r12606;
	shr.u32 	%r12701, %r12606, 8;
	and.b32  	%r12702, %r12701, 31;
	shl.b32 	%r12703, %r1486, %r12702;
	shr.u32 	%r12704, %r12606, 1;
	and.b32  	%r12705, %r12704, 1;
	shl.b32 	%r12706, %r12705, %r12702;
	and.b32  	%r12707, %r12606, 1;
	shl.b32 	%r12708, %r12707, %r12702;
	and.b32  	%r12709, %r12703, %r11593;
	not.b32 	%r12710, %r12703;
	and.b32  	%r12711, %r11593, %r12710;
	not.b32 	%r12712, %r12708;
	and.b32  	%r12713, %r12709, %r12712;
	or.b32  	%r12714, %r12713, %r12711;
	not.b32 	%r12715, %r12709;
	and.b32  	%r12716, %r12706, %r12715;
	or.b32  	%r12717, %r12714, %r12716;
	xor.b32  	%r12718, %r12717, %r12623;
	and.b32  	%r12719, %r12448, %r12718;
	xor.b32  	%r12720, %r12719, %r12623;
	shr.u32 	%r12721, %r12700, 4;
	xor.b32  	%r12722, %r12721, %r12700;
	and.b32  	%r12723, %r12722, 252645135;
	shr.u32 	%r12724, %r12723, 24;
	shf.r.wrap.b32 	%r12725, %r12700, %r12700, %r12724;
	xor.b32  	%r12726, %r12725, %r12629;
	add.s32 	%r12727, %r12723, 16843009;
	shr.u32 	%r12728, %r12726, 16;
	xor.b32  	%r12729, %r12728, %r12726;
	shr.u32 	%r12730, %r12729, 12;
	shr.u32 	%r12731, %r12729, 4;
	shr.u32 	%r12732, %r12729, 8;
	xor.b32  	%r12733, %r12731, %r12730;
	xor.b32  	%r12734, %r12733, %r12732;
	xor.b32  	%r12735, %r12734, %r12729;
	shr.u32 	%r12736, %r12735, 2;
	xor.b32  	%r12737, %r12736, %r12735;
	shl.b32 	%r12738, %r12737, 3;
	not.b32 	%r12739, %r12738;
	and.b32  	%r12740, %r12739, 24;
	shr.u32 	%r12741, %r12727, %r12740;
	shf.r.wrap.b32 	%r12742, %r12700, %r12700, %r12741;
	shl.b32 	%r12743, %r12737, 31;
	xor.b32  	%r12744, %r12743, -2147483648;
	shr.s32 	%r12745, %r12744, 31;
	shl.b32 	%r12746, %r12737, 30;
	xor.b32  	%r12747, %r12746, -1073741824;
	not.b32 	%r12748, %r12742;
	and.b32  	%r12749, %r12663, %r12748;
	not.b32 	%r12750, %r12663;
	shr.s32 	%r12751, %r12747, 31;
	and.b32  	%r12752, %r12751, %r12750;
	or.b32  	%r12753, %r12745, %r12663;
	not.b32 	%r12754, %r12753;
	or.b32  	%r12755, %r12752, %r12754;
	and.b32  	%r12756, %r12755, %r12742;
	or.b32  	%r12757, %r12756, %r12749;
	add.s32 	%r12758, %r12663, %r12748;
	setp.ne.s32 	%p547, %r12744, 0;
	setp.gt.s32 	%p548, %r12747, -1;
	selp.b32 	%r12759, %r12757, %r12758, %p548;
	selp.b32 	%r12760, %r12757, %r12759, %p547;
	add.s32 	%r12761, %r12723, 33686018;
	xor.b32  	%r12762, %r12760, %r12726;
	shr.u32 	%r12763, %r12762, 16;
	xor.b32  	%r12764, %r12763, %r12762;
	shr.u32 	%r12765, %r12764, 12;
	shr.u32 	%r12766, %r12764, 4;
	shr.u32 	%r12767, %r12764, 8;
	xor.b32  	%r12768, %r12766, %r12765;
	xor.b32  	%r12769, %r12768, %r12767;
	xor.b32  	%r12770, %r12769, %r12764;
	shr.u32 	%r12771, %r12770, 2;
	xor.b32  	%r12772, %r12771, %r12770;
	shl.b32 	%r12773, %r12772, 3;
	not.b32 	%r12774, %r12773;
	and.b32  	%r12775, %r12774, 24;
	shr.u32 	%r12776, %r12761, %r12775;
	shf.r.wrap.b32 	%r12777, %r12700, %r12700, %r12776;
	shl.b32 	%r12778, %r12772, 31;
	xor.b32  	%r12779, %r12778, -2147483648;
	shr.s32 	%r12780, %r12779, 31;
	shl.b32 	%r12781, %r12772, 30;
	xor.b32  	%r12782, %r12781, -1073741824;
	not.b32 	%r12783, %r12777;
	and.b32  	%r12784, %r12698, %r12783;
	not.b32 	%r12785, %r12698;
	shr.s32 	%r12786, %r12782, 31;
	and.b32  	%r12787, %r12786, %r12785;
	or.b32  	%r12788, %r12780, %r12698;
	not.b32 	%r12789, %r12788;
	or.b32  	%r12790, %r12787, %r12789;
	and.b32  	%r12791, %r12790, %r12777;
	or.b32  	%r12792, %r12791, %r12784;
	add.s32 	%r12793, %r12698, %r12783;
	setp.ne.s32 	%p549, %r12779, 0;
	setp.gt.s32 	%p550, %r12782, -1;
	selp.b32 	%r12794, %r12792, %r12793, %p550;
	selp.b32 	%r12795, %r12792, %r12794, %p549;
	add.s32 	%r12796, %r12795, %r12762;
	xor.b32  	%r12797, %r12796, %r12700;
	shr.u32 	%r12798, %r12700, 8;
	and.b32  	%r12799, %r12798, 31;
	shl.b32 	%r12800, %r1486, %r12799;
	shr.u32 	%r12801, %r12700, 1;
	and.b32  	%r12802, %r12801, 1;
	shl.b32 	%r12803, %r12802, %r12799;
	and.b32  	%r12804, %r12700, 1;
	shl.b32 	%r12805, %r12804, %r12799;
	and.b32  	%r12806, %r12800, %r12448;
	not.b32 	%r12807, %r12800;
	and.b32  	%r12808, %r12448, %r12807;
	not.b32 	%r12809, %r12805;
	and.b32  	%r12810, %r12806, %r12809;
	or.b32  	%r12811, %r12810, %r12808;
	not.b32 	%r12812, %r12806;
	and.b32  	%r12813, %r12803, %r12812;
	or.b32  	%r12814, %r12811, %r12813;
	shf.l.wrap.b32 	%r12815, %r12814, %r12814, 26;
	shf.l.wrap.b32 	%r12816, %r12814, %r12814, 21;
	xor.b32  	%r12817, %r12815, %r12816;
	shf.l.wrap.b32 	%r12818, %r12814, %r12814, 7;
	xor.b32  	%r12819, %r12817, %r12818;
	add.s32 	%r12820, %r12529, %r36;
	add.s32 	%r12821, %r12820, %r9882;
	add.s32 	%r12822, %r12821, %r12720;
	add.s32 	%r12823, %r12822, %r12819;
	shr.u32 	%r12824, %r12797, 4;
	xor.b32  	%r12825, %r12824, %r12797;
	and.b32  	%r12826, %r12825, 252645135;
	shr.u32 	%r12827, %r12826, 24;
	shf.r.wrap.b32 	%r12828, %r12797, %r12797, %r12827;
	xor.b32  	%r12829, %r12828, %r12726;
	add.s32 	%r12830, %r12826, 16843009;
	shr.u32 	%r12831, %r12829, 16;
	xor.b32  	%r12832, %r12831, %r12829;
	shr.u32 	%r12833, %r12832, 12;
	shr.u32 	%r12834, %r12832, 4;
	shr.u32 	%r12835, %r12832, 8;
	xor.b32  	%r12836, %r12834, %r12833;
	xor.b32  	%r12837, %r12836, %r12835;
	xor.b32  	%r12838, %r12837, %r12832;
	shr.u32 	%r12839, %r12838, 2;
	xor.b32  	%r12840, %r12839, %r12838;
	shl.b32 	%r12841, %r12840, 3;
	not.b32 	%r12842, %r12841;
	and.b32  	%r12843, %r12842, 24;
	shr.u32 	%r12844, %r12830, %r12843;
	shf.r.wrap.b32 	%r12845, %r12797, %r12797, %r12844;
	shl.b32 	%r12846, %r12840, 31;
	xor.b32  	%r12847, %r12846, -2147483648;
	shr.s32 	%r12848, %r12847, 31;
	shl.b32 	%r12849, %r12840, 30;
	xor.b32  	%r12850, %r12849, -1073741824;
	not.b32 	%r12851, %r12845;
	and.b32  	%r12852, %r12760, %r12851;
	not.b32 	%r12853, %r12760;
	shr.s32 	%r12854, %r12850, 31;
	and.b32  	%r12855, %r12854, %r12853;
	or.b32  	%r12856, %r12848, %r12760;
	not.b32 	%r12857, %r12856;
	or.b32  	%r12858, %r12855, %r12857;
	and.b32  	%r12859, %r12858, %r12845;
	or.b32  	%r12860, %r12859, %r12852;
	add.s32 	%r12861, %r12760, %r12851;
	setp.ne.s32 	%p551, %r12847, 0;
	setp.gt.s32 	%p552, %r12850, -1;
	selp.b32 	%r12862, %r12860, %r12861, %p552;
	selp.b32 	%r12863, %r12860, %r12862, %p551;
	add.s32 	%r12864, %r12826, 33686018;
	xor.b32  	%r12865, %r12863, %r12829;
	shr.u32 	%r12866, %r12865, 16;
	xor.b32  	%r12867, %r12866, %r12865;
	shr.u32 	%r12868, %r12867, 12;
	shr.u32 	%r12869, %r12867, 4;
	shr.u32 	%r12870, %r12867, 8;
	xor.b32  	%r12871, %r12869, %r12868;
	xor.b32  	%r12872, %r12871, %r12870;
	xor.b32  	%r12873, %r12872, %r12867;
	shr.u32 	%r12874, %r12873, 2;
	xor.b32  	%r12875, %r12874, %r12873;
	shl.b32 	%r12876, %r12875, 3;
	not.b32 	%r12877, %r12876;
	and.b32  	%r12878, %r12877, 24;
	shr.u32 	%r12879, %r12864, %r12878;
	shf.r.wrap.b32 	%r12880, %r12797, %r12797, %r12879;
	shl.b32 	%r12881, %r12875, 31;
	xor.b32  	%r12882, %r12881, -2147483648;
	shr.s32 	%r12883, %r12882, 31;
	shl.b32 	%r12884, %r12875, 30;
	xor.b32  	%r12885, %r12884, -1073741824;
	not.b32 	%r12886, %r12880;
	and.b32  	%r12887, %r12795, %r12886;
	not.b32 	%r12888, %r12795;
	shr.s32 	%r12889, %r12885, 31;
	and.b32  	%r12890, %r12889, %r12888;
	or.b32  	%r12891, %r12883, %r12795;
	not.b32 	%r12892, %r12891;
	or.b32  	%r12893, %r12890, %r12892;
	and.b32  	%r12894, %r12893, %r12880;
	or.b32  	%r12895, %r12894, %r12887;
	add.s32 	%r12896, %r12795, %r12886;
	setp.ne.s32 	%p553, %r12882, 0;
	setp.gt.s32 	%p554, %r12885, -1;
	selp.b32 	%r12897, %r12895, %r12896, %p554;
	selp.b32 	%r12898, %r12895, %r12897, %p553;
	add.s32 	%r12899, %r12898, %r12865;
	xor.b32  	%r12900, %r12899, %r12797;
	shr.u32 	%r12901, %r12797, 8;
	and.b32  	%r12902, %r12901, 31;
	shl.b32 	%r12903, %r1486, %r12902;
	shr.u32 	%r12904, %r12797, 1;
	and.b32  	%r12905, %r12904, 1;
	shl.b32 	%r12906, %r12905, %r12902;
	and.b32  	%r12907, %r12797, 1;
	shl.b32 	%r12908, %r12907, %r12902;
	and.b32  	%r12909, %r12903, %r10736;
	not.b32 	%r12910, %r12903;
	and.b32  	%r12911, %r10736, %r12910;
	not.b32 	%r12912, %r12908;
	and.b32  	%r12913, %r12909, %r12912;
	or.b32  	%r12914, %r12913, %r12911;
	not.b32 	%r12915, %r12909;
	and.b32  	%r12916, %r12906, %r12915;
	or.b32  	%r12917, %r12914, %r12916;
	shr.u32 	%r12918, %r12900, 4;
	xor.b32  	%r12919, %r12918, %r12900;
	and.b32  	%r12920, %r12919, 252645135;
	shr.u32 	%r12921, %r12920, 24;
	shf.r.wrap.b32 	%r12922, %r12900, %r12900, %r12921;
	xor.b32  	%r12923, %r12922, %r12829;
	add.s32 	%r12924, %r12920, 16843009;
	shr.u32 	%r12925, %r12923, 16;
	xor.b32  	%r12926, %r12925, %r12923;
	shr.u32 	%r12927, %r12926, 12;
	shr.u32 	%r12928, %r12926, 4;
	shr.u32 	%r12929, %r12926, 8;
	xor.b32  	%r12930, %r12928, %r12927;
	xor.b32  	%r12931, %r12930, %r12929;
	xor.b32  	%r12932, %r12931, %r12926;
	shr.u32 	%r12933, %r12932, 2;
	xor.b32  	%r12934, %r12933, %r12932;
	shl.b32 	%r12935, %r12934, 3;
	not.b32 	%r12936, %r12935;
	and.b32  	%r12937, %r12936, 24;
	shr.u32 	%r12938, %r12924, %r12937;
	shf.r.wrap.b32 	%r12939, %r12900, %r12900, %r12938;
	shl.b32 	%r12940, %r12934, 31;
	xor.b32  	%r12941, %r12940, -2147483648;
	shr.s32 	%r12942, %r12941, 31;
	shl.b32 	%r12943, %r12934, 30;
	xor.b32  	%r12944, %r12943, -1073741824;
	not.b32 	%r12945, %r12939;
	and.b32  	%r12946, %r12863, %r12945;
	not.b32 	%r12947, %r12863;
	shr.s32 	%r12948, %r12944, 31;
	and.b32  	%r12949, %r12948, %r12947;
	or.b32  	%r12950, %r12942, %r12863;
	not.b32 	%r12951, %r12950;
	or.b32  	%r12952, %r12949, %r12951;
	and.b32  	%r12953, %r12952, %r12939;
	or.b32  	%r12954, %r12953, %r12946;
	add.s32 	%r12955, %r12863, %r12945;
	setp.ne.s32 	%p555, %r12941, 0;
	setp.gt.s32 	%p556, %r12944, -1;
	selp.b32 	%r12956, %r12954, %r12955, %p556;
	selp.b32 	%r12957, %r12954, %r12956, %p555;
	add.s32 	%r12958, %r12920, 33686018;
	xor.b32  	%r12959, %r12957, %r12923;
	shr.u32 	%r12960, %r12959, 16;
	xor.b32  	%r12961, %r12960, %r12959;
	shr.u32 	%r12962, %r12961, 12;
	shr.u32 	%r12963, %r12961, 4;
	shr.u32 	%r12964, %r12961, 8;
	xor.b32  	%r12965, %r12963, %r12962;
	xor.b32  	%r12966, %r12965, %r12964;
	xor.b32  	%r12967, %r12966, %r12961;
	shr.u32 	%r12968, %r12967, 2;
	xor.b32  	%r12969, %r12968, %r12967;
	shl.b32 	%r12970, %r12969, 3;
	not.b32 	%r12971, %r12970;
	and.b32  	%r12972, %r12971, 24;
	shr.u32 	%r12973, %r12958, %r12972;
	shf.r.wrap.b32 	%r12974, %r12900, %r12900, %r12973;
	shl.b32 	%r12975, %r12969, 31;
	xor.b32  	%r12976, %r12975, -2147483648;
	shr.s32 	%r12977, %r12976, 31;
	shl.b32 	%r12978, %r12969, 30;
	xor.b32  	%r12979, %r12978, -1073741824;
	not.b32 	%r12980, %r12974;
	and.b32  	%r12981, %r12898, %r12980;
	not.b32 	%r12982, %r12898;
	shr.s32 	%r12983, %r12979, 31;
	and.b32  	%r12984, %r12983, %r12982;
	or.b32  	%r12985, %r12977, %r12898;
	not.b32 	%r12986, %r12985;
	or.b32  	%r12987, %r12984, %r12986;
	and.b32  	%r12988, %r12987, %r12974;
	or.b32  	%r12989, %r12988, %r12981;
	add.s32 	%r12990, %r12898, %r12980;
	setp.ne.s32 	%p557, %r12976, 0;
	setp.gt.s32 	%p558, %r12979, -1;
	selp.b32 	%r12991, %r12989, %r12990, %p558;
	selp.b32 	%r12992, %r12989, %r12991, %p557;
	add.s32 	%r12993, %r12992, %r12959;
	xor.b32  	%r12994, %r12993, %r12900;
	shr.u32 	%r12995, %r12900, 8;
	and.b32  	%r12996, %r12995, 31;
	shl.b32 	%r12997, %r1486, %r12996;
	shr.u32 	%r12998, %r12900, 1;
	and.b32  	%r12999, %r12998, 1;
	shl.b32 	%r13000, %r12999, %r12996;
	and.b32  	%r13001, %r12900, 1;
	shl.b32 	%r13002, %r13001, %r12996;
	and.b32  	%r13003, %r12997, %r11592;
	not.b32 	%r13004, %r12997;
	and.b32  	%r13005, %r11592, %r13004;
	not.b32 	%r13006, %r13002;
	and.b32  	%r13007, %r13003, %r13006;
	or.b32  	%r13008, %r13007, %r13005;
	not.b32 	%r13009, %r13003;
	and.b32  	%r13010, %r13000, %r13009;
	or.b32  	%r13011, %r13008, %r13010;
	shr.u32 	%r13012, %r12994, 4;
	xor.b32  	%r13013, %r13012, %r12994;
	and.b32  	%r13014, %r13013, 252645135;
	shr.u32 	%r13015, %r13014, 24;
	shf.r.wrap.b32 	%r13016, %r12994, %r12994, %r13015;
	xor.b32  	%r13017, %r13016, %r12923;
	add.s32 	%r13018, %r13014, 16843009;
	shr.u32 	%r13019, %r13017, 16;
	xor.b32  	%r13020, %r13019, %r13017;
	shr.u32 	%r13021, %r13020, 12;
	shr.u32 	%r13022, %r13020, 4;
	shr.u32 	%r13023, %r13020, 8;
	xor.b32  	%r13024, %r13022, %r13021;
	xor.b32  	%r13025, %r13024, %r13023;
	xor.b32  	%r13026, %r13025, %r13020;
	shr.u32 	%r13027, %r13026, 2;
	xor.b32  	%r13028, %r13027, %r13026;
	shl.b32 	%r13029, %r13028, 3;
	not.b32 	%r13030, %r13029;
	and.b32  	%r13031, %r13030, 24;
	shr.u32 	%r13032, %r13018, %r13031;
	shf.r.wrap.b32 	%r13033, %r12994, %r12994, %r13032;
	shl.b32 	%r13034, %r13028, 31;
	xor.b32  	%r13035, %r13034, -2147483648;
	shr.s32 	%r13036, %r13035, 31;
	shl.b32 	%r13037, %r13028, 30;
	xor.b32  	%r13038, %r13037, -1073741824;
	not.b32 	%r13039, %r13033;
	and.b32  	%r13040, %r12957, %r13039;
	not.b32 	%r13041, %r12957;
	shr.s32 	%r13042, %r13038, 31;
	and.b32  	%r13043, %r13042, %r13041;
	or.b32  	%r13044, %r13036, %r12957;
	not.b32 	%r13045, %r13044;
	or.b32  	%r13046, %r13043, %r13045;
	and.b32  	%r13047, %r13046, %r13033;
	or.b32  	%r13048, %r13047, %r13040;
	add.s32 	%r13049, %r12957, %r13039;
	setp.ne.s32 	%p559, %r13035, 0;
	setp.gt.s32 	%p560, %r13038, -1;
	selp.b32 	%r13050, %r13048, %r13049, %p560;
	selp.b32 	%r13051, %r13048, %r13050, %p559;
	add.s32 	%r13052, %r13014, 33686018;
	xor.b32  	%r13053, %r13051, %r13017;
	shr.u32 	%r13054, %r13053, 16;
	xor.b32  	%r13055, %r13054, %r13053;
	shr.u32 	%r13056, %r13055, 12;
	shr.u32 	%r13057, %r13055, 4;
	shr.u32 	%r13058, %r13055, 8;
	xor.b32  	%r13059, %r13057, %r13056;
	xor.b32  	%r13060, %r13059, %r13058;
	xor.b32  	%r13061, %r13060, %r13055;
	shr.u32 	%r13062, %r13061, 2;
	xor.b32  	%r13063, %r13062, %r13061;
	shl.b32 	%r13064, %r13063, 3;
	not.b32 	%r13065, %r13064;
	and.b32  	%r13066, %r13065, 24;
	shr.u32 	%r13067, %r13052, %r13066;
	shf.r.wrap.b32 	%r13068, %r12994, %r12994, %r13067;
	shl.b32 	%r13069, %r13063, 31;
	xor.b32  	%r13070, %r13069, -2147483648;
	shr.s32 	%r13071, %r13070, 31;
	shl.b32 	%r13072, %r13063, 30;
	xor.b32  	%r13073, %r13072, -1073741824;
	not.b32 	%r13074, %r13068;
	and.b32  	%r13075, %r12992, %r13074;
	not.b32 	%r13076, %r12992;
	shr.s32 	%r13077, %r13073, 31;
	and.b32  	%r13078, %r13077, %r13076;
	or.b32  	%r13079, %r13071, %r12992;
	not.b32 	%r13080, %r13079;
	or.b32  	%r13081, %r13078, %r13080;
	and.b32  	%r13082, %r13081, %r13068;
	or.b32  	%r13083, %r13082, %r13075;
	add.s32 	%r13084, %r12992, %r13074;
	setp.ne.s32 	%p561, %r13070, 0;
	setp.gt.s32 	%p562, %r13073, -1;
	selp.b32 	%r13085, %r13083, %r13084, %p562;
	selp.b32 	%r13086, %r13083, %r13085, %p561;
	add.s32 	%r13087, %r13086, %r13053;
	xor.b32  	%r13088, %r13087, %r12994;
	shr.u32 	%r13089, %r12994, 8;
	and.b32  	%r13090, %r13089, 31;
	shl.b32 	%r13091, %r1486, %r13090;
	shr.u32 	%r13092, %r12994, 1;
	and.b32  	%r13093, %r13092, 1;
	shl.b32 	%r13094, %r13093, %r13090;
	and.b32  	%r13095, %r12994, 1;
	shl.b32 	%r13096, %r13095, %r13090;
	and.b32  	%r13097, %r13091, %r12447;
	not.b32 	%r13098, %r13091;
	and.b32  	%r13099, %r12447, %r13098;
	not.b32 	%r13100, %r13096;
	and.b32  	%r13101, %r13097, %r13100;
	or.b32  	%r13102, %r13101, %r13099;
	not.b32 	%r13103, %r13097;
	and.b32  	%r13104, %r13094, %r13103;
	or.b32  	%r13105, %r13102, %r13104;
	or.b32  	%r13106, %r13011, %r12917;
	and.b32  	%r13107, %r13105, %r13106;
	and.b32  	%r13108, %r13011, %r12917;
	or.b32  	%r13109, %r13107, %r13108;
	shr.u32 	%r13110, %r13088, 4;
	xor.b32  	%r13111, %r13110, %r13088;
	and.b32  	%r13112, %r13111, 252645135;
	shr.u32 	%r13113, %r13112, 24;
	shf.r.wrap.b32 	%r13114, %r13088, %r13088, %r13113;
	xor.b32  	%r13115, %r13114, %r13017;
	add.s32 	%r13116, %r13112, 16843009;
	shr.u32 	%r13117, %r13115, 16;
	xor.b32  	%r13118, %r13117, %r13115;
	shr.u32 	%r13119, %r13118, 12;
	shr.u32 	%r13120, %r13118, 4;
	shr.u32 	%r13121, %r13118, 8;
	xor.b32  	%r13122, %r13120, %r13119;
	xor.b32  	%r13123, %r13122, %r13121;
	xor.b32  	%r13124, %r13123, %r13118;
	shr.u32 	%r13125, %r13124, 2;
	xor.b32  	%r13126, %r13125, %r13124;
	shl.b32 	%r13127, %r13126, 3;
	not.b32 	%r13128, %r13127;
	and.b32  	%r13129, %r13128, 24;
	shr.u32 	%r13130, %r13116, %r13129;
	shf.r.wrap.b32 	%r13131, %r13088, %r13088, %r13130;
	shl.b32 	%r13132, %r13126, 31;
	xor.b32  	%r13133, %r13132, -2147483648;
	shr.s32 	%r13134, %r13133, 31;
	shl.b32 	%r13135, %r13126, 30;
	xor.b32  	%r13136, %r13135, -1073741824;
	not.b32 	%r13137, %r13131;
	and.b32  	%r13138, %r13051, %r13137;
	not.b32 	%r13139, %r13051;
	shr.s32 	%r13140, %r13136, 31;
	and.b32  	%r13141, %r13140, %r13139;
	or.b32  	%r13142, %r13134, %r13051;
	not.b32 	%r13143, %r13142;
	or.b32  	%r13144, %r13141, %r13143;
	and.b32  	%r13145, %r13144, %r13131;
	or.b32  	%r13146, %r13145, %r13138;
	add.s32 	%r13147, %r13051, %r13137;
	setp.ne.s32 	%p563, %r13133, 0;
	setp.gt.s32 	%p564, %r13136, -1;
	selp.b32 	%r13148, %r13146, %r13147, %p564;
	selp.b32 	%r13149, %r13146, %r13148, %p563;
	add.s32 	%r13150, %r13112, 33686018;
	xor.b32  	%r13151, %r13149, %r13115;
	shr.u32 	%r13152, %r13151, 16;
	xor.b32  	%r13153, %r13152, %r13151;
	shr.u32 	%r13154, %r13153, 12;
	shr.u32 	%r13155, %r13153, 4;
	shr.u32 	%r13156, %r13153, 8;
	xor.b32  	%r13157, %r13155, %r13154;
	xor.b32  	%r13158, %r13157, %r13156;
	xor.b32  	%r13159, %r13158, %r13153;
	shr.u32 	%r13160, %r13159, 2;
	xor.b32  	%r13161, %r13160, %r13159;
	shl.b32 	%r13162, %r13161, 3;
	not.b32 	%r13163, %r13162;
	and.b32  	%r13164, %r13163, 24;
	shr.u32 	%r13165, %r13150, %r13164;
	shf.r.wrap.b32 	%r13166, %r13088, %r13088, %r13165;
	shl.b32 	%r13167, %r13161, 31;
	xor.b32  	%r13168, %r13167, -2147483648;
	shr.s32 	%r13169, %r13168, 31;
	shl.b32 	%r13170, %r13161, 30;
	xor.b32  	%r13171, %r13170, -1073741824;
	not.b32 	%r13172, %r13166;
	and.b32  	%r13173, %r13086, %r13172;
	not.b32 	%r13174, %r13086;
	shr.s32 	%r13175, %r13171, 31;
	and.b32  	%r13176, %r13175, %r13174;
	or.b32  	%r13177, %r13169, %r13086;
	not.b32 	%r13178, %r13177;
	or.b32  	%r13179, %r13176, %r13178;
	and.b32  	%r13180, %r13179, %r13166;
	or.b32  	%r13181, %r13180, %r13173;
	add.s32 	%r13182, %r13086, %r13172;
	setp.ne.s32 	%p565, %r13168, 0;
	setp.gt.s32 	%p566, %r13171, -1;
	selp.b32 	%r13183, %r13181, %r13182, %p566;
	selp.b32 	%r13184, %r13181, %r13183, %p565;
	add.s32 	%r13185, %r13184, %r13151;
	xor.b32  	%r13186, %r13185, %r13088;
	shr.u32 	%r13187, %r13088, 8;
	and.b32  	%r13188, %r13187, 31;
	shl.b32 	%r13189, %r1486, %r13188;
	shr.u32 	%r13190, %r13088, 1;
	and.b32  	%r13191, %r13190, 1;
	shl.b32 	%r13192, %r13191, %r13188;
	and.b32  	%r13193, %r13088, 1;
	shl.b32 	%r13194, %r13193, %r13188;
	and.b32  	%r13195, %r13189, %r12447;
	not.b32 	%r13196, %r13189;
	and.b32  	%r13197, %r12447, %r13196;
	not.b32 	%r13198, %r13194;
	and.b32  	%r13199, %r13195, %r13198;
	or.b32  	%r13200, %r13199, %r13197;
	not.b32 	%r13201, %r13195;
	and.b32  	%r13202, %r13192, %r13201;
	or.b32  	%r13203, %r13200, %r13202;
	shf.l.wrap.b32 	%r13204, %r13203, %r13203, 30;
	shf.l.wrap.b32 	%r13205, %r13203, %r13203, 19;
	xor.b32  	%r13206, %r13204, %r13205;
	shf.l.wrap.b32 	%r13207, %r13203, %r13203, 10;
	xor.b32  	%r13208, %r13206, %r13207;
	shr.u32 	%r13209, %r13186, 4;
	xor.b32  	%r13210, %r13209, %r13186;
	and.b32  	%r13211, %r13210, 252645135;
	shr.u32 	%r13212, %r13211, 24;
	shf.r.wrap.b32 	%r13213, %r13186, %r13186, %r13212;
	xor.b32  	%r13214, %r13213, %r13115;
	add.s32 	%r13215, %r13211, 16843009;
	shr.u32 	%r13216, %r13214, 16;
	xor.b32  	%r13217, %r13216, %r13214;
	shr.u32 	%r13218, %r13217, 12;
	shr.u32 	%r13219, %r13217, 4;
	shr.u32 	%r13220, %r13217, 8;
	xor.b32  	%r13221, %r13219, %r13218;
	xor.b32  	%r13222, %r13221, %r13220;
	xor.b32  	%r13223, %r13222, %r13217;
	shr.u32 	%r13224, %r13223, 2;
	xor.b32  	%r13225, %r13224, %r13223;
	shl.b32 	%r13226, %r13225, 3;
	not.b32 	%r13227, %r13226;
	and.b32  	%r13228, %r13227, 24;
	shr.u32 	%r13229, %r13215, %r13228;
	shf.r.wrap.b32 	%r13230, %r13186, %r13186, %r13229;
	shl.b32 	%r13231, %r13225, 31;
	xor.b32  	%r13232, %r13231, -2147483648;
	shr.s32 	%r13233, %r13232, 31;
	shl.b32 	%r13234, %r13225, 30;
	xor.b32  	%r13235, %r13234, -1073741824;
	not.b32 	%r13236, %r13230;
	and.b32  	%r13237, %r13149, %r13236;
	not.b32 	%r13238, %r13149;
	shr.s32 	%r13239, %r13235, 31;
	and.b32  	%r13240, %r13239, %r13238;
	or.b32  	%r13241, %r13233, %r13149;
	not.b32 	%r13242, %r13241;
	or.b32  	%r13243, %r13240, %r13242;
	and.b32  	%r13244, %r13243, %r13230;
	or.b32  	%r13245, %r13244, %r13237;
	add.s32 	%r13246, %r13149, %r13236;
	setp.ne.s32 	%p567, %r13232, 0;
	setp.gt.s32 	%p568, %r13235, -1;
	selp.b32 	%r13247, %r13245, %r13246, %p568;
	selp.b32 	%r13248, %r13245, %r13247, %p567;
	add.s32 	%r13249, %r13211, 33686018;
	xor.b32  	%r13250, %r13248, %r13214;
	shr.u32 	%r13251, %r13250, 16;
	xor.b32  	%r13252, %r13251, %r13250;
	shr.u32 	%r13253, %r13252, 12;
	shr.u32 	%r13254, %r13252, 4;
	shr.u32 	%r13255, %r13252, 8;
	xor.b32  	%r13256, %r13254, %r13253;
	xor.b32  	%r13257, %r13256, %r13255;
	xor.b32  	%r13258, %r13257, %r13252;
	shr.u32 	%r13259, %r13258, 2;
	xor.b32  	%r13260, %r13259, %r13258;
	shl.b32 	%r13261, %r13260, 3;
	not.b32 	%r13262, %r13261;
	and.b32  	%r13263, %r13262, 24;
	shr.u32 	%r13264, %r13249, %r13263;
	shf.r.wrap.b32 	%r13265, %r13186, %r13186, %r13264;
	shl.b32 	%r13266, %r13260, 31;
	xor.b32  	%r13267, %r13266, -2147483648;
	shr.s32 	%r13268, %r13267, 31;
	shl.b32 	%r13269, %r13260, 30;
	xor.b32  	%r13270, %r13269, -1073741824;
	not.b32 	%r13271, %r13265;
	and.b32  	%r13272, %r13184, %r13271;
	not.b32 	%r13273, %r13184;
	shr.s32 	%r13274, %r13270, 31;
	and.b32  	%r13275, %r13274, %r13273;
	or.b32  	%r13276, %r13268, %r13184;
	not.b32 	%r13277, %r13276;
	or.b32  	%r13278, %r13275, %r13277;
	and.b32  	%r13279, %r13278, %r13265;
	or.b32  	%r13280, %r13279, %r13272;
	add.s32 	%r13281, %r13184, %r13271;
	setp.ne.s32 	%p569, %r13267, 0;
	setp.gt.s32 	%p570, %r13270, -1;
	selp.b32 	%r13282, %r13280, %r13281, %p570;
	selp.b32 	%r13283, %r13280, %r13282, %p569;
	add.s32 	%r13284, %r13283, %r13250;
	shr.u32 	%r13285, %r13186, 8;
	and.b32  	%r13286, %r13285, 31;
	shl.b32 	%r13287, %r1486, %r13286;
	shr.u32 	%r13288, %r13186, 1;
	and.b32  	%r13289, %r13288, 1;
	shl.b32 	%r13290, %r13289, %r13286;
	and.b32  	%r13291, %r13186, 1;
	shl.b32 	%r13292, %r13291, %r13286;
	and.b32  	%r13293, %r13287, %r12823;
	not.b32 	%r13294, %r13287;
	and.b32  	%r13295, %r12823, %r13294;
	not.b32 	%r13296, %r13292;
	and.b32  	%r13297, %r13293, %r13296;
	or.b32  	%r13298, %r13297, %r13295;
	not.b32 	%r13299, %r13293;
	and.b32  	%r13300, %r13290, %r13299;
	or.b32  	%r13301, %r13298, %r13300;
	add.s32 	%r13302, %r13109, %r12823;
	add.s32 	%r13303, %r13302, %r13208;
	add.s32 	%r13304, %r9881, %r13301;
	xor.b32  	%r13305, %r13284, %r10736;
	xor.b32  	%r13306, %r13305, %r13186;
	xor.b32  	%r13307, %r13306, %r10737;
	shr.u32 	%r13308, %r13307, 4;
	xor.b32  	%r13309, %r13308, %r13307;
	and.b32  	%r13310, %r13309, 252645135;
	shr.u32 	%r13311, %r13310, 24;
	shf.r.wrap.b32 	%r13312, %r13307, %r13307, %r13311;
	xor.b32  	%r13313, %r13312, %r13214;
	add.s32 	%r13314, %r13310, 16843009;
	shr.u32 	%r13315, %r13313, 16;
	xor.b32  	%r13316, %r13315, %r13313;
	shr.u32 	%r13317, %r13316, 12;
	shr.u32 	%r13318, %r13316, 4;
	shr.u32 	%r13319, %r13316, 8;
	xor.b32  	%r13320, %r13318, %r13317;
	xor.b32  	%r13321, %r13320, %r13319;
	xor.b32  	%r13322, %r13321, %r13316;
	shr.u32 	%r13323, %r13322, 2;
	xor.b32  	%r13324, %r13323, %r13322;
	shl.b32 	%r13325, %r13324, 3;
	not.b32 	%r13326, %r13325;
	and.b32  	%r13327, %r13326, 24;
	shr.u32 	%r13328, %r13314, %r13327;
	shf.r.wrap.b32 	%r13329, %r13307, %r13307, %r13328;
	shl.b32 	%r13330, %r13324, 31;
	xor.b32  	%r13331, %r13330, -2147483648;
	shr.s32 	%r13332, %r13331, 31;
	shl.b32 	%r13333, %r13324, 30;
	xor.b32  	%r13334, %r13333, -1073741824;
	not.b32 	%r13335, %r13329;
	and.b32  	%r13336, %r13248, %r13335;
	not.b32 	%r13337, %r13248;
	shr.s32 	%r13338, %r13334, 31;
	and.b32  	%r13339, %r13338, %r13337;
	or.b32  	%r13340, %r13332, %r13248;
	not.b32 	%r13341, %r13340;
	or.b32  	%r13342, %r13339, %r13341;
	and.b32  	%r13343, %r13342, %r13329;
	or.b32  	%r13344, %r13343, %r13336;
	add.s32 	%r13345, %r13248, %r13335;
	setp.ne.s32 	%p571, %r13331, 0;
	setp.gt.s32 	%p572, %r13334, -1;
	selp.b32 	%r13346, %r13344, %r13345, %p572;
	selp.b32 	%r13347, %r13344, %r13346, %p571;
	add.s32 	%r13348, %r13310, 33686018;
	xor.b32  	%r13349, %r13347, %r13313;
	shr.u32 	%r13350, %r13349, 16;
	xor.b32  	%r13351, %r13350, %r13349;
	shr.u32 	%r13352, %r13351, 12;
	shr.u32 	%r13353, %r13351, 4;
	shr.u32 	%r13354, %r13351, 8;
	xor.b32  	%r13355, %r13353, %r13352;
	xor.b32  	%r13356, %r13355, %r13354;
	xor.b32  	%r13357, %r13356, %r13351;
	shr.u32 	%r13358, %r13357, 2;
	xor.b32  	%r13359, %r13358, %r13357;
	shl.b32 	%r13360, %r13359, 3;
	not.b32 	%r13361, %r13360;
	and.b32  	%r13362, %r13361, 24;
	shr.u32 	%r13363, %r13348, %r13362;
	shf.r.wrap.b32 	%r13364, %r13307, %r13307, %r13363;
	shl.b32 	%r13365, %r13359, 31;
	xor.b32  	%r13366, %r13365, -2147483648;
	shr.s32 	%r13367, %r13366, 31;
	shl.b32 	%r13368, %r13359, 30;
	xor.b32  	%r13369, %r13368, -1073741824;
	not.b32 	%r13370, %r13364;
	and.b32  	%r13371, %r13283, %r13370;
	not.b32 	%r13372, %r13283;
	shr.s32 	%r13373, %r13369, 31;
	and.b32  	%r13374, %r13373, %r13372;
	or.b32  	%r13375, %r13367, %r13283;
	not.b32 	%r13376, %r13375;
	or.b32  	%r13377, %r13374, %r13376;
	and.b32  	%r13378, %r13377, %r13364;
	or.b32  	%r13379, %r13378, %r13371;
	add.s32 	%r13380, %r13283, %r13370;
	setp.ne.s32 	%p573, %r13366, 0;
	setp.gt.s32 	%p574, %r13369, -1;
	selp.b32 	%r13381, %r13379, %r13380, %p574;
	selp.b32 	%r13382, %r13379, %r13381, %p573;
	add.s32 	%r13383, %r13382, %r13349;
	xor.b32  	%r13384, %r13383, %r13307;
	shr.u32 	%r13385, %r13384, 4;
	xor.b32  	%r13386, %r13385, %r13384;
	and.b32  	%r13387, %r13386, 252645135;
	shr.u32 	%r13388, %r13387, 24;
	shf.r.wrap.b32 	%r13389, %r13384, %r13384, %r13388;
	xor.b32  	%r13390, %r13389, %r13313;
	add.s32 	%r13391, %r13387, 16843009;
	shr.u32 	%r13392, %r13390, 16;
	xor.b32  	%r13393, %r13392, %r13390;
	shr.u32 	%r13394, %r13393, 12;
	shr.u32 	%r13395, %r13393, 4;
	shr.u32 	%r13396, %r13393, 8;
	xor.b32  	%r13397, %r13395, %r13394;
	xor.b32  	%r13398, %r13397, %r13396;
	xor.b32  	%r13399, %r13398, %r13393;
	shr.u32 	%r13400, %r13399, 2;
	xor.b32  	%r13401, %r13400, %r13399;
	shl.b32 	%r13402, %r13401, 3;
	not.b32 	%r13403, %r13402;
	and.b32  	%r13404, %r13403, 24;
	shr.u32 	%r13405, %r13391, %r13404;
	shf.r.wrap.b32 	%r13406, %r13384, %r13384, %r13405;
	shl.b32 	%r13407, %r13401, 31;
	xor.b32  	%r13408, %r13407, -2147483648;
	shr.s32 	%r13409, %r13408, 31;
	shl.b32 	%r13410, %r13401, 30;
	xor.b32  	%r13411, %r13410, -1073741824;
	not.b32 	%r13412, %r13406;
	and.b32  	%r13413, %r13347, %r13412;
	not.b32 	%r13414, %r13347;
	shr.s32 	%r13415, %r13411, 31;
	and.b32  	%r13416, %r13415, %r13414;
	or.b32  	%r13417, %r13409, %r13347;
	not.b32 	%r13418, %r13417;
	or.b32  	%r13419, %r13416, %r13418;
	and.b32  	%r13420, %r13419, %r13406;
	or.b32  	%r13421, %r13420, %r13413;
	add.s32 	%r13422, %r13347, %r13412;
	setp.ne.s32 	%p575, %r13408, 0;
	setp.gt.s32 	%p576, %r13411, -1;
	selp.b32 	%r13423, %r13421, %r13422, %p576;
	selp.b32 	%r13424, %r13421, %r13423, %p575;
	add.s32 	%r13425, %r13387, 33686018;
	xor.b32  	%r13426, %r13424, %r13390;
	shr.u32 	%r13427, %r13426, 16;
	xor.b32  	%r13428, %r13427, %r13426;
	shr.u32 	%r13429, %r13428, 12;
	shr.u32 	%r13430, %r13428, 4;
	shr.u32 	%r13431, %r13428, 8;
	xor.b32  	%r13432, %r13430, %r13429;
	xor.b32  	%r13433, %r13432, %r13431;
	xor.b32  	%r13434, %r13433, %r13428;
	shr.u32 	%r13435, %r13434, 2;
	xor.b32  	%r13436, %r13435, %r13434;
	shl.b32 	%r13437, %r13436, 3;
	not.b32 	%r13438, %r13437;
	and.b32  	%r13439, %r13438, 24;
	shr.u32 	%r13440, %r13425, %r13439;
	shf.r.wrap.b32 	%r13441, %r13384, %r13384, %r13440;
	shl.b32 	%r13442, %r13436, 31;
	xor.b32  	%r13443, %r13442, -2147483648;
	shr.s32 	%r13444, %r13443, 31;
	shl.b32 	%r13445, %r13436, 30;
	xor.b32  	%r13446, %r13445, -1073741824;
	not.b32 	%r13447, %r13441;
	and.b32  	%r13448, %r13382, %r13447;
	not.b32 	%r13449, %r13382;
	shr.s32 	%r13450, %r13446, 31;
	and.b32  	%r13451, %r13450, %r13449;
	or.b32  	%r13452, %r13444, %r13382;
	not.b32 	%r13453, %r13452;
	or.b32  	%r13454, %r13451, %r13453;
	and.b32  	%r13455, %r13454, %r13441;
	or.b32  	%r13456, %r13455, %r13448;
	add.s32 	%r13457, %r13382, %r13447;
	setp.ne.s32 	%p577, %r13443, 0;
	setp.gt.s32 	%p578, %r13446, -1;
	selp.b32 	%r13458, %r13456, %r13457, %p578;
	selp.b32 	%r13459, %r13456, %r13458, %p577;
	add.s32 	%r13460, %r13459, %r13426;
	xor.b32  	%r13461, %r13460, %r13384;
	shr.u32 	%r13462, %r13384, 8;
	and.b32  	%r13463, %r13462, 31;
	shl.b32 	%r13464, %r1486, %r13463;
	shr.u32 	%r13465, %r13384, 1;
	and.b32  	%r13466, %r13465, 1;
	shl.b32 	%r13467, %r13466, %r13463;
	and.b32  	%r13468, %r13384, 1;
	shl.b32 	%r13469, %r13468, %r13463;
	and.b32  	%r13470, %r13464, %r11593;
	not.b32 	%r13471, %r13464;
	and.b32  	%r13472, %r11593, %r13471;
	not.b32 	%r13473, %r13469;
	and.b32  	%r13474, %r13470, %r13473;
	or.b32  	%r13475, %r13474, %r13472;
	not.b32 	%r13476, %r13470;
	and.b32  	%r13477, %r13467, %r13476;
	or.b32  	%r13478, %r13475, %r13477;
	shr.u32 	%r13479, %r13461, 4;
	xor.b32  	%r13480, %r13479, %r13461;
	and.b32  	%r13481, %r13480, 252645135;
	shr.u32 	%r13482, %r13481, 24;
	shf.r.wrap.b32 	%r13483, %r13461, %r13461, %r13482;
	xor.b32  	%r13484, %r13483, %r13390;
	add.s32 	%r13485, %r13481, 16843009;
	shr.u32 	%r13486, %r13484, 16;
	xor.b32  	%r13487, %r13486, %r13484;
	shr.u32 	%r13488, %r13487, 12;
	shr.u32 	%r13489, %r13487, 4;
	shr.u32 	%r13490, %r13487, 8;
	xor.b32  	%r13491, %r13489, %r13488;
	xor.b32  	%r13492, %r13491, %r13490;
	xor.b32  	%r13493, %r13492, %r13487;
	shr.u32 	%r13494, %r13493, 2;
	xor.b32  	%r13495, %r13494, %r13493;
	shl.b32 	%r13496, %r13495, 3;
	not.b32 	%r13497, %r13496;
	and.b32  	%r13498, %r13497, 24;
	shr.u32 	%r13499, %r13485, %r13498;
	shf.r.wrap.b32 	%r13500, %r13461, %r13461, %r13499;
	shl.b32 	%r13501, %r13495, 31;
	xor.b32  	%r13502, %r13501, -2147483648;
	shr.s32 	%r13503, %r13502, 31;
	shl.b32 	%r13504, %r13495, 30;
	xor.b32  	%r13505, %r13504, -1073741824;
	not.b32 	%r13506, %r13500;
	and.b32  	%r13507, %r13424, %r13506;
	not.b32 	%r13508, %r13424;
	shr.s32 	%r13509, %r13505, 31;
	and.b32  	%r13510, %r13509, %r13508;
	or.b32  	%r13511, %r13503, %r13424;
	not.b32 	%r13512, %r13511;
	or.b32  	%r13513, %r13510, %r13512;
	and.b32  	%r13514, %r13513, %r13500;
	or.b32  	%r13515, %r13514, %r13507;
	add.s32 	%r13516, %r13424, %r13506;
	setp.ne.s32 	%p579, %r13502, 0;
	setp.gt.s32 	%p580, %r13505, -1;
	selp.b32 	%r13517, %r13515, %r13516, %p580;
	selp.b32 	%r13518, %r13515, %r13517, %p579;
	add.s32 	%r13519, %r13481, 33686018;
	xor.b32  	%r13520, %r13518, %r13484;
	shr.u32 	%r13521, %r13520, 16;
	xor.b32  	%r13522, %r13521, %r13520;
	shr.u32 	%r13523, %r13522, 12;
	shr.u32 	%r13524, %r13522, 4;
	shr.u32 	%r13525, %r13522, 8;
	xor.b32  	%r13526, %r13524, %r13523;
	xor.b32  	%r13527, %r13526, %r13525;
	xor.b32  	%r13528, %r13527, %r13522;
	shr.u32 	%r13529, %r13528, 2;
	xor.b32  	%r13530, %r13529, %r13528;
	shl.b32 	%r13531, %r13530, 3;
	not.b32 	%r13532, %r13531;
	and.b32  	%r13533, %r13532, 24;
	shr.u32 	%r13534, %r13519, %r13533;
	shf.r.wrap.b32 	%r13535, %r13461, %r13461, %r13534;
	shl.b32 	%r13536, %r13530, 31;
	xor.b32  	%r13537, %r13536, -2147483648;
	shr.s32 	%r13538, %r13537, 31;
	shl.b32 	%r13539, %r13530, 30;
	xor.b32  	%r13540, %r13539, -1073741824;
	not.b32 	%r13541, %r13535;
	and.b32  	%r13542, %r13459, %r13541;
	not.b32 	%r13543, %r13459;
	shr.s32 	%r13544, %r13540, 31;
	and.b32  	%r13545, %r13544, %r13543;
	or.b32  	%r13546, %r13538, %r13459;
	not.b32 	%r13547, %r13546;
	or.b32  	%r13548, %r13545, %r13547;
	and.b32  	%r13549, %r13548, %r13535;
	or.b32  	%r13550, %r13549, %r13542;
	add.s32 	%r13551, %r13459, %r13541;
	setp.ne.s32 	%p581, %r13537, 0;
	setp.gt.s32 	%p582, %r13540, -1;
	selp.b32 	%r13552, %r13550, %r13551, %p582;
	selp.b32 	%r13553, %r13550, %r13552, %p581;
	add.s32 	%r13554, %r13553, %r13520;
	xor.b32  	%r13555, %r13554, %r13461;
	shr.u32 	%r13556, %r13461, 8;
	and.b32  	%r13557, %r13556, 31;
	shl.b32 	%r13558, %r1486, %r13557;
	shr.u32 	%r13559, %r13461, 1;
	and.b32  	%r13560, %r13559, 1;
	shl.b32 	%r13561, %r13560, %r13557;
	and.b32  	%r13562, %r13461, 1;
	shl.b32 	%r13563, %r13562, %r13557;
	and.b32  	%r13564, %r13558, %r12448;
	not.b32 	%r13565, %r13558;
	and.b32  	%r13566, %r12448, %r13565;
	not.b32 	%r13567, %r13563;
	and.b32  	%r13568, %r13564, %r13567;
	or.b32  	%r13569, %r13568, %r13566;
	not.b32 	%r13570, %r13564;
	and.b32  	%r13571, %r13561, %r13570;
	or.b32  	%r13572, %r13569, %r13571;
	xor.b32  	%r13573, %r13572, %r13478;
	and.b32  	%r13574, %r13304, %r13573;
	xor.b32  	%r13575, %r13574, %r13478;
	shr.u32 	%r13576, %r13555, 4;
	xor.b32  	%r13577, %r13576, %r13555;
	and.b32  	%r13578, %r13577, 252645135;
	shr.u32 	%r13579, %r13578, 24;
	shf.r.wrap.b32 	%r13580, %r13555, %r13555, %r13579;
	xor.b32  	%r13581, %r13580, %r13484;
	add.s32 	%r13582, %r13578, 16843009;
	shr.u32 	%r13583, %r13581, 16;
	xor.b32  	%r13584, %r13583, %r13581;
	shr.u32 	%r13585, %r13584, 12;
	shr.u32 	%r13586, %r13584, 4;
	shr.u32 	%r13587, %r13584, 8;
	xor.b32  	%r13588, %r13586, %r13585;
	xor.b32  	%r13589, %r13588, %r13587;
	xor.b32  	%r13590, %r13589, %r13584;
	shr.u32 	%r13591, %r13590, 2;
	xor.b32  	%r13592, %r13591, %r13590;
	shl.b32 	%r13593, %r13592, 3;
	not.b32 	%r13594, %r13593;
	and.b32  	%r13595, %r13594, 24;
	shr.u32 	%r13596, %r13582, %r13595;
	shf.r.wrap.b32 	%r13597, %r13555, %r13555, %r13596;
	shl.b32 	%r13598, %r13592, 31;
	xor.b32  	%r13599, %r13598, -2147483648;
	shr.s32 	%r13600, %r13599, 31;
	shl.b32 	%r13601, %r13592, 30;
	xor.b32  	%r13602, %r13601, -1073741824;
	not.b32 	%r13603, %r13597;
	and.b32  	%r13604, %r13518, %r13603;
	not.b32 	%r13605, %r13518;
	shr.s32 	%r13606, %r13602, 31;
	and.b32  	%r13607, %r13606, %r13605;
	or.b32  	%r13608, %r13600, %r13518;
	not.b32 	%r13609, %r13608;
	or.b32  	%r13610, %r13607, %r13609;
	and.b32  	%r13611, %r13610, %r13597;
	or.b32  	%r13612, %r13611, %r13604;
	add.s32 	%r13613, %r13518, %r13603;
	setp.ne.s32 	%p583, %r13599, 0;
	setp.gt.s32 	%p584, %r13602, -1;
	selp.b32 	%r13614, %r13612, %r13613, %p584;
	selp.b32 	%r13615, %r13612, %r13614, %p583;
	add.s32 	%r13616, %r13578, 33686018;
	xor.b32  	%r13617, %r13615, %r13581;
	shr.u32 	%r13618, %r13617, 16;
	xor.b32  	%r13619, %r13618, %r13617;
	shr.u32 	%r13620, %r13619, 12;
	shr.u32 	%r13621, %r13619, 4;
	shr.u32 	%r13622, %r13619, 8;
	xor.b32  	%r13623, %r13621, %r13620;
	xor.b32  	%r13624, %r13623, %r13622;
	xor.b32  	%r13625, %r13624, %r13619;
	shr.u32 	%r13626, %r13625, 2;
	xor.b32  	%r13627, %r13626, %r13625;
	shl.b32 	%r13628, %r13627, 3;
	not.b32 	%r13629, %r13628;
	and.b32  	%r13630, %r13629, 24;
	shr.u32 	%r13631, %r13616, %r13630;
	shf.r.wrap.b32 	%r13632, %r13555, %r13555, %r13631;
	shl.b32 	%r13633, %r13627, 31;
	xor.b32  	%r13634, %r13633, -2147483648;
	shr.s32 	%r13635, %r13634, 31;
	shl.b32 	%r13636, %r13627, 30;
	xor.b32  	%r13637, %r13636, -1073741824;
	not.b32 	%r13638, %r13632;
	and.b32  	%r13639, %r13553, %r13638;
	not.b32 	%r13640, %r13553;
	shr.s32 	%r13641, %r13637, 31;
	and.b32  	%r13642, %r13641, %r13640;
	or.b32  	%r13643, %r13635, %r13553;
	not.b32 	%r13644, %r13643;
	or.b32  	%r13645, %r13642, %r13644;
	and.b32  	%r13646, %r13645, %r13632;
	or.b32  	%r13647, %r13646, %r13639;
	add.s32 	%r13648, %r13553, %r13638;
	setp.ne.s32 	%p585, %r13634, 0;
	setp.gt.s32 	%p586, %r13637, -1;
	selp.b32 	%r13649, %r13647, %r13648, %p586;
	selp.b32 	%r13650, %r13647, %r13649, %p585;
	add.s32 	%r13651, %r13650, %r13617;
	xor.b32  	%r13652, %r13651, %r13555;
	shr.u32 	%r13653, %r13555, 8;
	and.b32  	%r13654, %r13653, 31;
	shl.b32 	%r13655, %r1486, %r13654;
	shr.u32 	%r13656, %r13555, 1;
	and.b32  	%r13657, %r13656, 1;
	shl.b32 	%r13658, %r13657, %r13654;
	and.b32  	%r13659, %r13555, 1;
	shl.b32 	%r13660, %r13659, %r13654;
	and.b32  	%r13661, %r13655, %r13304;
	not.b32 	%r13662, %r13655;
	and.b32  	%r13663, %r13304, %r13662;
	not.b32 	%r13664, %r13660;
	and.b32  	%r13665, %r13661, %r13664;
	or.b32  	%r13666, %r13665, %r13663;
	not.b32 	%r13667, %r13661;
	and.b32  	%r13668, %r13658, %r13667;
	or.b32  	%r13669, %r13666, %r13668;
	shf.l.wrap.b32 	%r13670, %r13669, %r13669, 26;
	shf.l.wrap.b32 	%r13671, %r13669, %r13669, 21;
	xor.b32  	%r13672, %r13670, %r13671;
	shf.l.wrap.b32 	%r13673, %r13669, %r13669, 7;
	xor.b32  	%r13674, %r13672, %r13673;
	add.s32 	%r13675, %r1246, %r37;
	add.s32 	%r13676, %r13675, %r10737;
	add.s32 	%r13677, %r13676, %r13575;
	add.s32 	%r13678, %r13677, %r13674;
	shr.u32 	%r13679, %r13652, 4;
	xor.b32  	%r13680, %r13679, %r13652;
	and.b32  	%r13681, %r13680, 252645135;
	shr.u32 	%r13682, %r13681, 24;
	shf.r.wrap.b32 	%r13683, %r13652, %r13652, %r13682;
	xor.b32  	%r13684, %r13683, %r13581;
	add.s32 	%r13685, %r13681, 16843009;
	shr.u32 	%r13686, %r13684, 16;
	xor.b32  	%r13687, %r13686, %r13684;
	shr.u32 	%r13688, %r13687, 12;
	shr.u32 	%r13689, %r13687, 4;
	shr.u32 	%r13690, %r13687, 8;
	xor.b32  	%r13691, %r13689, %r13688;
	xor.b32  	%r13692, %r13691, %r13690;
	xor.b32  	%r13693, %r13692, %r13687;
	shr.u32 	%r13694, %r13693, 2;
	xor.b32  	%r13695, %r13694, %r13693;
	shl.b32 	%r13696, %r13695, 3;
	not.b32 	%r13697, %r13696;
	and.b32  	%r13698, %r13697, 24;
	shr.u32 	%r13699, %r13685, %r13698;
	shf.r.wrap.b32 	%r13700, %r13652, %r13652, %r13699;
	shl.b32 	%r13701, %r13695, 31;
	xor.b32  	%r13702, %r13701, -2147483648;
	shr.s32 	%r13703, %r13702, 31;
	shl.b32 	%r13704, %r13695, 30;
	xor.b32  	%r13705, %r13704, -1073741824;
	not.b32 	%r13706, %r13700;
	and.b32  	%r13707, %r13615, %r13706;
	not.b32 	%r13708, %r13615;
	shr.s32 	%r13709, %r13705, 31;
	and.b32  	%r13710, %r13709, %r13708;
	or.b32  	%r13711, %r13703, %r13615;
	not.b32 	%r13712, %r13711;
	or.b32  	%r13713, %r13710, %r13712;
	and.b32  	%r13714, %r13713, %r13700;
	or.b32  	%r13715, %r13714, %r13707;
	add.s32 	%r13716, %r13615, %r13706;
	setp.ne.s32 	%p587, %r13702, 0;
	setp.gt.s32 	%p588, %r13705, -1;
	selp.b32 	%r13717, %r13715, %r13716, %p588;
	selp.b32 	%r13718, %r13715, %r13717, %p587;
	add.s32 	%r13719, %r13681, 33686018;
	xor.b32  	%r13720, %r13718, %r13684;
	shr.u32 	%r13721, %r13720, 16;
	xor.b32  	%r13722, %r13721, %r13720;
	shr.u32 	%r13723, %r13722, 12;
	shr.u32 	%r13724, %r13722, 4;
	shr.u32 	%r13725, %r13722, 8;
	xor.b32  	%r13726, %r13724, %r13723;
	xor.b32  	%r13727, %r13726, %r13725;
	xor.b32  	%r13728, %r13727, %r13722;
	shr.u32 	%r13729, %r13728, 2;
	xor.b32  	%r13730, %r13729, %r13728;
	shl.b32 	%r13731, %r13730, 3;
	not.b32 	%r13732, %r13731;
	and.b32  	%r13733, %r13732, 24;
	shr.u32 	%r13734, %r13719, %r13733;
	shf.r.wrap.b32 	%r13735, %r13652, %r13652, %r13734;
	shl.b32 	%r13736, %r13730, 31;
	xor.b32  	%r13737, %r13736, -2147483648;
	shr.s32 	%r13738, %r13737, 31;
	shl.b32 	%r13739, %r13730, 30;
	xor.b32  	%r13740, %r13739, -1073741824;
	not.b32 	%r13741, %r13735;
	and.b32  	%r13742, %r13650, %r13741;
	not.b32 	%r13743, %r13650;
	shr.s32 	%r13744, %r13740, 31;
	and.b32  	%r13745, %r13744, %r13743;
	or.b32  	%r13746, %r13738, %r13650;
	not.b32 	%r13747, %r13746;
	or.b32  	%r13748, %r13745, %r13747;
	and.b32  	%r13749, %r13748, %r13735;
	or.b32  	%r13750, %r13749, %r13742;
	add.s32 	%r13751, %r13650, %r13741;
	setp.ne.s32 	%p589, %r13737, 0;
	setp.gt.s32 	%p590, %r13740, -1;
	selp.b32 	%r13752, %r13750, %r13751, %p590;
	selp.b32 	%r13753, %r13750, %r13752, %p589;
	add.s32 	%r13754, %r13753, %r13720;
	xor.b32  	%r13755, %r13754, %r13652;
	shr.u32 	%r13756, %r13652, 8;
	and.b32  	%r13757, %r13756, 31;
	shl.b32 	%r13758, %r1486, %r13757;
	shr.u32 	%r13759, %r13652, 1;
	and.b32  	%r13760, %r13759, 1;
	shl.b32 	%r13761, %r13760, %r13757;
	and.b32  	%r13762, %r13652, 1;
	shl.b32 	%r13763, %r13762, %r13757;
	and.b32  	%r13764, %r13758, %r11592;
	not.b32 	%r13765, %r13758;
	and.b32  	%r13766, %r11592, %r13765;
	not.b32 	%r13767, %r13763;
	and.b32  	%r13768, %r13764, %r13767;
	or.b32  	%r13769, %r13768, %r13766;
	not.b32 	%r13770, %r13764;
	and.b32  	%r13771, %r13761, %r13770;
	or.b32  	%r13772, %r13769, %r13771;
	shr.u32 	%r13773, %r13755, 4;
	xor.b32  	%r13774, %r13773, %r13755;
	and.b32  	%r13775, %r13774, 252645135;
	shr.u32 	%r13776, %r13775, 24;
	shf.r.wrap.b32 	%r13777, %r13755, %r13755, %r13776;
	xor.b32  	%r13778, %r13777, %r13684;
	add.s32 	%r13779, %r13775, 16843009;
	shr.u32 	%r13780, %r13778, 16;
	xor.b32  	%r13781, %r13780, %r13778;
	shr.u32 	%r13782, %r13781, 12;
	shr.u32 	%r13783, %r13781, 4;
	shr.u32 	%r13784, %r13781, 8;
	xor.b32  	%r13785, %r13783, %r13782;
	xor.b32  	%r13786, %r13785, %r13784;
	xor.b32  	%r13787, %r13786, %r13781;
	shr.u32 	%r13788, %r13787, 2;
	xor.b32  	%r13789, %r13788, %r13787;
	shl.b32 	%r13790, %r13789, 3;
	not.b32 	%r13791, %r13790;
	and.b32  	%r13792, %r13791, 24;
	shr.u32 	%r13793, %r13779, %r13792;
	shf.r.wrap.b32 	%r13794, %r13755, %r13755, %r13793;
	shl.b32 	%r13795, %r13789, 31;
	xor.b32  	%r13796, %r13795, -2147483648;
	shr.s32 	%r13797, %r13796, 31;
	shl.b32 	%r13798, %r13789, 30;
	xor.b32  	%r13799, %r13798, -1073741824;
	not.b32 	%r13800, %r13794;
	and.b32  	%r13801, %r13718, %r13800;
	not.b32 	%r13802, %r13718;
	shr.s32 	%r13803, %r13799, 31;
	and.b32  	%r13804, %r13803, %r13802;
	or.b32  	%r13805, %r13797, %r13718;
	not.b32 	%r13806, %r13805;
	or.b32  	%r13807, %r13804, %r13806;
	and.b32  	%r13808, %r13807, %r13794;
	or.b32  	%r13809, %r13808, %r13801;
	add.s32 	%r13810, %r13718, %r13800;
	setp.ne.s32 	%p591, %r13796, 0;
	setp.gt.s32 	%p592, %r13799, -1;
	selp.b32 	%r13811, %r13809, %r13810, %p592;
	selp.b32 	%r13812, %r13809, %r13811, %p591;
	add.s32 	%r13813, %r13775, 33686018;
	xor.b32  	%r13814, %r13812, %r13778;
	shr.u32 	%r13815, %r13814, 16;
	xor.b32  	%r13816, %r13815, %r13814;
	shr.u32 	%r13817, %r13816, 12;
	shr.u32 	%r13818, %r13816, 4;
	shr.u32 	%r13819, %r13816, 8;
	xor.b32  	%r13820, %r13818, %r13817;
	xor.b32  	%r13821, %r13820, %r13819;
	xor.b32  	%r13822, %r13821, %r13816;
	shr.u32 	%r13823, %r13822, 2;
	xor.b32  	%r13824, %r13823, %r13822;
	shl.b32 	%r13825, %r13824, 3;
	not.b32 	%r13826, %r13825;
	and.b32  	%r13827, %r13826, 24;
	shr.u32 	%r13828, %r13813, %r13827;
	shf.r.wrap.b32 	%r13829, %r13755, %r13755, %r13828;
	shl.b32 	%r13830, %r13824, 31;
	xor.b32  	%r13831, %r13830, -2147483648;
	shr.s32 	%r13832, %r13831, 31;
	shl.b32 	%r13833, %r13824, 30;
	xor.b32  	%r13834, %r13833, -1073741824;
	not.b32 	%r13835, %r13829;
	and.b32  	%r13836, %r13753, %r13835;
	not.b32 	%r13837, %r13753;
	shr.s32 	%r13838, %r13834, 31;
	and.b32  	%r13839, %r13838, %r13837;
	or.b32  	%r13840, %r13832, %r13753;
	not.b32 	%r13841, %r13840;
	or.b32  	%r13842, %r13839, %r13841;
	and.b32  	%r13843, %r13842, %r13829;
	or.b32  	%r13844, %r13843, %r13836;
	add.s32 	%r13845, %r13753, %r13835;
	setp.ne.s32 	%p593, %r13831, 0;
	setp.gt.s32 	%p594, %r13834, -1;
	selp.b32 	%r13846, %r13844, %r13845, %p594;
	selp.b32 	%r13847, %r13844, %r13846, %p593;
	add.s32 	%r13848, %r13847, %r13814;
	xor.b32  	%r13849, %r13848, %r13755;
	shr.u32 	%r13850, %r13755, 8;
	and.b32  	%r13851, %r13850, 31;
	shl.b32 	%r13852, %r1486, %r13851;
	shr.u32 	%r13853, %r13755, 1;
	and.b32  	%r13854, %r13853, 1;
	shl.b32 	%r13855, %r13854, %r13851;
	and.b32  	%r13856, %r13755, 1;
	shl.b32 	%r13857, %r13856, %r13851;
	and.b32  	%r13858, %r13852, %r12447;
	not.b32 	%r13859, %r13852;
	and.b32  	%r13860, %r12447, %r13859;
	not.b32 	%r13861, %r13857;
	and.b32  	%r13862, %r13858, %r13861;
	or.b32  	%r13863, %r13862, %r13860;
	not.b32 	%r13864, %r13858;
	and.b32  	%r13865, %r13855, %r13864;
	or.b32  	%r13866, %r13863, %r13865;
	shr.u32 	%r13867, %r13849, 4;
	xor.b32  	%r13868, %r13867, %r13849;
	and.b32  	%r13869, %r13868, 252645135;
	shr.u32 	%r13870, %r13869, 24;
	shf.r.wrap.b32 	%r13871, %r13849, %r13849, %r13870;
	xor.b32  	%r13872, %r13871, %r13778;
	add.s32 	%r13873, %r13869, 16843009;
	shr.u32 	%r13874, %r13872, 16;
	xor.b32  	%r13875, %r13874, %r13872;
	shr.u32 	%r13876, %r13875, 12;
	shr.u32 	%r13877, %r13875, 4;
	shr.u32 	%r13878, %r13875, 8;
	xor.b32  	%r13879, %r13877, %r13876;
	xor.b32  	%r13880, %r13879, %r13878;
	xor.b32  	%r13881, %r13880, %r13875;
	shr.u32 	%r13882, %r13881, 2;
	xor.b32  	%r13883, %r13882, %r13881;
	shl.b32 	%r13884, %r13883, 3;
	not.b32 	%r13885, %r13884;
	and.b32  	%r13886, %r13885, 24;
	shr.u32 	%r13887, %r13873, %r13886;
	shf.r.wrap.b32 	%r13888, %r13849, %r13849, %r13887;
	shl.b32 	%r13889, %r13883, 31;
	xor.b32  	%r13890, %r13889, -2147483648;
	shr.s32 	%r13891, %r13890, 31;
	shl.b32 	%r13892, %r13883, 30;
	xor.b32  	%r13893, %r13892, -1073741824;
	not.b32 	%r13894, %r13888;
	and.b32  	%r13895, %r13812, %r13894;
	not.b32 	%r13896, %r13812;
	shr.s32 	%r13897, %r13893, 31;
	and.b32  	%r13898, %r13897, %r13896;
	or.b32  	%r13899, %r13891, %r13812;
	not.b32 	%r13900, %r13899;
	or.b32  	%r13901, %r13898, %r13900;
	and.b32  	%r13902, %r13901, %r13888;
	or.b32  	%r13903, %r13902, %r13895;
	add.s32 	%r13904, %r13812, %r13894;
	setp.ne.s32 	%p595, %r13890, 0;
	setp.gt.s32 	%p596, %r13893, -1;
	selp.b32 	%r13905, %r13903, %r13904, %p596;
	selp.b32 	%r13906, %r13903, %r13905, %p595;
	add.s32 	%r13907, %r13869, 33686018;
	xor.b32  	%r13908, %r13906, %r13872;
	shr.u32 	%r13909, %r13908, 16;
	xor.b32  	%r13910, %r13909, %r13908;
	shr.u32 	%r13911, %r13910, 12;
	shr.u32 	%r13912, %r13910, 4;
	shr.u32 	%r13913, %r13910, 8;
	xor.b32  	%r13914, %r13912, %r13911;
	xor.b32  	%r13915, %r13914, %r13913;
	xor.b32  	%r13916, %r13915, %r13910;
	shr.u32 	%r13917, %r13916, 2;
	xor.b32  	%r13918, %r13917, %r13916;
	shl.b32 	%r13919, %r13918, 3;
	not.b32 	%r13920, %r13919;
	and.b32  	%r13921, %r13920, 24;
	shr.u32 	%r13922, %r13907, %r13921;
	shf.r.wrap.b32 	%r13923, %r13849, %r13849, %r13922;
	shl.b32 	%r13924, %r13918, 31;
	xor.b32  	%r13925, %r13924, -2147483648;
	shr.s32 	%r13926, %r13925, 31;
	shl.b32 	%r13927, %r13918, 30;
	xor.b32  	%r13928, %r13927, -1073741824;
	not.b32 	%r13929, %r13923;
	and.b32  	%r13930, %r13847, %r13929;
	not.b32 	%r13931, %r13847;
	shr.s32 	%r13932, %r13928, 31;
	and.b32  	%r13933, %r13932, %r13931;
	or.b32  	%r13934, %r13926, %r13847;
	not.b32 	%r13935, %r13934;
	or.b32  	%r13936, %r13933, %r13935;
	and.b32  	%r13937, %r13936, %r13923;
	or.b32  	%r13938, %r13937, %r13930;
	add.s32 	%r13939, %r13847, %r13929;
	setp.ne.s32 	%p597, %r13925, 0;
	setp.gt.s32 	%p598, %r13928, -1;
	selp.b32 	%r13940, %r13938, %r13939, %p598;
	selp.b32 	%r13941, %r13938, %r13940, %p597;
	add.s32 	%r13942, %r13941, %r13908;
	xor.b32  	%r13943, %r13942, %r13849;
	shr.u32 	%r13944, %r13849, 8;
	and.b32  	%r13945, %r13944, 31;
	shl.b32 	%r13946, %r1486, %r13945;
	shr.u32 	%r13947, %r13849, 1;
	and.b32  	%r13948, %r13947, 1;
	shl.b32 	%r13949, %r13948, %r13945;
	and.b32  	%r13950, %r13849, 1;
	shl.b32 	%r13951, %r13950, %r13945;
	and.b32  	%r13952, %r13946, %r13303;
	not.b32 	%r13953, %r13946;
	and.b32  	%r13954, %r13303, %r13953;
	not.b32 	%r13955, %r13951;
	and.b32  	%r13956, %r13952, %r13955;
	or.b32  	%r13957, %r13956, %r13954;
	not.b32 	%r13958, %r13952;
	and.b32  	%r13959, %r13949, %r13958;
	or.b32  	%r13960, %r13957, %r13959;
	or.b32  	%r13961, %r13866, %r13772;
	and.b32  	%r13962, %r13960, %r13961;
	and.b32  	%r13963, %r13866, %r13772;
	or.b32  	%r13964, %r13962, %r13963;
	shr.u32 	%r13965, %r13943, 4;
	xor.b32  	%r13966, %r13965, %r13943;
	and.b32  	%r13967, %r13966, 252645135;
	shr.u32 	%r13968, %r13967, 24;
	shf.r.wrap.b32 	%r13969, %r13943, %r13943, %r13968;
	xor.b32  	%r13970, %r13969, %r13872;
	add.s32 	%r13971, %r13967, 16843009;
	shr.u32 	%r13972, %r13970, 16;
	xor.b32  	%r13973, %r13972, %r13970;
	shr.u32 	%r13974, %r13973, 12;
	shr.u32 	%r13975, %r13973, 4;
	shr.u32 	%r13976, %r13973, 8;
	xor.b32  	%r13977, %r13975, %r13974;
	xor.b32  	%r13978, %r13977, %r13976;
	xor.b32  	%r13979, %r13978, %r13973;
	shr.u32 	%r13980, %r13979, 2;
	xor.b32  	%r13981, %r13980, %r13979;
	shl.b32 	%r13982, %r13981, 3;
	not.b32 	%r13983, %r13982;
	and.b32  	%r13984, %r13983, 24;
	shr.u32 	%r13985, %r13971, %r13984;
	shf.r.wrap.b32 	%r13986, %r13943, %r13943, %r13985;
	shl.b32 	%r13987, %r13981, 31;
	xor.b32  	%r13988, %r13987, -2147483648;
	shr.s32 	%r13989, %r13988, 31;
	shl.b32 	%r13990, %r13981, 30;
	xor.b32  	%r13991, %r13990, -1073741824;
	not.b32 	%r13992, %r13986;
	and.b32  	%r13993, %r13906, %r13992;
	not.b32 	%r13994, %r13906;
	shr.s32 	%r13995, %r13991, 31;
	and.b32  	%r13996, %r13995, %r13994;
	or.b32  	%r13997, %r13989, %r13906;
	not.b32 	%r13998, %r13997;
	or.b32  	%r13999, %r13996, %r13998;
	and.b32  	%r14000, %r13999, %r13986;
	or.b32  	%r14001, %r14000, %r13993;
	add.s32 	%r14002, %r13906, %r13992;
	setp.ne.s32 	%p599, %r13988, 0;
	setp.gt.s32 	%p600, %r13991, -1;
	selp.b32 	%r14003, %r14001, %r14002, %p600;
	selp.b32 	%r14004, %r14001, %r14003, %p599;
	add.s32 	%r14005, %r13967, 33686018;
	xor.b32  	%r14006, %r14004, %r13970;
	shr.u32 	%r14007, %r14006, 16;
	xor.b32  	%r14008, %r14007, %r14006;
	shr.u32 	%r14009, %r14008, 12;
	shr.u32 	%r14010, %r14008, 4;
	shr.u32 	%r14011, %r14008, 8;
	xor.b32  	%r14012, %r14010, %r14009;
	xor.b32  	%r14013, %r14012, %r14011;
	xor.b32  	%r14014, %r14013, %r14008;
	shr.u32 	%r14015, %r14014, 2;
	xor.b32  	%r14016, %r14015, %r14014;
	shl.b32 	%r14017, %r14016, 3;
	not.b32 	%r14018, %r14017;
	and.b32  	%r14019, %r14018, 24;
	shr.u32 	%r14020, %r14005, %r14019;
	shf.r.wrap.b32 	%r14021, %r13943, %r13943, %r14020;
	shl.b32 	%r14022, %r14016, 31;
	xor.b32  	%r14023, %r14022, -2147483648;
	shr.s32 	%r14024, %r14023, 31;
	shl.b32 	%r14025, %r14016, 30;
	xor.b32  	%r14026, %r14025, -1073741824;
	not.b32 	%r14027, %r14021;
	and.b32  	%r14028, %r13941, %r14027;
	not.b32 	%r14029, %r13941;
	shr.s32 	%r14030, %r14026, 31;
	and.b32  	%r14031, %r14030, %r14029;
	or.b32  	%r14032, %r14024, %r13941;
	not.b32 	%r14033, %r14032;
	or.b32  	%r14034, %r14031, %r14033;
	and.b32  	%r14035, %r14034, %r14021;
	or.b32  	%r14036, %r14035, %r14028;
	add.s32 	%r14037, %r13941, %r14027;
	setp.ne.s32 	%p601, %r14023, 0;
	setp.gt.s32 	%p602, %r14026, -1;
	selp.b32 	%r14038, %r14036, %r14037, %p602;
	selp.b32 	%r14039, %r14036, %r14038, %p601;
	add.s32 	%r14040, %r14039, %r14006;
	xor.b32  	%r14041, %r14040, %r13943;
	shr.u32 	%r14042, %r13943, 8;
	and.b32  	%r14043, %r14042, 31;
	shl.b32 	%r14044, %r1486, %r14043;
	shr.u32 	%r14045, %r13943, 1;
	and.b32  	%r14046, %r14045, 1;
	shl.b32 	%r14047, %r14046, %r14043;
	and.b32  	%r14048, %r13943, 1;
	shl.b32 	%r14049, %r14048, %r14043;
	and.b32  	%r14050, %r14044, %r13303;
	not.b32 	%r14051, %r14044;
	and.b32  	%r14052, %r13303, %r14051;
	not.b32 	%r14053, %r14049;
	and.b32  	%r14054, %r14050, %r14053;
	or.b32  	%r14055, %r14054, %r14052;
	not.b32 	%r14056, %r14050;
	and.b32  	%r14057, %r14047, %r14056;
	or.b32  	%r14058, %r14055, %r14057;
	shf.l.wrap.b32 	%r14059, %r14058, %r14058, 30;
	shf.l.wrap.b32 	%r14060, %r14058, %r14058, 19;
	xor.b32  	%r14061, %r14059, %r14060;
	shf.l.wrap.b32 	%r14062, %r14058, %r14058, 10;
	xor.b32  	%r14063, %r14061, %r14062;
	shr.u32 	%r14064, %r14041, 4;
	xor.b32  	%r14065, %r14064, %r14041;
	and.b32  	%r14066, %r14065, 252645135;
	shr.u32 	%r14067, %r14066, 24;
	shf.r.wrap.b32 	%r14068, %r14041, %r14041, %r14067;
	xor.b32  	%r14069, %r14068, %r13970;
	add.s32 	%r14070, %r14066, 16843009;
	shr.u32 	%r14071, %r14069, 16;
	xor.b32  	%r14072, %r14071, %r14069;
	shr.u32 	%r14073, %r14072, 12;
	shr.u32 	%r14074, %r14072, 4;
	shr.u32 	%r14075, %r14072, 8;
	xor.b32  	%r14076, %r14074, %r14073;
	xor.b32  	%r14077, %r14076, %r14075;
	xor.b32  	%r14078, %r14077, %r14072;
	shr.u32 	%r14079, %r14078, 2;
	xor.b32  	%r14080, %r14079, %r14078;
	shl.b32 	%r14081, %r14080, 3;
	not.b32 	%r14082, %r14081;
	and.b32  	%r14083, %r14082, 24;
	shr.u32 	%r14084, %r14070, %r14083;
	shf.r.wrap.b32 	%r14085, %r14041, %r14041, %r14084;
	shl.b32 	%r14086, %r14080, 31;
	xor.b32  	%r14087, %r14086, -2147483648;
	shr.s32 	%r14088, %r14087, 31;
	shl.b32 	%r14089, %r14080, 30;
	xor.b32  	%r14090, %r14089, -1073741824;
	not.b32 	%r14091, %r14085;
	and.b32  	%r14092, %r14004, %r14091;
	not.b32 	%r14093, %r14004;
	shr.s32 	%r14094, %r14090, 31;
	and.b32  	%r14095, %r14094, %r14093;
	or.b32  	%r14096, %r14088, %r14004;
	not.b32 	%r14097, %r14096;
	or.b32  	%r14098, %r14095, %r14097;
	and.b32  	%r14099, %r14098, %r14085;
	or.b32  	%r14100, %r14099, %r14092;
	add.s32 	%r14101, %r14004, %r14091;
	setp.ne.s32 	%p603, %r14087, 0;
	setp.gt.s32 	%p604, %r14090, -1;
	selp.b32 	%r14102, %r14100, %r14101, %p604;
	selp.b32 	%r14103, %r14100, %r14102, %p603;
	add.s32 	%r14104, %r14066, 33686018;
	xor.b32  	%r14105, %r14103, %r14069;
	shr.u32 	%r14106, %r14105, 16;
	xor.b32  	%r14107, %r14106, %r14105;
	shr.u32 	%r14108, %r14107, 12;
	shr.u32 	%r14109, %r14107, 4;
	shr.u32 	%r14110, %r14107, 8;
	xor.b32  	%r14111, %r14109, %r14108;
	xor.b32  	%r14112, %r14111, %r14110;
	xor.b32  	%r14113, %r14112, %r14107;
	shr.u32 	%r14114, %r14113, 2;
	xor.b32  	%r14115, %r14114, %r14113;
	shl.b32 	%r14116, %r14115, 3;
	not.b32 	%r14117, %r14116;
	and.b32  	%r14118, %r14117, 24;
	shr.u32 	%r14119, %r14104, %r14118;
	shf.r.wrap.b32 	%r14120, %r14041, %r14041, %r14119;
	shl.b32 	%r14121, %r14115, 31;
	xor.b32  	%r14122, %r14121, -2147483648;
	shr.s32 	%r14123, %r14122, 31;
	shl.b32 	%r14124, %r14115, 30;
	xor.b32  	%r14125, %r14124, -1073741824;
	not.b32 	%r14126, %r14120;
	and.b32  	%r14127, %r14039, %r14126;
	not.b32 	%r14128, %r14039;
	shr.s32 	%r14129, %r14125, 31;
	and.b32  	%r14130, %r14129, %r14128;
	or.b32  	%r14131, %r14123, %r14039;
	not.b32 	%r14132, %r14131;
	or.b32  	%r14133, %r14130, %r14132;
	and.b32  	%r14134, %r14133, %r14120;
	or.b32  	%r14135, %r14134, %r14127;
	add.s32 	%r14136, %r14039, %r14126;
	setp.ne.s32 	%p605, %r14122, 0;
	setp.gt.s32 	%p606, %r14125, -1;
	selp.b32 	%r14137, %r14135, %r14136, %p606;
	selp.b32 	%r14138, %r14135, %r14137, %p605;
	add.s32 	%r14139, %r14138, %r14105;
	shr.u32 	%r14140, %r14041, 8;
	and.b32  	%r14141, %r14140, 31;
	shl.b32 	%r14142, %r1486, %r14141;
	shr.u32 	%r14143, %r14041, 1;
	and.b32  	%r14144, %r14143, 1;
	shl.b32 	%r14145, %r14144, %r14141;
	and.b32  	%r14146, %r14041, 1;
	shl.b32 	%r14147, %r14146, %r14141;
	and.b32  	%r14148, %r14142, %r13678;
	not.b32 	%r14149, %r14142;
	and.b32  	%r14150, %r13678, %r14149;
	not.b32 	%r14151, %r14147;
	and.b32  	%r14152, %r14148, %r14151;
	or.b32  	%r14153, %r14152, %r14150;
	not.b32 	%r14154, %r14148;
	and.b32  	%r14155, %r14145, %r14154;
	or.b32  	%r14156, %r14153, %r14155;
	add.s32 	%r14157, %r13964, %r13678;
	add.s32 	%r14158, %r14157, %r14063;
	add.s32 	%r14159, %r10736, %r14156;
	xor.b32  	%r14160, %r14139, %r11592;
	xor.b32  	%r14161, %r14160, %r14041;
	xor.b32  	%r14162, %r14161, %r11593;
	shr.u32 	%r14163, %r14162, 4;
	xor.b32  	%r14164, %r14163, %r14162;
	and.b32  	%r14165, %r14164, 252645135;
	shr.u32 	%r14166, %r14165, 24;
	shf.r.wrap.b32 	%r14167, %r14162, %r14162, %r14166;
	xor.b32  	%r14168, %r14167, %r14069;
	add.s32 	%r14169, %r14165, 16843009;
	shr.u32 	%r14170, %r14168, 16;
	xor.b32  	%r14171, %r14170, %r14168;
	shr.u32 	%r14172, %r14171, 12;
	shr.u32 	%r14173, %r14171, 4;
	shr.u32 	%r14174, %r14171, 8;
	xor.b32  	%r14175, %r14173, %r14172;
	xor.b32  	%r14176, %r14175, %r14174;
	xor.b32  	%r14177, %r14176, %r14171;
	shr.u32 	%r14178, %r14177, 2;
	xor.b32  	%r14179, %r14178, %r14177;
	shl.b32 	%r14180, %r14179, 3;
	not.b32 	%r14181, %r14180;
	and.b32  	%r14182, %r14181, 24;
	shr.u32 	%r14183, %r14169, %r14182;
	shf.r.wrap.b32 	%r14184, %r14162, %r14162, %r14183;
	shl.b32 	%r14185, %r14179, 31;
	xor.b32  	%r14186, %r14185, -2147483648;
	shr.s32 	%r14187, %r14186, 31;
	shl.b32 	%r14188, %r14179, 30;
	xor.b32  	%r14189, %r14188, -1073741824;
	not.b32 	%r14190, %r14184;
	and.b32  	%r14191, %r14103, %r14190;
	not.b32 	%r14192, %r14103;
	shr.s32 	%r14193, %r14189, 31;
	and.b32  	%r14194, %r14193, %r14192;
	or.b32  	%r14195, %r14187, %r14103;
	not.b32 	%r14196, %r14195;
	or.b32  	%r14197, %r14194, %r14196;
	and.b32  	%r14198, %r14197, %r14184;
	or.b32  	%r14199, %r14198, %r14191;
	add.s32 	%r14200, %r14103, %r14190;
	setp.ne.s32 	%p607, %r14186, 0;
	setp.gt.s32 	%p608, %r14189, -1;
	selp.b32 	%r14201, %r14199, %r14200, %p608;
	selp.b32 	%r14202, %r14199, %r14201, %p607;
	add.s32 	%r14203, %r14165, 33686018;
	xor.b32  	%r14204, %r14202, %r14168;
	shr.u32 	%r14205, %r14204, 16;
	xor.b32  	%r14206, %r14205, %r14204;
	shr.u32 	%r14207, %r14206, 12;
	shr.u32 	%r14208, %r14206, 4;
	shr.u32 	%r14209, %r14206, 8;
	xor.b32  	%r14210, %r14208, %r14207;
	xor.b32  	%r14211, %r14210, %r14209;
	xor.b32  	%r14212, %r14211, %r14206;
	shr.u32 	%r14213, %r14212, 2;
	xor.b32  	%r14214, %r14213, %r14212;
	shl.b32 	%r14215, %r14214, 3;
	not.b32 	%r14216, %r14215;
	and.b32  	%r14217, %r14216, 24;
	shr.u32 	%r14218, %r14203, %r14217;
	shf.r.wrap.b32 	%r14219, %r14162, %r14162, %r14218;
	shl.b32 	%r14220, %r14214, 31;
	xor.b32  	%r14221, %r14220, -2147483648;
	shr.s32 	%r14222, %r14221, 31;
	shl.b32 	%r14223, %r14214, 30;
	xor.b32  	%r14224, %r14223, -1073741824;
	not.b32 	%r14225, %r14219;
	and.b32  	%r14226, %r14138, %r14225;
	not.b32 	%r14227, %r14138;
	shr.s32 	%r14228, %r14224, 31;
	and.b32  	%r14229, %r14228, %r14227;
	or.b32  	%r14230, %r14222, %r14138;
	not.b32 	%r14231, %r14230;
	or.b32  	%r14232, %r14229, %r14231;
	and.b32  	%r14233, %r14232, %r14219;
	or.b32  	%r14234, %r14233, %r14226;
	add.s32 	%r14235, %r14138, %r14225;
	setp.ne.s32 	%p609, %r14221, 0;
	setp.gt.s32 	%p610, %r14224, -1;
	selp.b32 	%r14236, %r14234, %r14235, %p610;
	selp.b32 	%r14237, %r14234, %r14236, %p609;
	add.s32 	%r14238, %r14237, %r14204;
	xor.b32  	%r14239, %r14238, %r14162;
	{ .reg .b32 tmp; mov.b64 {tmp, %r14240}, %rd8; }
	shr.u32 	%r14241, %r14239, 4;
	xor.b32  	%r14242, %r14241, %r14239;
	and.b32  	%r14243, %r14242, 252645135;
	shr.u32 	%r14244, %r14243, 24;
	shf.r.wrap.b32 	%r14245, %r14239, %r14239, %r14244;
	xor.b32  	%r14246, %r14245, %r14168;
	add.s32 	%r14247, %r14243, 16843009;
	shr.u32 	%r14248, %r14246, 16;
	xor.b32  	%r14249, %r14248, %r14246;
	shr.u32 	%r14250, %r14249, 12;
	shr.u32 	%r14251, %r14249, 4;
	shr.u32 	%r14252, %r14249, 8;
	xor.b32  	%r14253, %r14251, %r14250;
	xor.b32  	%r14254, %r14253, %r14252;
	xor.b32  	%r14255, %r14254, %r14249;
	shr.u32 	%r14256, %r14255, 2;
	xor.b32  	%r14257, %r14256, %r14255;
	shl.b32 	%r14258, %r14257, 3;
	not.b32 	%r14259, %r14258;
	and.b32  	%r14260, %r14259, 24;
	shr.u32 	%r14261, %r14247, %r14260;
	shf.r.wrap.b32 	%r14262, %r14239, %r14239, %r14261;
	shl.b32 	%r14263, %r14257, 31;
	xor.b32  	%r14264, %r14263, -2147483648;
	shr.s32 	%r14265, %r14264, 31;
	shl.b32 	%r14266, %r14257, 30;
	xor.b32  	%r14267, %r14266, -1073741824;
	not.b32 	%r14268, %r14262;
	and.b32  	%r14269, %r14202, %r14268;
	not.b32 	%r14270, %r14202;
	shr.s32 	%r14271, %r14267, 31;
	and.b32  	%r14272, %r14271, %r14270;
	or.b32  	%r14273, %r14265, %r14202;
	not.b32 	%r14274, %r14273;
	or.b32  	%r14275, %r14272, %r14274;
	and.b32  	%r14276, %r14275, %r14262;
	or.b32  	%r14277, %r14276, %r14269;
	add.s32 	%r14278, %r14202, %r14268;
	setp.ne.s32 	%p611, %r14264, 0;
	setp.gt.s32 	%p612, %r14267, -1;
	selp.b32 	%r14279, %r14277, %r14278, %p612;
	selp.b32 	%r14280, %r14277, %r14279, %p611;
	add.s32 	%r14281, %r14243, 33686018;
	xor.b32  	%r14282, %r14280, %r14246;
	shr.u32 	%r14283, %r14282, 16;
	xor.b32  	%r14284, %r14283, %r14282;
	shr.u32 	%r14285, %r14284, 12;
	shr.u32 	%r14286, %r14284, 4;
	shr.u32 	%r14287, %r14284, 8;
	xor.b32  	%r14288, %r14286, %r14285;
	xor.b32  	%r14289, %r14288, %r14287;
	xor.b32  	%r14290, %r14289, %r14284;
	shr.u32 	%r14291, %r14290, 2;
	xor.b32  	%r14292, %r14291, %r14290;
	shl.b32 	%r14293, %r14292, 3;
	not.b32 	%r14294, %r14293;
	and.b32  	%r14295, %r14294, 24;
	shr.u32 	%r14296, %r14281, %r14295;
	shf.r.wrap.b32 	%r14297, %r14239, %r14239, %r14296;
	shl.b32 	%r14298, %r14292, 31;
	xor.b32  	%r14299, %r14298, -2147483648;
	shr.s32 	%r14300, %r14299, 31;
	shl.b32 	%r14301, %r14292, 30;
	xor.b32  	%r14302, %r14301, -1073741824;
	not.b32 	%r14303, %r14297;
	and.b32  	%r14304, %r14237, %r14303;
	not.b32 	%r14305, %r14237;
	shr.s32 	%r14306, %r14302, 31;
	and.b32  	%r14307, %r14306, %r14305;
	or.b32  	%r14308, %r14300, %r14237;
	not.b32 	%r14309, %r14308;
	or.b32  	%r14310, %r14307, %r14309;
	and.b32  	%r14311, %r14310, %r14297;
	or.b32  	%r14312, %r14311, %r14304;
	add.s32 	%r14313, %r14237, %r14303;
	setp.ne.s32 	%p613, %r14299, 0;
	setp.gt.s32 	%p614, %r14302, -1;
	selp.b32 	%r14314, %r14312, %r14313, %p614;
	selp.b32 	%r14315, %r14312, %r14314, %p613;
	add.s32 	%r14316, %r14315, %r14282;
	xor.b32  	%r14317, %r14316, %r14239;
	shr.u32 	%r14318, %r14239, 8;
	and.b32  	%r14319, %r14318, 31;
	shl.b32 	%r14320, %r1486, %r14319;
	shr.u32 	%r14321, %r14239, 1;
	and.b32  	%r14322, %r14321, 1;
	shl.b32 	%r14323, %r14322, %r14319;
	and.b32  	%r14324, %r14239, 1;
	shl.b32 	%r14325, %r14324, %r14319;
	and.b32  	%r14326, %r14320, %r12448;
	not.b32 	%r14327, %r14320;
	and.b32  	%r14328, %r12448, %r14327;
	not.b32 	%r14329, %r14325;
	and.b32  	%r14330, %r14326, %r14329;
	or.b32  	%r14331, %r14330, %r14328;
	not.b32 	%r14332, %r14326;
	and.b32  	%r14333, %r14323, %r14332;
	or.b32  	%r14334, %r14331, %r14333;
	shr.u32 	%r14335, %r14317, 4;
	xor.b32  	%r14336, %r14335, %r14317;
	and.b32  	%r14337, %r14336, 252645135;
	shr.u32 	%r14338, %r14337, 24;
	shf.r.wrap.b32 	%r14339, %r14317, %r14317, %r14338;
	xor.b32  	%r14340, %r14339, %r14246;
	add.s32 	%r14341, %r14337, 16843009;
	shr.u32 	%r14342, %r14340, 16;
	xor.b32  	%r14343, %r14342, %r14340;
	shr.u32 	%r14344, %r14343, 12;
	shr.u32 	%r14345, %r14343, 4;
	shr.u32 	%r14346, %r14343, 8;
	xor.b32  	%r14347, %r14345, %r14344;
	xor.b32  	%r14348, %r14347, %r14346;
	xor.b32  	%r14349, %r14348, %r14343;
	shr.u32 	%r14350, %r14349, 2;
	xor.b32  	%r14351, %r14350, %r14349;
	shl.b32 	%r14352, %r14351, 3;
	not.b32 	%r14353, %r14352;
	and.b32  	%r14354, %r14353, 24;
	shr.u32 	%r14355, %r14341, %r14354;
	shf.r.wrap.b32 	%r14356, %r14317, %r14317, %r14355;
	shl.b32 	%r14357, %r14351, 31;
	xor.b32  	%r14358, %r14357, -2147483648;
	shr.s32 	%r14359, %r14358, 31;
	shl.b32 	%r14360, %r14351, 30;
	xor.b32  	%r14361, %r14360, -1073741824;
	not.b32 	%r14362, %r14356;
	and.b32  	%r14363, %r14280, %r14362;
	not.b32 	%r14364, %r14280;
	shr.s32 	%r14365, %r14361, 31;
	and.b32  	%r14366, %r14365, %r14364;
	or.b32  	%r14367, %r14359, %r14280;
	not.b32 	%r14368, %r14367;
	or.b32  	%r14369, %r14366, %r14368;
	and.b32  	%r14370, %r14369, %r14356;
	or.b32  	%r14371, %r14370, %r14363;
	add.s32 	%r14372, %r14280, %r14362;
	setp.ne.s32 	%p615, %r14358, 0;
	setp.gt.s32 	%p616, %r14361, -1;
	selp.b32 	%r14373, %r14371, %r14372, %p616;
	selp.b32 	%r14374, %r14371, %r14373, %p615;
	add.s32 	%r14375, %r14337, 33686018;
	xor.b32  	%r14376, %r14374, %r14340;
	shr.u32 	%r14377, %r14376, 16;
	xor.b32  	%r14378, %r14377, %r14376;
	shr.u32 	%r14379, %r14378, 12;
	shr.u32 	%r14380, %r14378, 4;
	shr.u32 	%r14381, %r14378, 8;
	xor.b32  	%r14382, %r14380, %r14379;
	xor.b32  	%r14383, %r14382, %r14381;
	xor.b32  	%r14384, %r14383, %r14378;
	shr.u32 	%r14385, %r14384, 2;
	xor.b32  	%r14386, %r14385, %r14384;
	shl.b32 	%r14387, %r14386, 3;
	not.b32 	%r14388, %r14387;
	and.b32  	%r14389, %r14388, 24;
	shr.u32 	%r14390, %r14375, %r14389;
	shf.r.wrap.b32 	%r14391, %r14317, %r14317, %r14390;
	shl.b32 	%r14392, %r14386, 31;
	xor.b32  	%r14393, %r14392, -2147483648;
	shr.s32 	%r14394, %r14393, 31;
	shl.b32 	%r14395, %r14386, 30;
	xor.b32  	%r14396, %r14395, -1073741824;
	not.b32 	%r14397, %r14391;
	and.b32  	%r14398, %r14315, %r14397;
	not.b32 	%r14399, %r14315;
	shr.s32 	%r14400, %r14396, 31;
	and.b32  	%r14401, %r14400, %r14399;
	or.b32  	%r14402, %r14394, %r14315;
	not.b32 	%r14403, %r14402;
	or.b32  	%r14404, %r14401, %r14403;
	and.b32  	%r14405, %r14404, %r14391;
	or.b32  	%r14406, %r14405, %r14398;
	add.s32 	%r14407, %r14315, %r14397;
	setp.ne.s32 	%p617, %r14393, 0;
	setp.gt.s32 	%p618, %r14396, -1;
	selp.b32 	%r14408, %r14406, %r14407, %p618;
	selp.b32 	%r14409, %r14406, %r14408, %p617;
	add.s32 	%r14410, %r14409, %r14376;
	xor.b32  	%r14411, %r14410, %r14317;
	shr.u32 	%r14412, %r14317, 8;
	and.b32  	%r14413, %r14412, 31;
	shl.b32 	%r14414, %r1486, %r14413;
	shr.u32 	%r14415, %r14317, 1;
	and.b32  	%r14416, %r14415, 1;
	shl.b32 	%r14417, %r14416, %r14413;
	and.b32  	%r14418, %r14317, 1;
	shl.b32 	%r14419, %r14418, %r14413;
	and.b32  	%r14420, %r14414, %r13304;
	not.b32 	%r14421, %r14414;
	and.b32  	%r14422, %r13304, %r14421;
	not.b32 	%r14423, %r14419;
	and.b32  	%r14424, %r14420, %r14423;
	or.b32  	%r14425, %r14424, %r14422;
	not.b32 	%r14426, %r14420;
	and.b32  	%r14427, %r14417, %r14426;
	or.b32  	%r14428, %r14425, %r14427;
	xor.b32  	%r14429, %r14428, %r14334;
	and.b32  	%r14430, %r14159, %r14429;
	xor.b32  	%r14431, %r14430, %r14334;
	shr.u32 	%r14432, %r14411, 4;
	xor.b32  	%r14433, %r14432, %r14411;
	and.b32  	%r14434, %r14433, 252645135;
	shr.u32 	%r14435, %r14434, 24;
	shf.r.wrap.b32 	%r14436, %r14411, %r14411, %r14435;
	xor.b32  	%r14437, %r14436, %r14340;
	add.s32 	%r14438, %r14434, 16843009;
	shr.u32 	%r14439, %r14437, 16;
	xor.b32  	%r14440, %r14439, %r14437;
	shr.u32 	%r14441, %r14440, 12;
	shr.u32 	%r14442, %r14440, 4;
	shr.u32 	%r14443, %r14440, 8;
	xor.b32  	%r14444, %r14442, %r14441;
	xor.b32  	%r14445, %r14444, %r14443;
	xor.b32  	%r14446, %r14445, %r14440;
	shr.u32 	%r14447, %r14446, 2;
	xor.b32  	%r14448, %r14447, %r14446;
	shl.b32 	%r14449, %r14448, 3;
	not.b32 	%r14450, %r14449;
	and.b32  	%r14451, %r14450, 24;
	shr.u32 	%r14452, %r14438, %r14451;
	shf.r.wrap.b32 	%r14453, %r14411, %r14411, %r14452;
	shl.b32 	%r14454, %r14448, 31;
	xor.b32  	%r14455, %r14454, -2147483648;
	shr.s32 	%r14456, %r14455, 31;
	shl.b32 	%r14457, %r14448, 30;
	xor.b32  	%r14458, %r14457, -1073741824;
	not.b32 	%r14459, %r14453;
	and.b32  	%r14460, %r14374, %r14459;
	not.b32 	%r14461, %r14374;
	shr.s32 	%r14462, %r14458, 31;
	and.b32  	%r14463, %r14462, %r14461;
	or.b32  	%r14464, %r14456, %r14374;
	not.b32 	%r14465, %r14464;
	or.b32  	%r14466, %r14463, %r14465;
	and.b32  	%r14467, %r14466, %r14453;
	or.b32  	%r14468, %r14467, %r14460;
	add.s32 	%r14469, %r14374, %r14459;
	setp.ne.s32 	%p619, %r14455, 0;
	setp.gt.s32 	%p620, %r14458, -1;
	selp.b32 	%r14470, %r14468, %r14469, %p620;
	selp.b32 	%r14471, %r14468, %r14470, %p619;
	add.s32 	%r14472, %r14434, 33686018;
	xor.b32  	%r14473, %r14471, %r14437;
	shr.u32 	%r14474, %r14473, 16;
	xor.b32  	%r14475, %r14474, %r14473;
	shr.u32 	%r14476, %r14475, 12;
	shr.u32 	%r14477, %r14475, 4;
	shr.u32 	%r14478, %r14475, 8;
	xor.b32  	%r14479, %r14477, %r14476;
	xor.b32  	%r14480, %r14479, %r14478;
	xor.b32  	%r14481, %r14480, %r14475;
	shr.u32 	%r14482, %r14481, 2;
	xor.b32  	%r14483, %r14482, %r14481;
	shl.b32 	%r14484, %r14483, 3;
	not.b32 	%r14485, %r14484;
	and.b32  	%r14486, %r14485, 24;
	shr.u32 	%r14487, %r14472, %r14486;
	shf.r.wrap.b32 	%r14488, %r14411, %r14411, %r14487;
	shl.b32 	%r14489, %r14483, 31;
	xor.b32  	%r14490, %r14489, -2147483648;
	shr.s32 	%r14491, %r14490, 31;
	shl.b32 	%r14492, %r14483, 30;
	xor.b32  	%r14493, %r14492, -1073741824;
	not.b32 	%r14494, %r14488;
	and.b32  	%r14495, %r14409, %r14494;
	not.b32 	%r14496, %r14409;
	shr.s32 	%r14497, %r14493, 31;
	and.b32  	%r14498, %r14497, %r14496;
	or.b32  	%r14499, %r14491, %r14409;
	not.b32 	%r14500, %r14499;
	or.b32  	%r14501, %r14498, %r14500;
	and.b32  	%r14502, %r14501, %r14488;
	or.b32  	%r14503, %r14502, %r14495;
	add.s32 	%r14504, %r14409, %r14494;
	setp.ne.s32 	%p621, %r14490, 0;
	setp.gt.s32 	%p622, %r14493, -1;
	selp.b32 	%r14505, %r14503, %r14504, %p622;
	selp.b32 	%r14506, %r14503, %r14505, %p621;
	add.s32 	%r14507, %r14506, %r14473;
	xor.b32  	%r14508, %r14507, %r14411;
	shr.u32 	%r14509, %r14411, 8;
	and.b32  	%r14510, %r14509, 31;
	shl.b32 	%r14511, %r1486, %r14510;
	shr.u32 	%r14512, %r14411, 1;
	and.b32  	%r14513, %r14512, 1;
	shl.b32 	%r14514, %r14513, %r14510;
	and.b32  	%r14515, %r14411, 1;
	shl.b32 	%r14516, %r14515, %r14510;
	and.b32  	%r14517, %r14511, %r14159;
	not.b32 	%r14518, %r14511;
	and.b32  	%r14519, %r14159, %r14518;
	not.b32 	%r14520, %r14516;
	and.b32  	%r14521, %r14517, %r14520;
	or.b32  	%r14522, %r14521, %r14519;
	not.b32 	%r14523, %r14517;
	and.b32  	%r14524, %r14514, %r14523;
	or.b32  	%r14525, %r14522, %r14524;
	shf.l.wrap.b32 	%r14526, %r14525, %r14525, 26;
	shf.l.wrap.b32 	%r14527, %r14525, %r14525, 21;
	xor.b32  	%r14528, %r14526, %r14527;
	shf.l.wrap.b32 	%r14529, %r14525, %r14525, 7;
	xor.b32  	%r14530, %r14528, %r14529;
	add.s32 	%r14531, %r14240, %r38;
	add.s32 	%r14532, %r14531, %r11593;
	add.s32 	%r14533, %r14532, %r14431;
	add.s32 	%r14534, %r14533, %r14530;
	shr.u32 	%r14535, %r14508, 4;
	xor.b32  	%r14536, %r14535, %r14508;
	and.b32  	%r14537, %r14536, 252645135;
	shr.u32 	%r14538, %r14537, 24;
	shf.r.wrap.b32 	%r14539, %r14508, %r14508, %r14538;
	xor.b32  	%r14540, %r14539, %r14437;
	add.s32 	%r14541, %r14537, 16843009;
	shr.u32 	%r14542, %r14540, 16;
	xor.b32  	%r14543, %r14542, %r14540;
	shr.u32 	%r14544, %r14543, 12;
	shr.u32 	%r14545, %r14543, 4;
	shr.u32 	%r14546, %r14543, 8;
	xor.b32  	%r14547, %r14545, %r14544;
	xor.b32  	%r14548, %r14547, %r14546;
	xor.b32  	%r14549, %r14548, %r14543;
	shr.u32 	%r14550, %r14549, 2;
	xor.b32  	%r14551, %r14550, %r14549;
	shl.b32 	%r14552, %r14551, 3;
	not.b32 	%r14553, %r14552;
	and.b32  	%r14554, %r14553, 24;
	shr.u32 	%r14555, %r14541, %r14554;
	shf.r.wrap.b32 	%r14556, %r14508, %r14508, %r14555;
	shl.b32 	%r14557, %r14551, 31;
	xor.b32  	%r14558, %r14557, -2147483648;
	shr.s32 	%r14559, %r14558, 31;
	shl.b32 	%r14560, %r14551, 30;
	xor.b32  	%r14561, %r14560, -1073741824;
	not.b32 	%r14562, %r14556;
	and.b32  	%r14563, %r14471, %r14562;
	not.b32 	%r14564, %r14471;
	shr.s32 	%r14565, %r14561, 31;
	and.b32  	%r14566, %r14565, %r14564;
	or.b32  	%r14567, %r14559, %r14471;
	not.b32 	%r14568, %r14567;
	or.b32  	%r14569, %r14566, %r14568;
	and.b32  	%r14570, %r14569, %r14556;
	or.b32  	%r14571, %r14570, %r14563;
	add.s32 	%r14572, %r14471, %r14562;
	setp.ne.s32 	%p623, %r14558, 0;
	setp.gt.s32 	%p624, %r14561, -1;
	selp.b32 	%r14573, %r14571, %r14572, %p624;
	selp.b32 	%r14574, %r14571, %r14573, %p623;
	add.s32 	%r14575, %r14537, 33686018;
	xor.b32  	%r14576, %r14574, %r14540;
	shr.u32 	%r14577, %r14576, 16;
	xor.b32  	%r14578, %r14577, %r14576;
	shr.u32 	%r14579, %r14578, 12;
	shr.u32 	%r14580, %r14578, 4;
	shr.u32 	%r14581, %r14578, 8;
	xor.b32  	%r14582, %r14580, %r14579;
	xor.b32  	%r14583, %r14582, %r14581;
	xor.b32  	%r14584, %r14583, %r14578;
	shr.u32 	%r14585, %r14584, 2;
	xor.b32  	%r14586, %r14585, %r14584;
	shl.b32 	%r14587, %r14586, 3;
	not.b32 	%r14588, %r14587;
	and.b32  	%r14589, %r14588, 24;
	shr.u32 	%r14590, %r14575, %r14589;
	shf.r.wrap.b32 	%r14591, %r14508, %r14508, %r14590;
	shl.b32 	%r14592, %r14586, 31;
	xor.b32  	%r14593, %r14592, -2147483648;
	shr.s32 	%r14594, %r14593, 31;
	shl.b32 	%r14595, %r14586, 30;
	xor.b32  	%r14596, %r14595, -1073741824;
	not.b32 	%r14597, %r14591;
	and.b32  	%r14598, %r14506, %r14597;
	not.b32 	%r14599, %r14506;
	shr.s32 	%r14600, %r14596, 31;
	and.b32  	%r14601, %r14600, %r14599;
	or.b32  	%r14602, %r14594, %r14506;
	not.b32 	%r14603, %r14602;
	or.b32  	%r14604, %r14601, %r14603;
	and.b32  	%r14605, %r14604, %r14591;
	or.b32  	%r14606, %r14605, %r14598;
	add.s32 	%r14607, %r14506, %r14597;
	setp.ne.s32 	%p625, %r14593, 0;
	setp.gt.s32 	%p626, %r14596, -1;
	selp.b32 	%r14608, %r14606, %r14607, %p626;
	selp.b32 	%r14609, %r14606, %r14608, %p625;
	add.s32 	%r14610, %r14609, %r14576;
	xor.b32  	%r14611, %r14610, %r14508;
	shr.u32 	%r14612, %r14508, 8;
	and.b32  	%r14613, %r14612, 31;
	shl.b32 	%r14614, %r1486, %r14613;
	shr.u32 	%r14615, %r14508, 1;
	and.b32  	%r14616, %r14615, 1;
	shl.b32 	%r14617, %r14616, %r14613;
	and.b32  	%r14618, %r14508, 1;
	shl.b32 	%r14619, %r14618, %r14613;
	and.b32  	%r14620, %r14614, %r12447;
	not.b32 	%r14621, %r14614;
	and.b32  	%r14622, %r12447, %r14621;
	not.b32 	%r14623, %r14619;
	and.b32  	%r14624, %r14620, %r14623;
	or.b32  	%r14625, %r14624, %r14622;
	not.b32 	%r14626, %r14620;
	and.b32  	%r14627, %r14617, %r14626;
	or.b32  	%r14628, %r14625, %r14627;
	shr.u32 	%r14629, %r14611, 4;
	xor.b32  	%r14630, %r14629, %r14611;
	and.b32  	%r14631, %r14630, 252645135;
	shr.u32 	%r14632, %r14631, 24;
	shf.r.wrap.b32 	%r14633, %r14611, %r14611, %r14632;
	xor.b32  	%r14634, %r14633, %r14540;
	add.s32 	%r14635, %r14631, 16843009;
	shr.u32 	%r14636, %r14634, 16;
	xor.b32  	%r14637, %r14636, %r14634;
	shr.u32 	%r14638, %r14637, 12;
	shr.u32 	%r14639, %r14637, 4;
	shr.u32 	%r14640, %r14637, 8;
	xor.b32  	%r14641, %r14639, %r14638;
	xor.b32  	%r14642, %r14641, %r14640;
	xor.b32  	%r14643, %r14642, %r14637;
	shr.u32 	%r14644, %r14643, 2;
	xor.b32  	%r14645, %r14644, %r14643;
	shl.b32 	%r14646, %r14645, 3;
	not.b32 	%r14647, %r14646;
	and.b32  	%r14648, %r14647, 24;
	shr.u32 	%r14649, %r14635, %r14648;
	shf.r.wrap.b32 	%r14650, %r14611, %r14611, %r14649;
	shl.b32 	%r14651, %r14645, 31;
	xor.b32  	%r14652, %r14651, -2147483648;
	shr.s32 	%r14653, %r14652, 31;
	shl.b32 	%r14654, %r14645, 30;
	xor.b32  	%r14655, %r14654, -1073741824;
	not.b32 	%r14656, %r14650;
	and.b32  	%r14657, %r14574, %r14656;
	not.b32 	%r14658, %r14574;
	shr.s32 	%r14659, %r14655, 31;
	and.b32  	%r14660, %r14659, %r14658;
	or.b32  	%r14661, %r14653, %r14574;
	not.b32 	%r14662, %r14661;
	or.b32  	%r14663, %r14660, %r14662;
	and.b32  	%r14664, %r14663, %r14650;
	or.b32  	%r14665, %r14664, %r14657;
	add.s32 	%r14666, %r14574, %r14656;
	setp.ne.s32 	%p627, %r14652, 0;
	setp.gt.s32 	%p628, %r14655, -1;
	selp.b32 	%r14667, %r14665, %r14666, %p628;
	selp.b32 	%r14668, %r14665, %r14667, %p627;
	add.s32 	%r14669, %r14631, 33686018;
	xor.b32  	%r14670, %r14668, %r14634;
	shr.u32 	%r14671, %r14670, 16;
	xor.b32  	%r14672, %r14671, %r14670;
	shr.u32 	%r14673, %r14672, 12;
	shr.u32 	%r14674, %r14672, 4;
	shr.u32 	%r14675, %r14672, 8;
	xor.b32  	%r14676, %r14674, %r14673;
	xor.b32  	%r14677, %r14676, %r14675;
	xor.b32  	%r14678, %r14677, %r14672;
	shr.u32 	%r14679, %r14678, 2;
	xor.b32  	%r14680, %r14679, %r14678;
	shl.b32 	%r14681, %r14680, 3;
	not.b32 	%r14682, %r14681;
	and.b32  	%r14683, %r14682, 24;
	shr.u32 	%r14684, %r14669, %r14683;
	shf.r.wrap.b32 	%r14685, %r14611, %r14611, %r14684;
	shl.b32 	%r14686, %r14680, 31;
	xor.b32  	%r14687, %r14686, -2147483648;
	shr.s32 	%r14688, %r14687, 31;
	shl.b32 	%r14689, %r14680, 30;
	xor.b32  	%r14690, %r14689, -1073741824;
	not.b32 	%r14691, %r14685;
	and.b32  	%r14692, %r14609, %r14691;
	not.b32 	%r14693, %r14609;
	shr.s32 	%r14694, %r14690, 31;
	and.b32  	%r14695, %r14694, %r14693;
	or.b32  	%r14696, %r14688, %r14609;
	not.b32 	%r14697, %r14696;
	or.b32  	%r14698, %r14695, %r14697;
	and.b32  	%r14699, %r14698, %r14685;
	or.b32  	%r14700, %r14699, %r14692;
	add.s32 	%r14701, %r14609, %r14691;
	setp.ne.s32 	%p629, %r14687, 0;
	setp.gt.s32 	%p630, %r14690, -1;
	selp.b32 	%r14702, %r14700, %r14701, %p630;
	selp.b32 	%r14703, %r14700, %r14702, %p629;
	add.s32 	%r14704, %r14703, %r14670;
	xor.b32  	%r14705, %r14704, %r14611;
	shr.u32 	%r14706, %r14611, 8;
	and.b32  	%r14707, %r14706, 31;
	shl.b32 	%r14708, %r1486, %r14707;
	shr.u32 	%r14709, %r14611, 1;
	and.b32  	%r14710, %r14709, 1;
	shl.b32 	%r14711, %r14710, %r14707;
	and.b32  	%r14712, %r14611, 1;
	shl.b32 	%r14713, %r14712, %r14707;
	and.b32  	%r14714, %r14708, %r13303;
	not.b32 	%r14715, %r14708;
	and.b32  	%r14716, %r13303, %r14715;
	not.b32 	%r14717, %r14713;
	and.b32  	%r14718, %r14714, %r14717;
	or.b32  	%r14719, %r14718, %r14716;
	not.b32 	%r14720, %r14714;
	and.b32  	%r14721, %r14711, %r14720;
	or.b32  	%r14722, %r14719, %r14721;
	shr.u32 	%r14723, %r14705, 4;
	xor.b32  	%r14724, %r14723, %r14705;
	and.b32  	%r14725, %r14724, 252645135;
	shr.u32 	%r14726, %r14725, 24;
	shf.r.wrap.b32 	%r14727, %r14705, %r14705, %r14726;
	xor.b32  	%r14728, %r14727, %r14634;
	add.s32 	%r14729, %r14725, 16843009;
	shr.u32 	%r14730, %r14728, 16;
	xor.b32  	%r14731, %r14730, %r14728;
	shr.u32 	%r14732, %r14731, 12;
	shr.u32 	%r14733, %r14731, 4;
	shr.u32 	%r14734, %r14731, 8;
	xor.b32  	%r14735, %r14733, %r14732;
	xor.b32  	%r14736, %r14735, %r14734;
	xor.b32  	%r14737, %r14736, %r14731;
	shr.u32 	%r14738, %r14737, 2;
	xor.b32  	%r14739, %r14738, %r14737;
	shl.b32 	%r14740, %r14739, 3;
	not.b32 	%r14741, %r14740;
	and.b32  	%r14742, %r14741, 24;
	shr.u32 	%r14743, %r14729, %r14742;
	shf.r.wrap.b32 	%r14744, %r14705, %r14705, %r14743;
	shl.b32 	%r14745, %r14739, 31;
	xor.b32  	%r14746, %r14745, -2147483648;
	shr.s32 	%r14747, %r14746, 31;
	shl.b32 	%r14748, %r14739, 30;
	xor.b32  	%r14749, %r14748, -1073741824;
	not.b32 	%r14750, %r14744;
	and.b32  	%r14751, %r14668, %r14750;
	not.b32 	%r14752, %r14668;
	shr.s32 	%r14753, %r14749, 31;
	and.b32  	%r14754, %r14753, %r14752;
	or.b32  	%r14755, %r14747, %r14668;
	not.b32 	%r14756, %r14755;
	or.b32  	%r14757, %r14754, %r14756;
	and.b32  	%r14758, %r14757, %r14744;
	or.b32  	%r14759, %r14758, %r14751;
	add.s32 	%r14760, %r14668, %r14750;
	setp.ne.s32 	%p631, %r14746, 0;
	setp.gt.s32 	%p632, %r14749, -1;
	selp.b32 	%r14761, %r14759, %r14760, %p632;
	selp.b32 	%r14762, %r14759, %r14761, %p631;
	add.s32 	%r14763, %r14725, 33686018;
	xor.b32  	%r14764, %r14762, %r14728;
	shr.u32 	%r14765, %r14764, 16;
	xor.b32  	%r14766, %r14765, %r14764;
	shr.u32 	%r14767, %r14766, 12;
	shr.u32 	%r14768, %r14766, 4;
	shr.u32 	%r14769, %r14766, 8;
	xor.b32  	%r14770, %r14768, %r14767;
	xor.b32  	%r14771, %r14770, %r14769;
	xor.b32  	%r14772, %r14771, %r14766;
	shr.u32 	%r14773, %r14772, 2;
	xor.b32  	%r14774, %r14773, %r14772;
	shl.b32 	%r14775, %r14774, 3;
	not.b32 	%r14776, %r14775;
	and.b32  	%r14777, %r14776, 24;
	shr.u32 	%r14778, %r14763, %r14777;
	shf.r.wrap.b32 	%r14779, %r14705, %r14705, %r14778;
	shl.b32 	%r14780, %r14774, 31;
	xor.b32  	%r14781, %r14780, -2147483648;
	shr.s32 	%r14782, %r14781, 31;
	shl.b32 	%r14783, %r14774, 30;
	xor.b32  	%r14784, %r14783, -1073741824;
	not.b32 	%r14785, %r14779;
	and.b32  	%r14786, %r14703, %r14785;
	not.b32 	%r14787, %r14703;
	shr.s32 	%r14788, %r14784, 31;
	and.b32  	%r14789, %r14788, %r14787;
	or.b32  	%r14790, %r14782, %r14703;
	not.b32 	%r14791, %r14790;
	or.b32  	%r14792, %r14789, %r14791;
	and.b32  	%r14793, %r14792, %r14779;
	or.b32  	%r14794, %r14793, %r14786;
	add.s32 	%r14795, %r14703, %r14785;
	setp.ne.s32 	%p633, %r14781, 0;
	setp.gt.s32 	%p634, %r14784, -1;
	selp.b32 	%r14796, %r14794, %r14795, %p634;
	selp.b32 	%r14797, %r14794, %r14796, %p633;
	add.s32 	%r14798, %r14797, %r14764;
	xor.b32  	%r14799, %r14798, %r14705;
	shr.u32 	%r14800, %r14705, 8;
	and.b32  	%r14801, %r14800, 31;
	shl.b32 	%r14802, %r1486, %r14801;
	shr.u32 	%r14803, %r14705, 1;
	and.b32  	%r14804, %r14803, 1;
	shl.b32 	%r14805, %r14804, %r14801;
	and.b32  	%r14806, %r14705, 1;
	shl.b32 	%r14807, %r14806, %r14801;
	and.b32  	%r14808, %r14802, %r14158;
	not.b32 	%r14809, %r14802;
	and.b32  	%r14810, %r14158, %r14809;
	not.b32 	%r14811, %r14807;
	and.b32  	%r14812, %r14808, %r14811;
	or.b32  	%r14813, %r14812, %r14810;
	not.b32 	%r14814, %r14808;
	and.b32  	%r14815, %r14805, %r14814;
	or.b32  	%r14816, %r14813, %r14815;
	or.b32  	%r14817, %r14722, %r14628;
	and.b32  	%r14818, %r14816, %r14817;
	and.b32  	%r14819, %r14722, %r14628;
	or.b32  	%r14820, %r14818, %r14819;
	shr.u32 	%r14821, %r14799, 4;
	xor.b32  	%r14822, %r14821, %r14799;
	and.b32  	%r14823, %r14822, 252645135;
	shr.u32 	%r14824, %r14823, 24;
	shf.r.wrap.b32 	%r14825, %r14799, %r14799, %r14824;
	xor.b32  	%r14826, %r14825, %r14728;
	add.s32 	%r14827, %r14823, 16843009;
	shr.u32 	%r14828, %r14826, 16;
	xor.b32  	%r14829, %r14828, %r14826;
	shr.u32 	%r14830, %r14829, 12;
	shr.u32 	%r14831, %r14829, 4;
	shr.u32 	%r14832, %r14829, 8;
	xor.b32  	%r14833, %r14831, %r14830;
	xor.b32  	%r14834, %r14833, %r14832;
	xor.b32  	%r14835, %r14834, %r14829;
	shr.u32 	%r14836, %r14835, 2;
	xor.b32  	%r14837, %r14836, %r14835;
	shl.b32 	%r14838, %r14837, 3;
	not.b32 	%r14839, %r14838;
	and.b32  	%r14840, %r14839, 24;
	shr.u32 	%r14841, %r14827, %r14840;
	shf.r.wrap.b32 	%r14842, %r14799, %r14799, %r14841;
	shl.b32 	%r14843, %r14837, 31;
	xor.b32  	%r14844, %r14843, -2147483648;
	shr.s32 	%r14845, %r14844, 31;
	shl.b32 	%r14846, %r14837, 30;
	xor.b32  	%r14847, %r14846, -1073741824;
	not.b32 	%r14848, %r14842;
	and.b32  	%r14849, %r14762, %r14848;
	not.b32 	%r14850, %r14762;
	shr.s32 	%r14851, %r14847, 31;
	and.b32  	%r14852, %r14851, %r14850;
	or.b32  	%r14853, %r14845, %r14762;
	not.b32 	%r14854, %r14853;
	or.b32  	%r14855, %r14852, %r14854;
	and.b32  	%r14856, %r14855, %r14842;
	or.b32  	%r14857, %r14856, %r14849;
	add.s32 	%r14858, %r14762, %r14848;
	setp.ne.s32 	%p635, %r14844, 0;
	setp.gt.s32 	%p636, %r14847, -1;
	selp.b32 	%r14859, %r14857, %r14858, %p636;
	selp.b32 	%r14860, %r14857, %r14859, %p635;
	add.s32 	%r14861, %r14823, 33686018;
	xor.b32  	%r14862, %r14860, %r14826;
	shr.u32 	%r14863, %r14862, 16;
	xor.b32  	%r14864, %r14863, %r14862;
	shr.u32 	%r14865, %r14864, 12;
	shr.u32 	%r14866, %r14864, 4;
	shr.u32 	%r14867, %r14864, 8;
	xor.b32  	%r14868, %r14866, %r14865;
	xor.b32  	%r14869, %r14868, %r14867;
	xor.b32  	%r14870, %r14869, %r14864;
	shr.u32 	%r14871, %r14870, 2;
	xor.b32  	%r14872, %r14871, %r14870;
	shl.b32 	%r14873, %r14872, 3;
	not.b32 	%r14874, %r14873;
	and.b32  	%r14875, %r14874, 24;
	shr.u32 	%r14876, %r14861, %r14875;
	shf.r.wrap.b32 	%r14877, %r14799, %r14799, %r14876;
	shl.b32 	%r14878, %r14872, 31;
	xor.b32  	%r14879, %r14878, -2147483648;
	shr.s32 	%r14880, %r14879, 31;
	shl.b32 	%r14881, %r14872, 30;
	xor.b32  	%r14882, %r14881, -1073741824;
	not.b32 	%r14883, %r14877;
	and.b32  	%r14884, %r14797, %r14883;
	not.b32 	%r14885, %r14797;
	shr.s32 	%r14886, %r14882, 31;
	and.b32  	%r14887, %r14886, %r14885;
	or.b32  	%r14888, %r14880, %r14797;
	not.b32 	%r14889, %r14888;
	or.b32  	%r14890, %r14887, %r14889;
	and.b32  	%r14891, %r14890, %r14877;
	or.b32  	%r14892, %r14891, %r14884;
	add.s32 	%r14893, %r14797, %r14883;
	setp.ne.s32 	%p637, %r14879, 0;
	setp.gt.s32 	%p638, %r14882, -1;
	selp.b32 	%r14894, %r14892, %r14893, %p638;
	selp.b32 	%r14895, %r14892, %r14894, %p637;
	add.s32 	%r14896, %r14895, %r14862;
	xor.b32  	%r14897, %r14896, %r14799;
	shr.u32 	%r14898, %r14799, 8;
	and.b32  	%r14899, %r14898, 31;
	shl.b32 	%r14900, %r1486, %r14899;
	shr.u32 	%r14901, %r14799, 1;
	and.b32  	%r14902, %r14901, 1;
	shl.b32 	%r14903, %r14902, %r14899;
	and.b32  	%r14904, %r14799, 1;
	shl.b32 	%r14905, %r14904, %r14899;
	and.b32  	%r14906, %r14900, %r14158;
	not.b32 	%r14907, %r14900;
	and.b32  	%r14908, %r14158, %r14907;
	not.b32 	%r14909, %r14905;
	and.b32  	%r14910, %r14906, %r14909;
	or.b32  	%r14911, %r14910, %r14908;
	not.b32 	%r14912, %r14906;
	and.b32  	%r14913, %r14903, %r14912;
	or.b32  	%r14914, %r14911, %r14913;
	shf.l.wrap.b32 	%r14915, %r14914, %r14914, 30;
	shf.l.wrap.b32 	%r14916, %r14914, %r14914, 19;
	xor.b32  	%r14917, %r14915, %r14916;
	shf.l.wrap.b32 	%r14918, %r14914, %r14914, 10;
	xor.b32  	%r14919, %r14917, %r14918;
	shr.u32 	%r14920, %r14897, 4;
	xor.b32  	%r14921, %r14920, %r14897;
	and.b32  	%r14922, %r14921, 252645135;
	shr.u32 	%r14923, %r14922, 24;
	shf.r.wrap.b32 	%r14924, %r14897, %r14897, %r14923;
	xor.b32  	%r14925, %r14924, %r14826;
	add.s32 	%r14926, %r14922, 16843009;
	shr.u32 	%r14927, %r14925, 16;
	xor.b32  	%r14928, %r14927, %r14925;
	shr.u32 	%r14929, %r14928, 12;
	shr.u32 	%r14930, %r14928, 4;
	shr.u32 	%r14931, %r14928, 8;
	xor.b32  	%r14932, %r14930, %r14929;
	xor.b32  	%r14933, %r14932, %r14931;
	xor.b32  	%r14934, %r14933, %r14928;
	shr.u32 	%r14935, %r14934, 2;
	xor.b32  	%r14936, %r14935, %r14934;
	shl.b32 	%r14937, %r14936, 3;
	not.b32 	%r14938, %r14937;
	and.b32  	%r14939, %r14938, 24;
	shr.u32 	%r14940, %r14926, %r14939;
	shf.r.wrap.b32 	%r14941, %r14897, %r14897, %r14940;
	shl.b32 	%r14942, %r14936, 31;
	xor.b32  	%r14943, %r14942, -2147483648;
	shr.s32 	%r14944, %r14943, 31;
	shl.b32 	%r14945, %r14936, 30;
	xor.b32  	%r14946, %r14945, -1073741824;
	not.b32 	%r14947, %r14941;
	and.b32  	%r14948, %r14860, %r14947;
	not.b32 	%r14949, %r14860;
	shr.s32 	%r14950, %r14946, 31;
	and.b32  	%r14951, %r14950, %r14949;
	or.b32  	%r14952, %r14944, %r14860;
	not.b32 	%r14953, %r14952;
	or.b32  	%r14954, %r14951, %r14953;
	and.b32  	%r14955, %r14954, %r14941;
	or.b32  	%r14956, %r14955, %r14948;
	add.s32 	%r14957, %r14860, %r14947;
	setp.ne.s32 	%p639, %r14943, 0;
	setp.gt.s32 	%p640, %r14946, -1;
	selp.b32 	%r14958, %r14956, %r14957, %p640;
	selp.b32 	%r14959, %r14956, %r14958, %p639;
	add.s32 	%r14960, %r14922, 33686018;
	xor.b32  	%r14961, %r14959, %r14925;
	shr.u32 	%r14962, %r14961, 16;
	xor.b32  	%r14963, %r14962, %r14961;
	shr.u32 	%r14964, %r14963, 12;
	shr.u32 	%r14965, %r14963, 4;
	shr.u32 	%r14966, %r14963, 8;
	xor.b32  	%r14967, %r14965, %r14964;
	xor.b32  	%r14968, %r14967, %r14966;
	xor.b32  	%r14969, %r14968, %r14963;
	shr.u32 	%r14970, %r14969, 2;
	xor.b32  	%r14971, %r14970, %r14969;
	shl.b32 	%r14972, %r14971, 3;
	not.b32 	%r14973, %r14972;
	and.b32  	%r14974, %r14973, 24;
	shr.u32 	%r14975, %r14960, %r14974;
	shf.r.wrap.b32 	%r14976, %r14897, %r14897, %r14975;
	shl.b32 	%r14977, %r14971, 31;
	xor.b32  	%r14978, %r14977, -2147483648;
	shr.s32 	%r14979, %r14978, 31;
	shl.b32 	%r14980, %r14971, 30;
	xor.b32  	%r14981, %r14980, -1073741824;
	not.b32 	%r14982, %r14976;
	and.b32  	%r14983, %r14895, %r14982;
	not.b32 	%r14984, %r14895;
	shr.s32 	%r14985, %r14981, 31;
	and.b32  	%r14986, %r14985, %r14984;
	or.b32  	%r14987, %r14979, %r14895;
	not.b32 	%r14988, %r14987;
	or.b32  	%r14989, %r14986, %r14988;
	and.b32  	%r14990, %r14989, %r14976;
	or.b32  	%r14991, %r14990, %r14983;
	add.s32 	%r14992, %r14895, %r14982;
	setp.ne.s32 	%p641, %r14978, 0;
	setp.gt.s32 	%p642, %r14981, -1;
	selp.b32 	%r14993, %r14991, %r14992, %p642;
	selp.b32 	%r14994, %r14991, %r14993, %p641;
	add.s32 	%r14995, %r14994, %r14961;
	shr.u32 	%r14996, %r14897, 8;
	and.b32  	%r14997, %r14996, 31;
	shl.b32 	%r14998, %r1486, %r14997;
	shr.u32 	%r14999, %r14897, 1;
	and.b32  	%r15000, %r14999, 1;
	shl.b32 	%r15001, %r15000, %r14997;
	and.b32  	%r15002, %r14897, 1;
	shl.b32 	%r15003, %r15002, %r14997;
	and.b32  	%r15004, %r14998, %r14534;
	not.b32 	%r15005, %r14998;
	and.b32  	%r15006, %r14534, %r15005;
	not.b32 	%r15007, %r15003;
	and.b32  	%r15008, %r15004, %r15007;
	or.b32  	%r15009, %r15008, %r15006;
	not.b32 	%r15010, %r15004;
	and.b32  	%r15011, %r15001, %r15010;
	or.b32  	%r15012, %r15009, %r15011;
	add.s32 	%r15013, %r14820, %r14534;
	add.s32 	%r15014, %r15013, %r14919;
	add.s32 	%r15015, %r11592, %r15012;
	shf.l.wrap.b32 	%r15016, %r37, %r37, 15;
	shf.l.wrap.b32 	%r15017, %r37, %r37, 13;
	xor.b32  	%r15018, %r15016, %r15017;
	shr.u32 	%r15019, %r37, 10;
	xor.b32  	%r15020, %r15018, %r15019;
	add.s32 	%r15021, %r15020, %r32;
	shf.l.wrap.b32 	%r15022, %r25, %r25, 25;
	shf.l.wrap.b32 	%r15023, %r25, %r25, 14;
	xor.b32  	%r15024, %r15022, %r15023;
	shr.u32 	%r15025, %r25, 3;
	xor.b32  	%r15026, %r15024, %r15025;
	add.s32 	%r15027, %r15021, %r24;
	add.s32 	%r15028, %r15027, %r15026;
	shf.l.wrap.b32 	%r15029, %r38, %r38, 15;
	shf.l.wrap.b32 	%r15030, %r38, %r38, 13;
	xor.b32  	%r15031, %r15029, %r15030;
	shr.u32 	%r15032, %r38, 10;
	xor.b32  	%r15033, %r15031, %r15032;
	add.s32 	%r15034, %r15033, %r33;
	shf.l.wrap.b32 	%r15035, %r26, %r26, 25;
	shf.l.wrap.b32 	%r15036, %r26, %r26, 14;
	xor.b32  	%r15037, %r15035, %r15036;
	shr.u32 	%r15038, %r26, 3;
	xor.b32  	%r15039, %r15037, %r15038;
	add.s32 	%r15040, %r15034, %r25;
	add.s32 	%r15041, %r15040, %r15039;
	shf.l.wrap.b32 	%r15042, %r15028, %r15028, 15;
	shf.l.wrap.b32 	%r15043, %r15028, %r15028, 13;
	xor.b32  	%r15044, %r15042, %r15043;
	shr.u32 	%r15045, %r15028, 10;
	xor.b32  	%r15046, %r15044, %r15045;
	add.s32 	%r15047, %r15046, %r34;
	shf.l.wrap.b32 	%r15048, %r39, %r39, 25;
	shf.l.wrap.b32 	%r15049, %r39, %r39, 14;
	xor.b32  	%r15050, %r15048, %r15049;
	shr.u32 	%r15051, %r39, 3;
	xor.b32  	%r15052, %r15050, %r15051;
	add.s32 	%r15053, %r15047, %r26;
	add.s32 	%r15054, %r15053, %r15052;
	shf.l.wrap.b32 	%r15055, %r15041, %r15041, 15;
	shf.l.wrap.b32 	%r15056, %r15041, %r15041, 13;
	xor.b32  	%r15057, %r15055, %r15056;
	shr.u32 	%r15058, %r15041, 10;
	xor.b32  	%r15059, %r15057, %r15058;
	add.s32 	%r15060, %r15059, %r35;
	shf.l.wrap.b32 	%r15061, %r27, %r27, 25;
	shf.l.wrap.b32 	%r15062, %r27, %r27, 14;
	xor.b32  	%r15063, %r15061, %r15062;
	shr.u32 	%r15064, %r27, 3;
	xor.b32  	%r15065, %r15063, %r15064;
	add.s32 	%r15066, %r15060, %r39;
	add.s32 	%r15067, %r15066, %r15065;
	shf.l.wrap.b32 	%r15068, %r15054, %r15054, 15;
	shf.l.wrap.b32 	%r15069, %r15054, %r15054, 13;
	xor.b32  	%r15070, %r15068, %r15069;
	shr.u32 	%r15071, %r15054, 10;
	xor.b32  	%r15072, %r15070, %r15071;
	add.s32 	%r15073, %r15072, %r36;
	shf.l.wrap.b32 	%r15074, %r28, %r28, 25;
	shf.l.wrap.b32 	%r15075, %r28, %r28, 14;
	xor.b32  	%r15076, %r15074, %r15075;
	shr.u32 	%r15077, %r28, 3;
	xor.b32  	%r15078, %r15076, %r15077;
	add.s32 	%r15079, %r15073, %r27;
	add.s32 	%r15080, %r15079, %r15078;
	shf.l.wrap.b32 	%r15081, %r15067, %r15067, 15;
	shf.l.wrap.b32 	%r15082, %r15067, %r15067, 13;
	xor.b32  	%r15083, %r15081, %r15082;
	shr.u32 	%r15084, %r15067, 10;
	xor.b32  	%r15085, %r15083, %r15084;
	add.s32 	%r15086, %r15085, %r37;
	shf.l.wrap.b32 	%r15087, %r29, %r29, 25;
	shf.l.wrap.b32 	%r15088, %r29, %r29, 14;
	xor.b32  	%r15089, %r15087, %r15088;
	shr.u32 	%r15090, %r29, 3;
	xor.b32  	%r15091, %r15089, %r15090;
	add.s32 	%r15092, %r15086, %r28;
	add.s32 	%r15093, %r15092, %r15091;
	shf.l.wrap.b32 	%r15094, %r15080, %r15080, 15;
	shf.l.wrap.b32 	%r15095, %r15080, %r15080, 13;
	xor.b32  	%r15096, %r15094, %r15095;
	shr.u32 	%r15097, %r15080, 10;
	xor.b32  	%r15098, %r15096, %r15097;
	add.s32 	%r15099, %r15098, %r38;
	shf.l.wrap.b32 	%r15100, %r30, %r30, 25;
	shf.l.wrap.b32 	%r15101, %r30, %r30, 14;
	xor.b32  	%r15102, %r15100, %r15101;
	shr.u32 	%r15103, %r30, 3;
	xor.b32  	%r15104, %r15102, %r15103;
	add.s32 	%r15105, %r15099, %r29;
	add.s32 	%r15106, %r15105, %r15104;
	shf.l.wrap.b32 	%r15107, %r15093, %r15093, 15;
	shf.l.wrap.b32 	%r15108, %r15093, %r15093, 13;
	xor.b32  	%r15109, %r15107, %r15108;
	shr.u32 	%r15110, %r15093, 10;
	xor.b32  	%r15111, %r15109, %r15110;
	add.s32 	%r15112, %r15111, %r15028;
	shf.l.wrap.b32 	%r15113, %r31, %r31, 25;
	shf.l.wrap.b32 	%r15114, %r31, %r31, 14;
	xor.b32  	%r15115, %r15113, %r15114;
	shr.u32 	%r15116, %r31, 3;
	xor.b32  	%r15117, %r15115, %r15116;
	add.s32 	%r15118, %r15112, %r30;
	add.s32 	%r15119, %r15118, %r15117;
	shf.l.wrap.b32 	%r15120, %r15106, %r15106, 15;
	shf.l.wrap.b32 	%r15121, %r15106, %r15106, 13;
	xor.b32  	%r15122, %r15120, %r15121;
	shr.u32 	%r15123, %r15106, 10;
	xor.b32  	%r15124, %r15122, %r15123;
	add.s32 	%r15125, %r15124, %r15041;
	shf.l.wrap.b32 	%r15126, %r32, %r32, 25;
	shf.l.wrap.b32 	%r15127, %r32, %r32, 14;
	xor.b32  	%r15128, %r15126, %r15127;
	shr.u32 	%r15129, %r32, 3;
	xor.b32  	%r15130, %r15128, %r15129;
	add.s32 	%r15131, %r15125, %r31;
	add.s32 	%r15132, %r15131, %r15130;
	shf.l.wrap.b32 	%r15133, %r15119, %r15119, 15;
	shf.l.wrap.b32 	%r15134, %r15119, %r15119, 13;
	xor.b32  	%r15135, %r15133, %r15134;
	shr.u32 	%r15136, %r15119, 10;
	xor.b32  	%r15137, %r15135, %r15136;
	add.s32 	%r15138, %r15137, %r15054;
	shf.l.wrap.b32 	%r15139, %r33, %r33, 25;
	shf.l.wrap.b32 	%r15140, %r33, %r33, 14;
	xor.b32  	%r15141, %r15139, %r15140;
	shr.u32 	%r15142, %r33, 3;
	xor.b32  	%r15143, %r15141, %r15142;
	add.s32 	%r15144, %r15138, %r32;
	add.s32 	%r15145, %r15144, %r15143;
	shf.l.wrap.b32 	%r15146, %r15132, %r15132, 15;
	shf.l.wrap.b32 	%r15147, %r15132, %r15132, 13;
	xor.b32  	%r15148, %r15146, %r15147;
	shr.u32 	%r15149, %r15132, 10;
	xor.b32  	%r15150, %r15148, %r15149;
	add.s32 	%r15151, %r15150, %r15067;
	shf.l.wrap.b32 	%r15152, %r34, %r34, 25;
	shf.l.wrap.b32 	%r15153, %r34, %r34, 14;
	xor.b32  	%r15154, %r15152, %r15153;
	shr.u32 	%r15155, %r34, 3;
	xor.b32  	%r15156, %r15154, %r15155;
	add.s32 	%r15157, %r15151, %r33;
	add.s32 	%r15158, %r15157, %r15156;
	shf.l.wrap.b32 	%r15159, %r15145, %r15145, 15;
	shf.l.wrap.b32 	%r15160, %r15145, %r15145, 13;
	xor.b32  	%r15161, %r15159, %r15160;
	shr.u32 	%r15162, %r15145, 10;
	xor.b32  	%r15163, %r15161, %r15162;
	add.s32 	%r15164, %r15163, %r15080;
	shf.l.wrap.b32 	%r15165, %r35, %r35, 25;
	shf.l.wrap.b32 	%r15166, %r35, %r35, 14;
	xor.b32  	%r15167, %r15165, %r15166;
	shr.u32 	%r15168, %r35, 3;
	xor.b32  	%r15169, %r15167, %r15168;
	add.s32 	%r15170, %r15164, %r34;
	add.s32 	%r15171, %r15170, %r15169;
	shf.l.wrap.b32 	%r15172, %r15158, %r15158, 15;
	shf.l.wrap.b32 	%r15173, %r15158, %r15158, 13;
	xor.b32  	%r15174, %r15172, %r15173;
	shr.u32 	%r15175, %r15158, 10;
	xor.b32  	%r15176, %r15174, %r15175;
	add.s32 	%r15177, %r15176, %r15093;
	shf.l.wrap.b32 	%r15178, %r36, %r36, 25;
	shf.l.wrap.b32 	%r15179, %r36, %r36, 14;
	xor.b32  	%r15180, %r15178, %r15179;
	shr.u32 	%r15181, %r36, 3;
	xor.b32  	%r15182, %r15180, %r15181;
	add.s32 	%r15183, %r15177, %r35;
	add.s32 	%r15184, %r15183, %r15182;
	shf.l.wrap.b32 	%r15185, %r15171, %r15171, 15;
	shf.l.wrap.b32 	%r15186, %r15171, %r15171, 13;
	xor.b32  	%r15187, %r15185, %r15186;
	shr.u32 	%r15188, %r15171, 10;
	xor.b32  	%r15189, %r15187, %r15188;
	add.s32 	%r15190, %r15189, %r15106;
	shf.l.wrap.b32 	%r15191, %r37, %r37, 25;
	shf.l.wrap.b32 	%r15192, %r37, %r37, 14;
	xor.b32  	%r15193, %r15191, %r15192;
	shr.u32 	%r15194, %r37, 3;
	xor.b32  	%r15195, %r15193, %r15194;
	add.s32 	%r15196, %r15190, %r36;
	add.s32 	%r15197, %r15196, %r15195;
	shf.l.wrap.b32 	%r15198, %r15184, %r15184, 15;
	shf.l.wrap.b32 	%r15199, %r15184, %r15184, 13;
	xor.b32  	%r15200, %r15198, %r15199;
	shr.u32 	%r15201, %r15184, 10;
	xor.b32  	%r15202, %r15200, %r15201;
	add.s32 	%r15203, %r15202, %r15119;
	shf.l.wrap.b32 	%r15204, %r38, %r38, 25;
	shf.l.wrap.b32 	%r15205, %r38, %r38, 14;
	xor.b32  	%r15206, %r15204, %r15205;
	shr.u32 	%r15207, %r38, 3;
	xor.b32  	%r15208, %r15206, %r15207;
	add.s32 	%r15209, %r15203, %r37;
	add.s32 	%r15210, %r15209, %r15208;
	shf.l.wrap.b32 	%r15211, %r15197, %r15197, 15;
	shf.l.wrap.b32 	%r15212, %r15197, %r15197, 13;
	xor.b32  	%r15213, %r15211, %r15212;
	shr.u32 	%r15214, %r15197, 10;
	xor.b32  	%r15215, %r15213, %r15214;
	add.s32 	%r15216, %r15215, %r15132;
	shf.l.wrap.b32 	%r15217, %r15028, %r15028, 25;
	shf.l.wrap.b32 	%r15218, %r15028, %r15028, 14;
	xor.b32  	%r15219, %r15217, %r15218;
	shr.u32 	%r15220, %r15028, 3;
	xor.b32  	%r15221, %r15219, %r15220;
	add.s32 	%r15222, %r15216, %r38;
	add.s32 	%r15223, %r15222, %r15221;
	add.s32 	%r15224, %r12448, %r12447;
	xor.b32  	%r15225, %r14995, %r15224;
	xor.b32  	%r15226, %r15225, %r14897;
	shr.u32 	%r15227, %r15226, 4;
	xor.b32  	%r15228, %r15227, %r15226;
	and.b32  	%r15229, %r15228, 252645135;
	shr.u32 	%r15230, %r15229, 24;
	shf.r.wrap.b32 	%r15231, %r15226, %r15226, %r15230;
	xor.b32  	%r15232, %r15231, %r14925;
	add.s32 	%r15233, %r15229, 16843009;
	shr.u32 	%r15234, %r15232, 16;
	xor.b32  	%r15235, %r15234, %r15232;
	shr.u32 	%r15236, %r15235, 12;
	shr.u32 	%r15237, %r15235, 4;
	shr.u32 	%r15238, %r15235, 8;
	xor.b32  	%r15239, %r15237, %r15236;
	xor.b32  	%r15240, %r15239, %r15238;
	xor.b32  	%r15241, %r15240, %r15235;
	shr.u32 	%r15242, %r15241, 2;
	xor.b32  	%r15243, %r15242, %r15241;
	shl.b32 	%r15244, %r15243, 3;
	not.b32 	%r15245, %r15244;
	and.b32  	%r15246, %r15245, 24;
	shr.u32 	%r15247, %r15233, %r15246;
	shf.r.wrap.b32 	%r15248, %r15226, %r15226, %r15247;
	shl.b32 	%r15249, %r15243, 31;
	xor.b32  	%r15250, %r15249, -2147483648;
	shr.s32 	%r15251, %r15250, 31;
	shl.b32 	%r15252, %r15243, 30;
	xor.b32  	%r15253, %r15252, -1073741824;
	not.b32 	%r15254, %r15248;
	and.b32  	%r15255, %r14959, %r15254;
	not.b32 	%r15256, %r14959;
	shr.s32 	%r15257, %r15253, 31;
	and.b32  	%r15258, %r15257, %r15256;
	or.b32  	%r15259, %r15251, %r14959;
	not.b32 	%r15260, %r15259;
	or.b32  	%r15261, %r15258, %r15260;
	and.b32  	%r15262, %r15261, %r15248;
	or.b32  	%r15263, %r15262, %r15255;
	add.s32 	%r15264, %r14959, %r15254;
	setp.ne.s32 	%p643, %r15250, 0;
	setp.gt.s32 	%p644, %r15253, -1;
	selp.b32 	%r15265, %r15263, %r15264, %p644;
	selp.b32 	%r15266, %r15263, %r15265, %p643;
	add.s32 	%r15267, %r15229, 33686018;
	xor.b32  	%r15268, %r15266, %r15232;
	shr.u32 	%r15269, %r15268, 16;
	xor.b32  	%r15270, %r15269, %r15268;
	shr.u32 	%r15271, %r15270, 12;
	shr.u32 	%r15272, %r15270, 4;
	shr.u32 	%r15273, %r15270, 8;
	xor.b32  	%r15274, %r15272, %r15271;
	xor.b32  	%r15275, %r15274, %r15273;
	xor.b32  	%r15276, %r15275, %r15270;
	shr.u32 	%r15277, %r15276, 2;
	xor.b32  	%r15278, %r15277, %r15276;
	shl.b32 	%r15279, %r15278, 3;
	not.b32 	%r15280, %r15279;
	and.b32  	%r15281, %r15280, 24;
	shr.u32 	%r15282, %r15267, %r15281;
	shf.r.wrap.b32 	%r15283, %r15226, %r15226, %r15282;
	shl.b32 	%r15284, %r15278, 31;
	xor.b32  	%r15285, %r15284, -2147483648;
	shr.s32 	%r15286, %r15285, 31;
	shl.b32 	%r15287, %r15278, 30;
	xor.b32  	%r15288, %r15287, -1073741824;
	not.b32 	%r15289, %r15283;
	and.b32  	%r15290, %r14994, %r15289;
	not.b32 	%r15291, %r14994;
	shr.s32 	%r15292, %r15288, 31;
	and.b32  	%r15293, %r15292, %r15291;
	or.b32  	%r15294, %r15286, %r14994;
	not.b32 	%r15295, %r15294;
	or.b32  	%r15296, %r15293, %r15295;
	and.b32  	%r15297, %r15296, %r15283;
	or.b32  	%r15298, %r15297, %r15290;
	add.s32 	%r15299, %r14994, %r15289;
	setp.ne.s32 	%p645, %r15285, 0;
	setp.gt.s32 	%p646, %r15288, -1;
	selp.b32 	%r15300, %r15298, %r15299, %p646;
	selp.b32 	%r15301, %r15298, %r15300, %p645;
	add.s32 	%r15302, %r15301, %r15268;
	xor.b32  	%r15303, %r15302, %r15226;
	ld.shared.v4.u32 	{%r15304, %r15305, %r15306, %r15307}, [heftytab+64];
	shr.u32 	%r15308, %r15303, 4;
	xor.b32  	%r15309, %r15308, %r15303;
	and.b32  	%r15310, %r15309, 252645135;
	shr.u32 	%r15311, %r15310, 24;
	shf.r.wrap.b32 	%r15312, %r15303, %r15303, %r15311;
	xor.b32  	%r15313, %r15312, %r15232;
	add.s32 	%r15314, %r15310, 16843009;
	shr.u32 	%r15315, %r15313, 16;
	xor.b32  	%r15316, %r15315, %r15313;
	shr.u32 	%r15317, %r15316, 12;
	shr.u32 	%r15318, %r15316, 4;
	shr.u32 	%r15319, %r15316, 8;
	xor.b32  	%r15320, %r15318, %r15317;
	xor.b32  	%r15321, %r15320, %r15319;
	xor.b32  	%r15322, %r15321, %r15316;
	shr.u32 	%r15323, %r15322, 2;
	xor.b32  	%r15324, %r15323, %r15322;
	shl.b32 	%r15325, %r15324, 3;
	not.b32 	%r15326, %r15325;
	and.b32  	%r15327, %r15326, 24;
	shr.u32 	%r15328, %r15314, %r15327;
	shf.r.wrap.b32 	%r15329, %r15303, %r15303, %r15328;
	shl.b32 	%r15330, %r15324, 31;
	xor.b32  	%r15331, %r15330, -2147483648;
	shr.s32 	%r15332, %r15331, 31;
	shl.b32 	%r15333, %r15324, 30;
	xor.b32  	%r15334, %r15333, -1073741824;
	not.b32 	%r15335, %r15329;
	and.b32  	%r15336, %r15266, %r15335;
	not.b32 	%r15337, %r15266;
	shr.s32 	%r15338, %r15334, 31;
	and.b32  	%r15339, %r15338, %r15337;
	or.b32  	%r15340, %r15332, %r15266;
	not.b32 	%r15341, %r15340;
	or.b32  	%r15342, %r15339, %r15341;
	and.b32  	%r15343, %r15342, %r15329;
	or.b32  	%r15344, %r15343, %r15336;
	add.s32 	%r15345, %r15266, %r15335;
	setp.ne.s32 	%p647, %r15331, 0;
	setp.gt.s32 	%p648, %r15334, -1;
	selp.b32 	%r15346, %r15344, %r15345, %p648;
	selp.b32 	%r15347, %r15344, %r15346, %p647;
	add.s32 	%r15348, %r15310, 33686018;
	xor.b32  	%r15349, %r15347, %r15313;
	shr.u32 	%r15350, %r15349, 16;
	xor.b32  	%r15351, %r15350, %r15349;
	shr.u32 	%r15352, %r15351, 12;
	shr.u32 	%r15353, %r15351, 4;
	shr.u32 	%r15354, %r15351, 8;
	xor.b32  	%r15355, %r15353, %r15352;
	xor.b32  	%r15356, %r15355, %r15354;
	xor.b32  	%r15357, %r15356, %r15351;
	shr.u32 	%r15358, %r15357, 2;
	xor.b32  	%r15359, %r15358, %r15357;
	shl.b32 	%r15360, %r15359, 3;
	not.b32 	%r15361, %r15360;
	and.b32  	%r15362, %r15361, 24;
	shr.u32 	%r15363, %r15348, %r15362;
	shf.r.wrap.b32 	%r15364, %r15303, %r15303, %r15363;
	shl.b32 	%r15365, %r15359, 31;
	xor.b32  	%r15366, %r15365, -2147483648;
	shr.s32 	%r15367, %r15366, 31;
	shl.b32 	%r15368, %r15359, 30;
	xor.b32  	%r15369, %r15368, -1073741824;
	not.b32 	%r15370, %r15364;
	and.b32  	%r15371, %r15301, %r15370;
	not.b32 	%r15372, %r15301;
	shr.s32 	%r15373, %r15369, 31;
	and.b32  	%r15374, %r15373, %r15372;
	or.b32  	%r15375, %r15367, %r15301;
	not.b32 	%r15376, %r15375;
	or.b32  	%r15377, %r15374, %r15376;
	and.b32  	%r15378, %r15377, %r15364;
	or.b32  	%r15379, %r15378, %r15371;
	add.s32 	%r15380, %r15301, %r15370;
	setp.ne.s32 	%p649, %r15366, 0;
	setp.gt.s32 	%p650, %r15369, -1;
	selp.b32 	%r15381, %r15379, %r15380, %p650;
	selp.b32 	%r15382, %r15379, %r15381, %p649;
	add.s32 	%r15383, %r15382, %r15349;
	xor.b32  	%r15384, %r15383, %r15303;
	shr.u32 	%r15385, %r15303, 8;
	and.b32  	%r15386, %r15385, 31;
	shl.b32 	%r15387, %r1486, %r15386;
	shr.u32 	%r15388, %r15303, 1;
	and.b32  	%r15389, %r15388, 1;
	shl.b32 	%r15390, %r15389, %r15386;
	and.b32  	%r15391, %r15303, 1;
	shl.b32 	%r15392, %r15391, %r15386;
	and.b32  	%r15393, %r15387, %r13304;
	not.b32 	%r15394, %r15387;
	and.b32  	%r15395, %r13304, %r15394;
	not.b32 	%r15396, %r15392;
	and.b32  	%r15397, %r15393, %r15396;
	or.b32  	%r15398, %r15397, %r15395;
	not.b32 	%r15399, %r15393;
	and.b32  	%r15400, %r15390, %r15399;
	or.b32  	%r15401, %r15398, %r15400;
	shr.u32 	%r15402, %r15384, 4;
	xor.b32  	%r15403, %r15402, %r15384;
	and.b32  	%r15404, %r15403, 252645135;
	shr.u32 	%r15405, %r15404, 24;
	shf.r.wrap.b32 	%r15406, %r15384, %r15384, %r15405;
	xor.b32  	%r15407, %r15406, %r15313;
	add.s32 	%r15408, %r15404, 16843009;
	shr.u32 	%r15409, %r15407, 16;
	xor.b32  	%r15410, %r15409, %r15407;
	shr.u32 	%r15411, %r15410, 12;
	shr.u32 	%r15412, %r15410, 4;
	shr.u32 	%r15413, %r15410, 8;
	xor.b32  	%r15414, %r15412, %r15411;
	xor.b32  	%r15415, %r15414, %r15413;
	xor.b32  	%r15416, %r15415, %r15410;
	shr.u32 	%r15417, %r15416, 2;
	xor.b32  	%r15418, %r15417, %r15416;
	shl.b32 	%r15419, %r15418, 3;
	not.b32 	%r15420, %r15419;
	and.b32  	%r15421, %r15420, 24;
	shr.u32 	%r15422, %r15408, %r15421;
	shf.r.wrap.b32 	%r15423, %r15384, %r15384, %r15422;
	shl.b32 	%r15424, %r15418, 31;
	xor.b32  	%r15425, %r15424, -2147483648;
	shr.s32 	%r15426, %r15425, 31;
	shl.b32 	%r15427, %r15418, 30;
	xor.b32  	%r15428, %r15427, -1073741824;
	not.b32 	%r15429, %r15423;
	and.b32  	%r15430, %r15347, %r15429;
	not.b32 	%r15431, %r15347;
	shr.s32 	%r15432, %r15428, 31;
	and.b32  	%r15433, %r15432, %r15431;
	or.b32  	%r15434, %r15426, %r15347;
	not.b32 	%r15435, %r15434;
	or.b32  	%r15436, %r15433, %r15435;
	and.b32  	%r15437, %r15436, %r15423;
	or.b32  	%r15438, %r15437, %r15430;
	add.s32 	%r15439, %r15347, %r15429;
	setp.ne.s32 	%p651, %r15425, 0;
	setp.gt.s32 	%p652, %r15428, -1;
	selp.b32 	%r15440, %r15438, %r15439, %p652;
	selp.b32 	%r15441, %r15438, %r15440, %p651;
	add.s32 	%r15442, %r15404, 33686018;
	xor.b32  	%r15443, %r15441, %r15407;
	shr.u32 	%r15444, %r15443, 16;
	xor.b32  	%r15445, %r15444, %r15443;
	shr.u32 	%r15446, %r15445, 12;
	shr.u32 	%r15447, %r15445, 4;
	shr.u32 	%r15448, %r15445, 8;
	xor.b32  	%r15449, %r15447, %r15446;
	xor.b32  	%r15450, %r15449, %r15448;
	xor.b32  	%r15451, %r15450, %r15445;
	shr.u32 	%r15452, %r15451, 2;
	xor.b32  	%r15453, %r15452, %r15451;
	shl.b32 	%r15454, %r15453, 3;
	not.b32 	%r15455, %r15454;
	and.b32  	%r15456, %r15455, 24;
	shr.u32 	%r15457, %r15442, %r15456;
	shf.r.wrap.b32 	%r15458, %r15384, %r15384, %r15457;
	shl.b32 	%r15459, %r15453, 31;
	xor.b32  	%r15460, %r15459, -2147483648;
	shr.s32 	%r15461, %r15460, 31;
	shl.b32 	%r15462, %r15453, 30;
	xor.b32  	%r15463, %r15462, -1073741824;
	not.b32 	%r15464, %r15458;
	and.b32  	%r15465, %r15382, %r15464;
	not.b32 	%r15466, %r15382;
	shr.s32 	%r15467, %r15463, 31;
	and.b32  	%r15468, %r15467, %r15466;
	or.b32  	%r15469, %r15461, %r15382;
	not.b32 	%r15470, %r15469;
	or.b32  	%r15471, %r15468, %r15470;
	and.b32  	%r15472, %r15471, %r15458;
	or.b32  	%r15473, %r15472, %r15465;
	add.s32 	%r15474, %r15382, %r15464;
	setp.ne.s32 	%p653, %r15460, 0;
	setp.gt.s32 	%p654, %r15463, -1;
	selp.b32 	%r15475, %r15473, %r15474, %p654;
	selp.b32 	%r15476, %r15473, %r15475, %p653;
	add.s32 	%r15477, %r15476, %r15443;
	xor.b32  	%r15478, %r15477, %r15384;
	shr.u32 	%r15479, %r15384, 8;
	and.b32  	%r15480, %r15479, 31;
	shl.b32 	%r15481, %r1486, %r15480;
	shr.u32 	%r15482, %r15384, 1;
	and.b32  	%r15483, %r15482, 1;
	shl.b32 	%r15484, %r15483, %r15480;
	and.b32  	%r15485, %r15384, 1;
	shl.b32 	%r15486, %r15485, %r15480;
	and.b32  	%r15487, %r15481, %r14159;
	not.b32 	%r15488, %r15481;
	and.b32  	%r15489, %r14159, %r15488;
	not.b32 	%r15490, %r15486;
	and.b32  	%r15491, %r15487, %r15490;
	or.b32  	%r15492, %r15491, %r15489;
	not.b32 	%r15493, %r15487;
	and.b32  	%r15494, %r15484, %r15493;
	or.b32  	%r15495, %r15492, %r15494;
	xor.b32  	%r15496, %r15495, %r15401;
	and.b32  	%r15497, %r15015, %r15496;
	xor.b32  	%r15498, %r15497, %r15401;
	shr.u32 	%r15499, %r15478, 4;
	xor.b32  	%r15500, %r15499, %r15478;
	and.b32  	%r15501, %r15500, 252645135;
	shr.u32 	%r15502, %r15501, 24;
	shf.r.wrap.b32 	%r15503, %r15478, %r15478, %r15502;
	xor.b32  	%r15504, %r15503, %r15407;
	add.s32 	%r15505, %r15501, 16843009;
	shr.u32 	%r15506, %r15504, 16;
	xor.b32  	%r15507, %r15506, %r15504;
	shr.u32 	%r15508, %r15507, 12;
	shr.u32 	%r15509, %r15507, 4;
	shr.u32 	%r15510, %r15507, 8;
	xor.b32  	%r15511, %r15509, %r15508;
	xor.b32  	%r15512, %r15511, %r15510;
	xor.b32  	%r15513, %r15512, %r15507;
	shr.u32 	%r15514, %r15513, 2;
	xor.b32  	%r15515, %r15514, %r15513;
	shl.b32 	%r15516, %r15515, 3;
	not.b32 	%r15517, %r15516;
	and.b32  	%r15518, %r15517, 24;
	shr.u32 	%r15519, %r15505, %r15518;
	shf.r.wrap.b32 	%r15520, %r15478, %r15478, %r15519;
	shl.b32 	%r15521, %r15515, 31;
	xor.b32  	%r15522, %r15521, -2147483648;
	shr.s32 	%r15523, %r15522, 31;
	shl.b32 	%r15524, %r15515, 30;
	xor.b32  	%r15525, %r15524, -1073741824;
	not.b32 	%r15526, %r15520;
	and.b32  	%r15527, %r15441, %r15526;
	not.b32 	%r15528, %r15441;
	shr.s32 	%r15529, %r15525, 31;
	and.b32  	%r15530, %r15529, %r15528;
	or.b32  	%r15531, %r15523, %r15441;
	not.b32 	%r15532, %r15531;
	or.b32  	%r15533, %r15530, %r15532;
	and.b32  	%r15534, %r15533, %r15520;
	or.b32  	%r15535, %r15534, %r15527;
	add.s32 	%r15536, %r15441, %r15526;
	setp.ne.s32 	%p655, %r15522, 0;
	setp.gt.s32 	%p656, %r15525, -1;
	selp.b32 	%r15537, %r15535, %r15536, %p656;
	selp.b32 	%r15538, %r15535, %r15537, %p655;
	add.s32 	%r15539, %r15501, 33686018;
	xor.b32  	%r15540, %r15538, %r15504;
	shr.u32 	%r15541, %r15540, 16;
	xor.b32  	%r15542, %r15541, %r15540;
	shr.u32 	%r15543, %r15542, 12;
	shr.u32 	%r15544, %r15542, 4;
	shr.u32 	%r15545, %r15542, 8;
	xor.b32  	%r15546, %r15544, %r15543;
	xor.b32  	%r15547, %r15546, %r15545;
	xor.b32  	%r15548, %r15547, %r15542;
	shr.u32 	%r15549, %r15548, 2;
	xor.b32  	%r15550, %r15549, %r15548;
	shl.b32 	%r15551, %r15550, 3;
	not.b32 	%r15552, %r15551;
	and.b32  	%r15553, %r15552, 24;
	shr.u32 	%r15554, %r15539, %r15553;
	shf.r.wrap.b32 	%r15555, %r15478, %r15478, %r15554;
	shl.b32 	%r15556, %r15550, 31;
	xor.b32  	%r15557, %r15556, -2147483648;
	shr.s32 	%r15558, %r15557, 31;
	shl.b32 	%r15559, %r15550, 30;
	xor.b32  	%r15560, %r15559, -1073741824;
	not.b32 	%r15561, %r15555;
	and.b32  	%r15562, %r15476, %r15561;
	not.b32 	%r15563, %r15476;
	shr.s32 	%r15564, %r15560, 31;
	and.b32  	%r15565, %r15564, %r15563;
	or.b32  	%r15566, %r15558, %r15476;
	not.b32 	%r15567, %r15566;
	or.b32  	%r15568, %r15565, %r15567;
	and.b32  	%r15569, %r15568, %r15555;
	or.b32  	%r15570, %r15569, %r15562;
	add.s32 	%r15571, %r15476, %r15561;
	setp.ne.s32 	%p657, %r15557, 0;
	setp.gt.s32 	%p658, %r15560, -1;
	selp.b32 	%r15572, %r15570, %r15571, %p658;
	selp.b32 	%r15573, %r15570, %r15572, %p657;
	add.s32 	%r15574, %r15573, %r15540;
	xor.b32  	%r15575, %r15574, %r15478;
	shr.u32 	%r15576, %r15478, 8;
	and.b32  	%r15577, %r15576, 31;
	shl.b32 	%r15578, %r1486, %r15577;
	shr.u32 	%r15579, %r15478, 1;
	and.b32  	%r15580, %r15579, 1;
	shl.b32 	%r15581, %r15580, %r15577;
	and.b32  	%r15582, %r15478, 1;
	shl.b32 	%r15583, %r15582, %r15577;
	and.b32  	%r15584, %r15578, %r15015;
	not.b32 	%r15585, %r15578;
	and.b32  	%r15586, %r15015, %r15585;
	not.b32 	%r15587, %r15583;
	and.b32  	%r15588, %r15584, %r15587;
	or.b32  	%r15589, %r15588, %r15586;
	not.b32 	%r15590, %r15584;
	and.b32  	%r15591, %r15581, %r15590;
	or.b32  	%r15592, %r15589, %r15591;
	shf.l.wrap.b32 	%r15593, %r15592, %r15592, 26;
	shf.l.wrap.b32 	%r15594, %r15592, %r15592, 21;
	xor.b32  	%r15595, %r15593, %r15594;
	shf.l.wrap.b32 	%r15596, %r15592, %r15592, 7;
	xor.b32  	%r15597, %r15595, %r15596;
	add.s32 	%r15598, %r15304, %r15028;
	add.s32 	%r15599, %r15598, %r12448;
	add.s32 	%r15600, %r15599, %r15498;
	add.s32 	%r15601, %r15600, %r15597;
	shr.u32 	%r15602, %r15575, 4;
	xor.b32  	%r15603, %r15602, %r15575;
	and.b32  	%r15604, %r15603, 252645135;
	shr.u32 	%r15605, %r15604, 24;
	shf.r.wrap.b32 	%r15606, %r15575, %r15575, %r15605;
	xor.b32  	%r15607, %r15606, %r15504;
	add.s32 	%r15608, %r15604, 16843009;
	shr.u32 	%r15609, %r15607, 16;
	xor.b32  	%r15610, %r15609, %r15607;
	shr.u32 	%r15611, %r15610, 12;
	shr.u32 	%r15612, %r15610, 4;
	shr.u32 	%r15613, %r15610, 8;
	xor.b32  	%r15614, %r15612, %r15611;
	xor.b32  	%r15615, %r15614, %r15613;
	xor.b32  	%r15616, %r15615, %r15610;
	shr.u32 	%r15617, %r15616, 2;
	xor.b32  	%r15618, %r15617, %r15616;
	shl.b32 	%r15619, %r15618, 3;
	not.b32 	%r15620, %r15619;
	and.b32  	%r15621, %r15620, 24;
	shr.u32 	%r15622, %r15608, %r15621;
	shf.r.wrap.b32 	%r15623, %r15575, %r15575, %r15622;
	shl.b32 	%r15624, %r15618, 31;
	xor.b32  	%r15625, %r15624, -2147483648;
	shr.s32 	%r15626, %r15625, 31;
	shl.b32 	%r15627, %r15618, 30;
	xor.b32  	%r15628, %r15627, -1073741824;
	not.b32 	%r15629, %r15623;
	and.b32  	%r15630, %r15538, %r15629;
	not.b32 	%r15631, %r15538;
	shr.s32 	%r15632, %r15628, 31;
	and.b32  	%r15633, %r15632, %r15631;
	or.b32  	%r15634, %r15626, %r15538;
	not.b32 	%r15635, %r15634;
	or.b32  	%r15636, %r15633, %r15635;
	and.b32  	%r15637, %r15636, %r15623;
	or.b32  	%r15638, %r15637, %r15630;
	add.s32 	%r15639, %r15538, %r15629;
	setp.ne.s32 	%p659, %r15625, 0;
	setp.gt.s32 	%p660, %r15628, -1;
	selp.b32 	%r15640, %r15638, %r15639, %p660;
	selp.b32 	%r15641, %r15638, %r15640, %p659;
	add.s32 	%r15642, %r15604, 33686018;
	xor.b32  	%r15643, %r15641, %r15607;
	shr.u32 	%r15644, %r15643, 16;
	xor.b32  	%r15645, %r15644, %r15643;
	shr.u32 	%r15646, %r15645, 12;
	shr.u32 	%r15647, %r15645, 4;
	shr.u32 	%r15648, %r15645, 8;
	xor.b32  	%r15649, %r15647, %r15646;
	xor.b32  	%r15650, %r15649, %r15648;
	xor.b32  	%r15651, %r15650, %r15645;
	shr.u32 	%r15652, %r15651, 2;
	xor.b32  	%r15653, %r15652, %r15651;
	shl.b32 	%r15654, %r15653, 3;
	not.b32 	%r15655, %r15654;
	and.b32  	%r15656, %r15655, 24;
	shr.u32 	%r15657, %r15642, %r15656;
	shf.r.wrap.b32 	%r15658, %r15575, %r15575, %r15657;
	shl.b32 	%r15659, %r15653, 31;
	xor.b32  	%r15660, %r15659, -2147483648;
	shr.s32 	%r15661, %r15660, 31;
	shl.b32 	%r15662, %r15653, 30;
	xor.b32  	%r15663, %r15662, -1073741824;
	not.b32 	%r15664, %r15658;
	and.b32  	%r15665, %r15573, %r15664;
	not.b32 	%r15666, %r15573;
	shr.s32 	%r15667, %r15663, 31;
	and.b32  	%r15668, %r15667, %r15666;
	or.b32  	%r15669, %r15661, %r15573;
	not.b32 	%r15670, %r15669;
	or.b32  	%r15671, %r15668, %r15670;
	and.b32  	%r15672, %r15671, %r15658;
	or.b32  	%r15673, %r15672, %r15665;
	add.s32 	%r15674, %r15573, %r15664;
	setp.ne.s32 	%p661, %r15660, 0;
	setp.gt.s32 	%p662, %r15663, -1;
	selp.b32 	%r15675, %r15673, %r15674, %p662;
	selp.b32 	%r15676, %r15673, %r15675, %p661;
	add.s32 	%r15677, %r15676, %r15643;
	xor.b32  	%r15678, %r15677, %r15575;
	shr.u32 	%r15679, %r15575, 8;
	and.b32  	%r15680, %r15679, 31;
	shl.b32 	%r15681, %r1486, %r15680;
	shr.u32 	%r15682, %r15575, 1;
	and.b32  	%r15683, %r15682, 1;
	shl.b32 	%r15684, %r15683, %r15680;
	and.b32  	%r15685, %r15575, 1;
	shl.b32 	%r15686, %r15685, %r15680;
	and.b32  	%r15687, %r15681, %r13303;
	not.b32 	%r15688, %r15681;
	and.b32  	%r15689, %r13303, %r15688;
	not.b32 	%r15690, %r15686;
	and.b32  	%r15691, %r15687, %r15690;
	or.b32  	%r15692, %r15691, %r15689;
	not.b32 	%r15693, %r15687;
	and.b32  	%r15694, %r15684, %r15693;
	or.b32  	%r15695, %r15692, %r15694;
	shr.u32 	%r15696, %r15678, 4;
	xor.b32  	%r15697, %r15696, %r15678;
	and.b32  	%r15698, %r15697, 252645135;
	shr.u32 	%r15699, %r15698, 24;
	shf.r.wrap.b32 	%r15700, %r15678, %r15678, %r15699;
	xor.b32  	%r15701, %r15700, %r15607;
	add.s32 	%r15702, %r15698, 16843009;
	shr.u32 	%r15703, %r15701, 16;
	xor.b32  	%r15704, %r15703, %r15701;
	shr.u32 	%r15705, %r15704, 12;
	shr.u32 	%r15706, %r15704, 4;
	shr.u32 	%r15707, %r15704, 8;
	xor.b32  	%r15708, %r15706, %r15705;
	xor.b32  	%r15709, %r15708, %r15707;
	xor.b32  	%r15710, %r15709, %r15704;
	shr.u32 	%r15711, %r15710, 2;
	xor.b32  	%r15712, %r15711, %r15710;
	shl.b32 	%r15713, %r15712, 3;
	not.b32 	%r15714, %r15713;
	and.b32  	%r15715, %r15714, 24;
	shr.u32 	%r15716, %r15702, %r15715;
	shf.r.wrap.b32 	%r15717, %r15678, %r15678, %r15716;
	shl.b32 	%r15718, %r15712, 31;
	xor.b32  	%r15719, %r15718, -2147483648;
	shr.s32 	%r15720, %r15719, 31;
	shl.b32 	%r15721, %r15712, 30;
	xor.b32  	%r15722, %r15721, -1073741824;
	not.b32 	%r15723, %r15717;
	and.b32  	%r15724, %r15641, %r15723;
	not.b32 	%r15725, %r15641;
	shr.s32 	%r15726, %r15722, 31;
	and.b32  	%r15727, %r15726, %r15725;
	or.b32  	%r15728, %r15720, %r15641;
	not.b32 	%r15729, %r15728;
	or.b32  	%r15730, %r15727, %r15729;
	and.b32  	%r15731, %r15730, %r15717;
	or.b32  	%r15732, %r15731, %r15724;
	add.s32 	%r15733, %r15641, %r15723;
	setp.ne.s32 	%p663, %r15719, 0;
	setp.gt.s32 	%p664, %r15722, -1;
	selp.b32 	%r15734, %r15732, %r15733, %p664;
	selp.b32 	%r15735, %r15732, %r15734, %p663;
	add.s32 	%r15736, %r15698, 33686018;
	xor.b32  	%r15737, %r15735, %r15701;
	shr.u32 	%r15738, %r15737, 16;
	xor.b32  	%r15739, %r15738, %r15737;
	shr.u32 	%r15740, %r15739, 12;
	shr.u32 	%r15741, %r15739, 4;
	shr.u32 	%r15742, %r15739, 8;
	xor.b32  	%r15743, %r15741, %r15740;
	xor.b32  	%r15744, %r15743, %r15742;
	xor.b32  	%r15745, %r15744, %r15739;
	shr.u32 	%r15746, %r15745, 2;
	xor.b32  	%r15747, %r15746, %r15745;
	shl.b32 	%r15748, %r15747, 3;
	not.b32 	%r15749, %r15748;
	and.b32  	%r15750, %r15749, 24;
	shr.u32 	%r15751, %r15736, %r15750;
	shf.r.wrap.b32 	%r15752, %r15678, %r15678, %r15751;
	shl.b32 	%r15753, %r15747, 31;
	xor.b32  	%r15754, %r15753, -2147483648;
	shr.s32 	%r15755, %r15754, 31;
	shl.b32 	%r15756, %r15747, 30;
	xor.b32  	%r15757, %r15756, -1073741824;
	not.b32 	%r15758, %r15752;
	and.b32  	%r15759, %r15676, %r15758;
	not.b32 	%r15760, %r15676;
	shr.s32 	%r15761, %r15757, 31;
	and.b32  	%r15762, %r15761, %r15760;
	or.b32  	%r15763, %r15755, %r15676;
	not.b32 	%r15764, %r15763;
	or.b32  	%r15765, %r15762, %r15764;
	and.b32  	%r15766, %r15765, %r15752;
	or.b32  	%r15767, %r15766, %r15759;
	add.s32 	%r15768, %r15676, %r15758;
	setp.ne.s32 	%p665, %r15754, 0;
	setp.gt.s32 	%p666, %r15757, -1;
	selp.b32 	%r15769, %r15767, %r15768, %p666;
	selp.b32 	%r15770, %r15767, %r15769, %p665;
	add.s32 	%r15771, %r15770, %r15737;
	xor.b32  	%r15772, %r15771, %r15678;
	shr.u32 	%r15773, %r15678, 8;
	and.b32  	%r15774, %r15773, 31;
	shl.b32 	%r15775, %r1486, %r15774;
	shr.u32 	%r15776, %r15678, 1;
	and.b32  	%r15777, %r15776, 1;
	shl.b32 	%r15778, %r15777, %r15774;
	and.b32  	%r15779, %r15678, 1;
	shl.b32 	%r15780, %r15779, %r15774;
	and.b32  	%r15781, %r15775, %r14158;
	not.b32 	%r15782, %r15775;
	and.b32  	%r15783, %r14158, %r15782;
	not.b32 	%r15784, %r15780;
	and.b32  	%r15785, %r15781, %r15784;
	or.b32  	%r15786, %r15785, %r15783;
	not.b32 	%r15787, %r15781;
	and.b32  	%r15788, %r15778, %r15787;
	or.b32  	%r15789, %r15786, %r15788;
	shr.u32 	%r15790, %r15772, 4;
	xor.b32  	%r15791, %r15790, %r15772;
	and.b32  	%r15792, %r15791, 252645135;
	shr.u32 	%r15793, %r15792, 24;
	shf.r.wrap.b32 	%r15794, %r15772, %r15772, %r15793;
	xor.b32  	%r15795, %r15794, %r15701;
	add.s32 	%r15796, %r15792, 16843009;
	shr.u32 	%r15797, %r15795, 16;
	xor.b32  	%r15798, %r15797, %r15795;
	shr.u32 	%r15799, %r15798, 12;
	shr.u32 	%r15800, %r15798, 4;
	shr.u32 	%r15801, %r15798, 8;
	xor.b32  	%r15802, %r15800, %r15799;
	xor.b32  	%r15803, %r15802, %r15801;
	xor.b32  	%r15804, %r15803, %r15798;
	shr.u32 	%r15805, %r15804, 2;
	xor.b32  	%r15806, %r15805, %r15804;
	shl.b32 	%r15807, %r15806, 3;
	not.b32 	%r15808, %r15807;
	and.b32  	%r15809, %r15808, 24;
	shr.u32 	%r15810, %r15796, %r15809;
	shf.r.wrap.b32 	%r15811, %r15772, %r15772, %r15810;
	shl.b32 	%r15812, %r15806, 31;
	xor.b32  	%r15813, %r15812, -2147483648;
	shr.s32 	%r15814, %r15813, 31;
	shl.b32 	%r15815, %r15806, 30;
	xor.b32  	%r15816, %r15815, -1073741824;
	not.b32 	%r15817, %r15811;
	and.b32  	%r15818, %r15735, %r15817;
	not.b32 	%r15819, %r15735;
	shr.s32 	%r15820, %r15816, 31;
	and.b32  	%r15821, %r15820, %r15819;
	or.b32  	%r15822, %r15814, %r15735;
	not.b32 	%r15823, %r15822;
	or.b32  	%r15824, %r15821, %r15823;
	and.b32  	%r15825, %r15824, %r15811;
	or.b32  	%r15826, %r15825, %r15818;
	add.s32 	%r15827, %r15735, %r15817;
	setp.ne.s32 	%p667, %r15813, 0;
	setp.gt.s32 	%p668, %r15816, -1;
	selp.b32 	%r15828, %r15826, %r15827, %p668;
	selp.b32 	%r15829, %r15826, %r15828, %p667;
	add.s32 	%r15830, %r15792, 33686018;
	xor.b32  	%r15831, %r15829, %r15795;
	shr.u32 	%r15832, %r15831, 16;
	xor.b32  	%r15833, %r15832, %r15831;
	shr.u32 	%r15834, %r15833, 12;
	shr.u32 	%r15835, %r15833, 4;
	shr.u32 	%r15836, %r15833, 8;
	xor.b32  	%r15837, %r15835, %r15834;
	xor.b32  	%r15838, %r15837, %r15836;
	xor.b32  	%r15839, %r15838, %r15833;
	shr.u32 	%r15840, %r15839, 2;
	xor.b32  	%r15841, %r15840, %r15839;
	shl.b32 	%r15842, %r15841, 3;
	not.b32 	%r15843, %r15842;
	and.b32  	%r15844, %r15843, 24;
	shr.u32 	%r15845, %r15830, %r15844;
	shf.r.wrap.b32 	%r15846, %r15772, %r15772, %r15845;
	shl.b32 	%r15847, %r15841, 31;
	xor.b32  	%r15848, %r15847, -2147483648;
	shr.s32 	%r15849, %r15848, 31;
	shl.b32 	%r15850, %r15841, 30;
	xor.b32  	%r15851, %r15850, -1073741824;
	not.b32 	%r15852, %r15846;
	and.b32  	%r15853, %r15770, %r15852;
	not.b32 	%r15854, %r15770;
	shr.s32 	%r15855, %r15851, 31;
	and.b32  	%r15856, %r15855, %r15854;
	or.b32  	%r15857, %r15849, %r15770;
	not.b32 	%r15858, %r15857;
	or.b32  	%r15859, %r15856, %r15858;
	and.b32  	%r15860, %r15859, %r15846;
	or.b32  	%r15861, %r15860, %r15853;
	add.s32 	%r15862, %r15770, %r15852;
	setp.ne.s32 	%p669, %r15848, 0;
	setp.gt.s32 	%p670, %r15851, -1;
	selp.b32 	%r15863, %r15861, %r15862, %p670;
	selp.b32 	%r15864, %r15861, %r15863, %p669;
	add.s32 	%r15865, %r15864, %r15831;
	xor.b32  	%r15866, %r15865, %r15772;
	shr.u32 	%r15867, %r15772, 8;
	and.b32  	%r15868, %r15867, 31;
	shl.b32 	%r15869, %r1486, %r15868;
	shr.u32 	%r15870, %r15772, 1;
	and.b32  	%r15871, %r15870, 1;
	shl.b32 	%r15872, %r15871, %r15868;
	and.b32  	%r15873, %r15772, 1;
	shl.b32 	%r15874, %r15873, %r15868;
	and.b32  	%r15875, %r15869, %r15014;
	not.b32 	%r15876, %r15869;
	and.b32  	%r15877, %r15014, %r15876;
	not.b32 	%r15878, %r15874;
	and.b32  	%r15879, %r15875, %r15878;
	or.b32  	%r15880, %r15879, %r15877;
	not.b32 	%r15881, %r15875;
	and.b32  	%r15882, %r15872, %r15881;
	or.b32  	%r15883, %r15880, %r15882;
	or.b32  	%r15884, %r15789, %r15695;
	and.b32  	%r15885, %r15883, %r15884;
	and.b32  	%r15886, %r15789, %r15695;
	or.b32  	%r15887, %r15885, %r15886;
	shr.u32 	%r15888, %r15866, 4;
	xor.b32  	%r15889, %r15888, %r15866;
	and.b32  	%r15890, %r15889, 252645135;
	shr.u32 	%r15891, %r15890, 24;
	shf.r.wrap.b32 	%r15892, %r15866, %r15866, %r15891;
	xor.b32  	%r15893, %r15892, %r15795;
	add.s32 	%r15894, %r15890, 16843009;
	shr.u32 	%r15895, %r15893, 16;
	xor.b32  	%r15896, %r15895, %r15893;
	shr.u32 	%r15897, %r15896, 12;
	shr.u32 	%r15898, %r15896, 4;
	shr.u32 	%r15899, %r15896, 8;
	xor.b32  	%r15900, %r15898, %r15897;
	xor.b32  	%r15901, %r15900, %r15899;
	xor.b32  	%r15902, %r15901, %r15896;
	shr.u32 	%r15903, %r15902, 2;
	xor.b32  	%r15904, %r15903, %r15902;
	shl.b32 	%r15905, %r15904, 3;
	not.b32 	%r15906, %r15905;
	and.b32  	%r15907, %r15906, 24;
	shr.u32 	%r15908, %r15894, %r15907;
	shf.r.wrap.b32 	%r15909, %r15866, %r15866, %r15908;
	shl.b32 	%r15910, %r15904, 31;
	xor.b32  	%r15911, %r15910, -2147483648;
	shr.s32 	%r15912, %r15911, 31;
	shl.b32 	%r15913, %r15904, 30;
	xor.b32  	%r15914, %r15913, -1073741824;
	not.b32 	%r15915, %r15909;
	and.b32  	%r15916, %r15829, %r15915;
	not.b32 	%r15917, %r15829;
	shr.s32 	%r15918, %r15914, 31;
	and.b32  	%r15919, %r15918, %r15917;
	or.b32  	%r15920, %r15912, %r15829;
	not.b32 	%r15921, %r15920;
	or.b32  	%r15922, %r15919, %r15921;
	and.b32  	%r15923, %r15922, %r15909;
	or.b32  	%r15924, %r15923, %r15916;
	add.s32 	%r15925, %r15829, %r15915;
	setp.ne.s32 	%p671, %r15911, 0;
	setp.gt.s32 	%p672, %r15914, -1;
	selp.b32 	%r15926, %r15924, %r15925, %p672;
	selp.b32 	%r15927, %r15924, %r15926, %p671;
	add.s32 	%r15928, %r15890, 33686018;
	xor.b32  	%r15929, %r15927, %r15893;
	shr.u32 	%r15930, %r15929, 16;
	xor.b32  	%r15931, %r15930, %r15929;
	shr.u32 	%r15932, %r15931, 12;
	shr.u32 	%r15933, %r15931, 4;
	shr.u32 	%r15934, %r15931, 8;
	xor.b32  	%r15935, %r15933, %r15932;
	xor.b32  	%r15936, %r15935, %r15934;
	xor.b32  	%r15937, %r15936, %r15931;
	shr.u32 	%r15938, %r15937, 2;
	xor.b32  	%r15939, %r15938, %r15937;
	shl.b32 	%r15940, %r15939, 3;
	not.b32 	%r15941, %r15940;
	and.b32  	%r15942, %r15941, 24;
	shr.u32 	%r15943, %r15928, %r15942;
	shf.r.wrap.b32 	%r15944, %r15866, %r15866, %r15943;
	shl.b32 	%r15945, %r15939, 31;
	xor.b32  	%r15946, %r15945, -2147483648;
	shr.s32 	%r15947, %r15946, 31;
	shl.b32 	%r15948, %r15939, 30;
	xor.b32  	%r15949, %r15948, -1073741824;
	not.b32 	%r15950, %r15944;
	and.b32  	%r15951, %r15864, %r15950;
	not.b32 	%r15952, %r15864;
	shr.s32 	%r15953, %r15949, 31;
	and.b32  	%r15954, %r15953, %r15952;
	or.b32  	%r15955, %r15947, %r15864;
	not.b32 	%r15956, %r15955;
	or.b32  	%r15957, %r15954, %r15956;
	and.b32  	%r15958, %r15957, %r15944;
	or.b32  	%r15959, %r15958, %r15951;
	add.s32 	%r15960, %r15864, %r15950;
	setp.ne.s32 	%p673, %r15946, 0;
	setp.gt.s32 	%p674, %r15949, -1;
	selp.b32 	%r15961, %r15959, %r15960, %p674;
	selp.b32 	%r15962, %r15959, %r15961, %p673;
	add.s32 	%r15963, %r15962, %r15929;
	xor.b32  	%r15964, %r15963, %r15866;
	shr.u32 	%r15965, %r15866, 8;
	and.b32  	%r15966, %r15965, 31;
	shl.b32 	%r15967, %r1486, %r15966;
	shr.u32 	%r15968, %r15866, 1;
	and.b32  	%r15969, %r15968, 1;
	shl.b32 	%r15970, %r15969, %r15966;
	and.b32  	%r15971, %r15866, 1;
	shl.b32 	%r15972, %r15971, %r15966;
	and.b32  	%r15973, %r15967, %r15014;
	not.b32 	%r15974, %r15967;
	and.b32  	%r15975, %r15014, %r15974;
	not.b32 	%r15976, %r15972;
	and.b32  	%r15977, %r15973, %r15976;
	or.b32  	%r15978, %r15977, %r15975;
	not.b32 	%r15979, %r15973;
	and.b32  	%r15980, %r15970, %r15979;
	or.b32  	%r15981, %r15978, %r15980;
	shf.l.wrap.b32 	%r15982, %r15981, %r15981, 30;
	shf.l.wrap.b32 	%r15983, %r15981, %r15981, 19;
	xor.b32  	%r15984, %r15982, %r15983;
	shf.l.wrap.b32 	%r15985, %r15981, %r15981, 10;
	xor.b32  	%r15986, %r15984, %r15985;
	shr.u32 	%r15987, %r15964, 4;
	xor.b32  	%r15988, %r15987, %r15964;
	and.b32  	%r15989, %r15988, 252645135;
	shr.u32 	%r15990, %r15989, 24;
	shf.r.wrap.b32 	%r15991, %r15964, %r15964, %r15990;
	xor.b32  	%r15992, %r15991, %r15893;
	add.s32 	%r15993, %r15989, 16843009;
	shr.u32 	%r15994, %r15992, 16;
	xor.b32  	%r15995, %r15994, %r15992;
	shr.u32 	%r15996, %r15995, 12;
	shr.u32 	%r15997, %r15995, 4;
	shr.u32 	%r15998, %r15995, 8;
	xor.b32  	%r15999, %r15997, %r15996;
	xor.b32  	%r16000, %r15999, %r15998;
	xor.b32  	%r16001, %r16000, %r15995;
	shr.u32 	%r16002, %r16001, 2;
	xor.b32  	%r16003, %r16002, %r16001;
	shl.b32 	%r16004, %r16003, 3;
	not.b32 	%r16005, %r16004;
	and.b32  	%r16006, %r16005, 24;
	shr.u32 	%r16007, %r15993, %r16006;
	shf.r.wrap.b32 	%r16008, %r15964, %r15964, %r16007;
	shl.b32 	%r16009, %r16003, 31;
	xor.b32  	%r16010, %r16009, -2147483648;
	shr.s32 	%r16011, %r16010, 31;
	shl.b32 	%r16012, %r16003, 30;
	xor.b32  	%r16013, %r16012, -1073741824;
	not.b32 	%r16014, %r16008;
	and.b32  	%r16015, %r15927, %r16014;
	not.b32 	%r16016, %r15927;
	shr.s32 	%r16017, %r16013, 31;
	and.b32  	%r16018, %r16017, %r16016;
	or.b32  	%r16019, %r16011, %r15927;
	not.b32 	%r16020, %r16019;
	or.b32  	%r16021, %r16018, %r16020;
	and.b32  	%r16022, %r16021, %r16008;
	or.b32  	%r16023, %r16022, %r16015;
	add.s32 	%r16024, %r15927, %r16014;
	setp.ne.s32 	%p675, %r16010, 0;
	setp.gt.s32 	%p676, %r16013, -1;
	selp.b32 	%r16025, %r16023, %r16024, %p676;
	selp.b32 	%r16026, %r16023, %r16025, %p675;
	add.s32 	%r16027, %r15989, 33686018;
	xor.b32  	%r16028, %r16026, %r15992;
	shr.u32 	%r16029, %r16028, 16;
	xor.b32  	%r16030, %r16029, %r16028;
	shr.u32 	%r16031, %r16030, 12;
	shr.u32 	%r16032, %r16030, 4;
	shr.u32 	%r16033, %r16030, 8;
	xor.b32  	%r16034, %r16032, %r16031;
	xor.b32  	%r16035, %r16034, %r16033;
	xor.b32  	%r16036, %r16035, %r16030;
	shr.u32 	%r16037, %r16036, 2;
	xor.b32  	%r16038, %r16037, %r16036;
	shl.b32 	%r16039, %r16038, 3;
	not.b32 	%r16040, %r16039;
	and.b32  	%r16041, %r16040, 24;
	shr.u32 	%r16042, %r16027, %r16041;
	shf.r.wrap.b32 	%r16043, %r15964, %r15964, %r16042;
	shl.b32 	%r16044, %r16038, 31;
	xor.b32  	%r16045, %r16044, -2147483648;
	shr.s32 	%r16046, %r16045, 31;
	shl.b32 	%r16047, %r16038, 30;
	xor.b32  	%r16048, %r16047, -1073741824;
	not.b32 	%r16049, %r16043;
	and.b32  	%r16050, %r15962, %r16049;
	not.b32 	%r16051, %r15962;
	shr.s32 	%r16052, %r16048, 31;
	and.b32  	%r16053, %r16052, %r16051;
	or.b32  	%r16054, %r16046, %r15962;
	not.b32 	%r16055, %r16054;
	or.b32  	%r16056, %r16053, %r16055;
	and.b32  	%r16057, %r16056, %r16043;
	or.b32  	%r16058, %r16057, %r16050;
	add.s32 	%r16059, %r15962, %r16049;
	setp.ne.s32 	%p677, %r16045, 0;
	setp.gt.s32 	%p678, %r16048, -1;
	selp.b32 	%r16060, %r16058, %r16059, %p678;
	selp.b32 	%r16061, %r16058, %r16060, %p677;
	add.s32 	%r16062, %r16061, %r16028;
	shr.u32 	%r16063, %r15964, 8;
	and.b32  	%r16064, %r16063, 31;
	shl.b32 	%r16065, %r1486, %r16064;
	shr.u32 	%r16066, %r15964, 1;
	and.b32  	%r16067, %r16066, 1;
	shl.b32 	%r16068, %r16067, %r16064;
	and.b32  	%r16069, %r15964, 1;
	shl.b32 	%r16070, %r16069, %r16064;
	and.b32  	%r16071, %r16065, %r15601;
	not.b32 	%r16072, %r16065;
	and.b32  	%r16073, %r15601, %r16072;
	not.b32 	%r16074, %r16070;
	and.b32  	%r16075, %r16071, %r16074;
	or.b32  	%r16076, %r16075, %r16073;
	not.b32 	%r16077, %r16071;
	and.b32  	%r16078, %r16068, %r16077;
	or.b32  	%r16079, %r16076, %r16078;
	add.s32 	%r16080, %r15887, %r15601;
	add.s32 	%r16081, %r16080, %r15986;
	add.s32 	%r16082, %r12447, %r16079;
	add.s32 	%r16083, %r13304, %r13303;
	xor.b32  	%r16084, %r16062, %r16083;
	xor.b32  	%r16085, %r16084, %r15964;
	shr.u32 	%r16086, %r16085, 4;
	xor.b32  	%r16087, %r16086, %r16085;
	and.b32  	%r16088, %r16087, 252645135;
	shr.u32 	%r16089, %r16088, 24;
	shf.r.wrap.b32 	%r16090, %r16085, %r16085, %r16089;
	xor.b32  	%r16091, %r16090, %r15992;
	add.s32 	%r16092, %r16088, 16843009;
	shr.u32 	%r16093, %r16091, 16;
	xor.b32  	%r16094, %r16093, %r16091;
	shr.u32 	%r16095, %r16094, 12;
	shr.u32 	%r16096, %r16094, 4;
	shr.u32 	%r16097, %r16094, 8;
	xor.b32  	%r16098, %r16096, %r16095;
	xor.b32  	%r16099, %r16098, %r16097;
	xor.b32  	%r16100, %r16099, %r16094;
	shr.u32 	%r16101, %r16100, 2;
	xor.b32  	%r16102, %r16101, %r16100;
	shl.b32 	%r16103, %r16102, 3;
	not.b32 	%r16104, %r16103;
	and.b32  	%r16105, %r16104, 24;
	shr.u32 	%r16106, %r16092, %r16105;
	shf.r.wrap.b32 	%r16107, %r16085, %r16085, %r16106;
	shl.b32 	%r16108, %r16102, 31;
	xor.b32  	%r16109, %r16108, -2147483648;
	shr.s32 	%r16110, %r16109, 31;
	shl.b32 	%r16111, %r16102, 30;
	xor.b32  	%r16112, %r16111, -1073741824;
	not.b32 	%r16113, %r16107;
	and.b32  	%r16114, %r16026, %r16113;
	not.b32 	%r16115, %r16026;
	shr.s32 	%r16116, %r16112, 31;
	and.b32  	%r16117, %r16116, %r16115;
	or.b32  	%r16118, %r16110, %r16026;
	not.b32 	%r16119, %r16118;
	or.b32  	%r16120, %r16117, %r16119;
	and.b32  	%r16121, %r16120, %r16107;
	or.b32  	%r16122, %r16121, %r16114;
	add.s32 	%r16123, %r16026, %r16113;
	setp.ne.s32 	%p679, %r16109, 0;
	setp.gt.s32 	%p680, %r16112, -1;
	selp.b32 	%r16124, %r16122, %r16123, %p680;
	selp.b32 	%r16125, %r16122, %r16124, %p679;
	add.s32 	%r16126, %r16088, 33686018;
	xor.b32  	%r16127, %r16125, %r16091;
	shr.u32 	%r16128, %r16127, 16;
	xor.b32  	%r16129, %r16128, %r16127;
	shr.u32 	%r16130, %r16129, 12;
	shr.u32 	%r16131, %r16129, 4;
	shr.u32 	%r16132, %r16129, 8;
	xor.b32  	%r16133, %r16131, %r16130;
	xor.b32  	%r16134, %r16133, %r16132;
	xor.b32  	%r16135, %r16134, %r16129;
	shr.u32 	%r16136, %r16135, 2;
	xor.b32  	%r16137, %r16136, %r16135;
	shl.b32 	%r16138, %r16137, 3;
	not.b32 	%r16139, %r16138;
	and.b32  	%r16140, %r16139, 24;
	shr.u32 	%r16141, %r16126, %r16140;
	shf.r.wrap.b32 	%r16142, %r16085, %r16085, %r16141;
	shl.b32 	%r16143, %r16137, 31;
	xor.b32  	%r16144, %r16143, -2147483648;
	shr.s32 	%r16145, %r16144, 31;
	shl.b32 	%r16146, %r16137, 30;
	xor.b32  	%r16147, %r16146, -1073741824;
	not.b32 	%r16148, %r16142;
	and.b32  	%r16149, %r16061, %r16148;
	not.b32 	%r16150, %r16061;
	shr.s32 	%r16151, %r16147, 31;
	and.b32  	%r16152, %r16151, %r16150;
	or.b32  	%r16153, %r16145, %r16061;
	not.b32 	%r16154, %r16153;
	or.b32  	%r16155, %r16152, %r16154;
	and.b32  	%r16156, %r16155, %r16142;
	or.b32  	%r16157, %r16156, %r16149;
	add.s32 	%r16158, %r16061, %r16148;
	setp.ne.s32 	%p681, %r16144, 0;
	setp.gt.s32 	%p682, %r16147, -1;
	selp.b32 	%r16159, %r16157, %r16158, %p682;
	selp.b32 	%r16160, %r16157, %r16159, %p681;
	add.s32 	%r16161, %r16160, %r16127;
	xor.b32  	%r16162, %r16161, %r16085;
	shr.u32 	%r16163, %r16162, 4;
	xor.b32  	%r16164, %r16163, %r16162;
	and.b32  	%r16165, %r16164, 252645135;
	shr.u32 	%r16166, %r16165, 24;
	shf.r.wrap.b32 	%r16167, %r16162, %r16162, %r16166;
	xor.b32  	%r16168, %r16167, %r16091;
	add.s32 	%r16169, %r16165, 16843009;
	shr.u32 	%r16170, %r16168, 16;
	xor.b32  	%r16171, %r16170, %r16168;
	shr.u32 	%r16172, %r16171, 12;
	shr.u32 	%r16173, %r16171, 4;
	shr.u32 	%r16174, %r16171, 8;
	xor.b32  	%r16175, %r16173, %r16172;
	xor.b32  	%r16176, %r16175, %r16174;
	xor.b32  	%r16177, %r16176, %r16171;
	shr.u32 	%r16178, %r16177, 2;
	xor.b32  	%r16179, %r16178, %r16177;
	shl.b32 	%r16180, %r16179, 3;
	not.b32 	%r16181, %r16180;
	and.b32  	%r16182, %r16181, 24;
	shr.u32 	%r16183, %r16169, %r16182;
	shf.r.wrap.b32 	%r16184, %r16162, %r16162, %r16183;
	shl.b32 	%r16185, %r16179, 31;
	xor.b32  	%r16186, %r16185, -2147483648;
	shr.s32 	%r16187, %r16186, 31;
	shl.b32 	%r16188, %r16179, 30;
	xor.b32  	%r16189, %r16188, -1073741824;
	not.b32 	%r16190, %r16184;
	and.b32  	%r16191, %r16125, %r16190;
	not.b32 	%r16192, %r16125;
	shr.s32 	%r16193, %r16189, 31;
	and.b32  	%r16194, %r16193, %r16192;
	or.b32  	%r16195, %r16187, %r16125;
	not.b32 	%r16196, %r16195;
	or.b32  	%r16197, %r16194, %r16196;
	and.b32  	%r16198, %r16197, %r16184;
	or.b32  	%r16199, %r16198, %r16191;
	add.s32 	%r16200, %r16125, %r16190;
	setp.ne.s32 	%p683, %r16186, 0;
	setp.gt.s32 	%p684, %r16189, -1;
	selp.b32 	%r16201, %r16199, %r16200, %p684;
	selp.b32 	%r16202, %r16199, %r16201, %p683;
	add.s32 	%r16203, %r16165, 33686018;
	xor.b32  	%r16204, %r16202, %r16168;
	shr.u32 	%r16205, %r16204, 16;
	xor.b32  	%r16206, %r16205, %r16204;
	shr.u32 	%r16207, %r16206, 12;
	shr.u32 	%r16208, %r16206, 4;
	shr.u32 	%r16209, %r16206, 8;
	xor.b32  	%r16210, %r16208, %r16207;
	xor.b32  	%r16211, %r16210, %r16209;
	xor.b32  	%r16212, %r16211, %r16206;
	shr.u32 	%r16213, %r16212, 2;
	xor.b32  	%r16214, %r16213, %r16212;
	shl.b32 	%r16215, %r16214, 3;
	not.b32 	%r16216, %r16215;
	and.b32  	%r16217, %r16216, 24;
	shr.u32 	%r16218, %r16203, %r16217;
	shf.r.wrap.b32 	%r16219, %r16162, %r16162, %r16218;
	shl.b32 	%r16220, %r16214, 31;
	xor.b32  	%r16221, %r16220, -2147483648;
	shr.s32 	%r16222, %r16221, 31;
	shl.b32 	%r16223, %r16214, 30;
	xor.b32  	%r16224, %r16223, -1073741824;
	not.b32 	%r16225, %r16219;
	and.b32  	%r16226, %r16160, %r16225;
	not.b32 	%r16227, %r16160;
	shr.s32 	%r16228, %r16224, 31;
	and.b32  	%r16229, %r16228, %r16227;
	or.b32  	%r16230, %r16222, %r16160;
	not.b32 	%r16231, %r16230;
	or.b32  	%r16232, %r16229, %r16231;
	and.b32  	%r16233, %r16232, %r16219;
	or.b32  	%r16234, %r16233, %r16226;
	add.s32 	%r16235, %r16160, %r16225;
	setp.ne.s32 	%p685, %r16221, 0;
	setp.gt.s32 	%p686, %r16224, -1;
	selp.b32 	%r16236, %r16234, %r16235, %p686;
	selp.b32 	%r16237, %r16234, %r16236, %p685;
	add.s32 	%r16238, %r16237, %r16204;
	xor.b32  	%r16239, %r16238, %r16162;
	shr.u32 	%r16240, %r16162, 8;
	and.b32  	%r16241, %r16240, 31;
	shl.b32 	%r16242, %r1486, %r16241;
	shr.u32 	%r16243, %r16162, 1;
	and.b32  	%r16244, %r16243, 1;
	shl.b32 	%r16245, %r16244, %r16241;
	and.b32  	%r16246, %r16162, 1;
	shl.b32 	%r16247, %r16246, %r16241;
	and.b32  	%r16248, %r16242, %r14159;
	not.b32 	%r16249, %r16242;
	and.b32  	%r16250, %r14159, %r16249;
	not.b32 	%r16251, %r16247;
	and.b32  	%r16252, %r16248, %r16251;
	or.b32  	%r16253, %r16252, %r16250;
	not.b32 	%r16254, %r16248;
	and.b32  	%r16255, %r16245, %r16254;
	or.b32  	%r16256, %r16253, %r16255;
	shr.u32 	%r16257, %r16239, 4;
	xor.b32  	%r16258, %r16257, %r16239;
	and.b32  	%r16259, %r16258, 252645135;
	shr.u32 	%r16260, %r16259, 24;
	shf.r.wrap.b32 	%r16261, %r16239, %r16239, %r16260;
	xor.b32  	%r16262, %r16261, %r16168;
	add.s32 	%r16263, %r16259, 16843009;
	shr.u32 	%r16264, %r16262, 16;
	xor.b32  	%r16265, %r16264, %r16262;
	shr.u32 	%r16266, %r16265, 12;
	shr.u32 	%r16267, %r16265, 4;
	shr.u32 	%r16268, %r16265, 8;
	xor.b32  	%r16269, %r16267, %r16266;
	xor.b32  	%r16270, %r16269, %r16268;
	xor.b32  	%r16271, %r16270, %r16265;
	shr.u32 	%r16272, %r16271, 2;
	xor.b32  	%r16273, %r16272, %r16271;
	shl.b32 	%r16274, %r16273, 3;
	not.b32 	%r16275, %r16274;
	and.b32  	%r16276, %r16275, 24;
	shr.u32 	%r16277, %r16263, %r16276;
	shf.r.wrap.b32 	%r16278, %r16239, %r16239, %r16277;
	shl.b32 	%r16279, %r16273, 31;
	xor.b32  	%r16280, %r16279, -2147483648;
	shr.s32 	%r16281, %r16280, 31;
	shl.b32 	%r16282, %r16273, 30;
	xor.b32  	%r16283, %r16282, -1073741824;
	not.b32 	%r16284, %r16278;
	and.b32  	%r16285, %r16202, %r16284;
	not.b32 	%r16286, %r16202;
	shr.s32 	%r16287, %r16283, 31;
	and.b32  	%r16288, %r16287, %r16286;
	or.b32  	%r16289, %r16281, %r16202;
	not.b32 	%r16290, %r16289;
	or.b32  	%r16291, %r16288, %r16290;
	and.b32  	%r16292, %r16291, %r16278;
	or.b32  	%r16293, %r16292, %r16285;
	add.s32 	%r16294, %r16202, %r16284;
	setp.ne.s32 	%p687, %r16280, 0;
	setp.gt.s32 	%p688, %r16283, -1;
	selp.b32 	%r16295, %r16293, %r16294, %p688;
	selp.b32 	%r16296, %r16293, %r16295, %p687;
	add.s32 	%r16297, %r16259, 33686018;
	xor.b32  	%r16298, %r16296, %r16262;
	shr.u32 	%r16299, %r16298, 16;
	xor.b32  	%r16300, %r16299, %r16298;
	shr.u32 	%r16301, %r16300, 12;
	shr.u32 	%r16302, %r16300, 4;
	shr.u32 	%r16303, %r16300, 8;
	xor.b32  	%r16304, %r16302, %r16301;
	xor.b32  	%r16305, %r16304, %r16303;
	xor.b32  	%r16306, %r16305, %r16300;
	shr.u32 	%r16307, %r16306, 2;
	xor.b32  	%r16308, %r16307, %r16306;
	shl.b32 	%r16309, %r16308, 3;
	not.b32 	%r16310, %r16309;
	and.b32  	%r16311, %r16310, 24;
	shr.u32 	%r16312, %r16297, %r16311;
	shf.r.wrap.b32 	%r16313, %r16239, %r16239, %r16312;
	shl.b32 	%r16314, %r16308, 31;
	xor.b32  	%r16315, %r16314, -2147483648;
	shr.s32 	%r16316, %r16315, 31;
	shl.b32 	%r16317, %r16308, 30;
	xor.b32  	%r16318, %r16317, -1073741824;
	not.b32 	%r16319, %r16313;
	and.b32  	%r16320, %r16237, %r16319;
	not.b32 	%r16321, %r16237;
	shr.s32 	%r16322, %r16318, 31;
	and.b32  	%r16323, %r16322, %r16321;
	or.b32  	%r16324, %r16316, %r16237;
	not.b32 	%r16325, %r16324;
	or.b32  	%r16326, %r16323, %r16325;
	and.b32  	%r16327, %r16326, %r16313;
	or.b32  	%r16328, %r16327, %r16320;
	add.s32 	%r16329, %r16237, %r16319;
	setp.ne.s32 	%p689, %r16315, 0;
	setp.gt.s32 	%p690, %r16318, -1;
	selp.b32 	%r16330, %r16328, %r16329, %p690;
	selp.b32 	%r16331, %r16328, %r16330, %p689;
	add.s32 	%r16332, %r16331, %r16298;
	xor.b32  	%r16333, %r16332, %r16239;
	shr.u32 	%r16334, %r16239, 8;
	and.b32  	%r16335, %r16334, 31;
	shl.b32 	%r16336, %r1486, %r16335;
	shr.u32 	%r16337, %r16239, 1;
	and.b32  	%r16338, %r16337, 1;
	shl.b32 	%r16339, %r16338, %r16335;
	and.b32  	%r16340, %r16239, 1;
	shl.b32 	%r16341, %r16340, %r16335;
	and.b32  	%r16342, %r16336, %r15015;
	not.b32 	%r16343, %r16336;
	and.b32  	%r16344, %r15015, %r16343;
	not.b32 	%r16345, %r16341;
	and.b32  	%r16346, %r16342, %r16345;
	or.b32  	%r16347, %r16346, %r16344;
	not.b32 	%r16348, %r16342;
	and.b32  	%r16349, %r16339, %r16348;
	or.b32  	%r16350, %r16347, %r16349;
	xor.b32  	%r16351, %r16350, %r16256;
	and.b32  	%r16352, %r16082, %r16351;
	xor.b32  	%r16353, %r16352, %r16256;
	shr.u32 	%r16354, %r16333, 4;
	xor.b32  	%r16355, %r16354, %r16333;
	and.b32  	%r16356, %r16355, 252645135;
	shr.u32 	%r16357, %r16356, 24;
	shf.r.wrap.b32 	%r16358, %r16333, %r16333, %r16357;
	xor.b32  	%r16359, %r16358, %r16262;
	add.s32 	%r16360, %r16356, 16843009;
	shr.u32 	%r16361, %r16359, 16;
	xor.b32  	%r16362, %r16361, %r16359;
	shr.u32 	%r16363, %r16362, 12;
	shr.u32 	%r16364, %r16362, 4;
	shr.u32 	%r16365, %r16362, 8;
	xor.b32  	%r16366, %r16364, %r16363;
	xor.b32  	%r16367, %r16366, %r16365;
	xor.b32  	%r16368, %r16367, %r16362;
	shr.u32 	%r16369, %r16368, 2;
	xor.b32  	%r16370, %r16369, %r16368;
	shl.b32 	%r16371, %r16370, 3;
	not.b32 	%r16372, %r16371;
	and.b32  	%r16373, %r16372, 24;
	shr.u32 	%r16374, %r16360, %r16373;
	shf.r.wrap.b32 	%r16375, %r16333, %r16333, %r16374;
	shl.b32 	%r16376, %r16370, 31;
	xor.b32  	%r16377, %r16376, -2147483648;
	shr.s32 	%r16378, %r16377, 31;
	shl.b32 	%r16379, %r16370, 30;
	xor.b32  	%r16380, %r16379, -1073741824;
	not.b32 	%r16381, %r16375;
	and.b32  	%r16382, %r16296, %r16381;
	not.b32 	%r16383, %r16296;
	shr.s32 	%r16384, %r16380, 31;
	and.b32  	%r16385, %r16384, %r16383;
	or.b32  	%r16386, %r16378, %r16296;
	not.b32 	%r16387, %r16386;
	or.b32  	%r16388, %r16385, %r16387;
	and.b32  	%r16389, %r16388, %r16375;
	or.b32  	%r16390, %r16389, %r16382;
	add.s32 	%r16391, %r16296, %r16381;
	setp.ne.s32 	%p691, %r16377, 0;
	setp.gt.s32 	%p692, %r16380, -1;
	selp.b32 	%r16392, %r16390, %r16391, %p692;
	selp.b32 	%r16393, %r16390, %r16392, %p691;
	add.s32 	%r16394, %r16356, 33686018;
	xor.b32  	%r16395, %r16393, %r16359;
	shr.u32 	%r16396, %r16395, 16;
	xor.b32  	%r16397, %r16396, %r16395;
	shr.u32 	%r16398, %r16397, 12;
	shr.u32 	%r16399, %r16397, 4;
	shr.u32 	%r16400, %r16397, 8;
	xor.b32  	%r16401, %r16399, %r16398;
	xor.b32  	%r16402, %r16401, %r16400;
	xor.b32  	%r16403, %r16402, %r16397;
	shr.u32 	%r16404, %r16403, 2;
	xor.b32  	%r16405, %r16404, %r16403;
	shl.b32 	%r16406, %r16405, 3;
	not.b32 	%r16407, %r16406;
	and.b32  	%r16408, %r16407, 24;
	shr.u32 	%r16409, %r16394, %r16408;
	shf.r.wrap.b32 	%r16410, %r16333, %r16333, %r16409;
	shl.b32 	%r16411, %r16405, 31;
	xor.b32  	%r16412, %r16411, -2147483648;
	shr.s32 	%r16413, %r16412, 31;
	shl.b32 	%r16414, %r16405, 30;
	xor.b32  	%r16415, %r16414, -1073741824;
	not.b32 	%r16416, %r16410;
	and.b32  	%r16417, %r16331, %r16416;
	not.b32 	%r16418, %r16331;
	shr.s32 	%r16419, %r16415, 31;
	and.b32  	%r16420, %r16419, %r16418;
	or.b32  	%r16421, %r16413, %r16331;
	not.b32 	%r16422, %r16421;
	or.b32  	%r16423, %r16420, %r16422;
	and.b32  	%r16424, %r16423, %r16410;
	or.b32  	%r16425, %r16424, %r16417;
	add.s32 	%r16426, %r16331, %r16416;
	setp.ne.s32 	%p693, %r16412, 0;
	setp.gt.s32 	%p694, %r16415, -1;
	selp.b32 	%r16427, %r16425, %r16426, %p694;
	selp.b32 	%r16428, %r16425, %r16427, %p693;
	add.s32 	%r16429, %r16428, %r16395;
	xor.b32  	%r16430, %r16429, %r16333;
	shr.u32 	%r16431, %r16333, 8;
	and.b32  	%r16432, %r16431, 31;
	shl.b32 	%r16433, %r1486, %r16432;
	shr.u32 	%r16434, %r16333, 1;
	and.b32  	%r16435, %r16434, 1;
	shl.b32 	%r16436, %r16435, %r16432;
	and.b32  	%r16437, %r16333, 1;
	shl.b32 	%r16438, %r16437, %r16432;
	and.b32  	%r16439, %r16433, %r16082;
	not.b32 	%r16440, %r16433;
	and.b32  	%r16441, %r16082, %r16440;
	not.b32 	%r16442, %r16438;
	and.b32  	%r16443, %r16439, %r16442;
	or.b32  	%r16444, %r16443, %r16441;
	not.b32 	%r16445, %r16439;
	and.b32  	%r16446, %r16436, %r16445;
	or.b32  	%r16447, %r16444, %r16446;
	shf.l.wrap.b32 	%r16448, %r16447, %r16447, 26;
	shf.l.wrap.b32 	%r16449, %r16447, %r16447, 21;
	xor.b32  	%r16450, %r16448, %r16449;
	shf.l.wrap.b32 	%r16451, %r16447, %r16447, 7;
	xor.b32  	%r16452, %r16450, %r16451;
	add.s32 	%r16453, %r15305, %r15041;
	add.s32 	%r16454, %r16453, %r13304;
	add.s32 	%r16455, %r16454, %r16353;
	add.s32 	%r16456, %r16455, %r16452;
	shr.u32 	%r16457, %r16430, 4;
	xor.b32  	%r16458, %r16457, %r16430;
	and.b32  	%r16459, %r16458, 252645135;
	shr.u32 	%r16460, %r16459, 24;
	shf.r.wrap.b32 	%r16461, %r16430, %r16430, %r16460;
	xor.b32  	%r16462, %r16461, %r16359;
	add.s32 	%r16463, %r16459, 16843009;
	shr.u32 	%r16464, %r16462, 16;
	xor.b32  	%r16465, %r16464, %r16462;
	shr.u32 	%r16466, %r16465, 12;
	shr.u32 	%r16467, %r16465, 4;
	shr.u32 	%r16468, %r16465, 8;
	xor.b32  	%r16469, %r16467, %r16466;
	xor.b32  	%r16470, %r16469, %r16468;
	xor.b32  	%r16471, %r16470, %r16465;
	shr.u32 	%r16472, %r16471, 2;
	xor.b32  	%r16473, %r16472, %r16471;
	shl.b32 	%r16474, %r16473, 3;
	not.b32 	%r16475, %r16474;
	and.b32  	%r16476, %r16475, 24;
	shr.u32 	%r16477, %r16463, %r16476;
	shf.r.wrap.b32 	%r16478, %r16430, %r16430, %r16477;
	shl.b32 	%r16479, %r16473, 31;
	xor.b32  	%r16480, %r16479, -2147483648;
	shr.s32 	%r16481, %r16480, 31;
	shl.b32 	%r16482, %r16473, 30;
	xor.b32  	%r16483, %r16482, -1073741824;
	not.b32 	%r16484, %r16478;
	and.b32  	%r16485, %r16393, %r16484;
	not.b32 	%r16486, %r16393;
	shr.s32 	%r16487, %r16483, 31;
	and.b32  	%r16488, %r16487, %r16486;
	or.b32  	%r16489, %r16481, %r16393;
	not.b32 	%r16490, %r16489;
	or.b32  	%r16491, %r16488, %r16490;
	and.b32  	%r16492, %r16491, %r16478;
	or.b32  	%r16493, %r16492, %r16485;
	add.s32 	%r16494, %r16393, %r16484;
	setp.ne.s32 	%p695, %r16480, 0;
	setp.gt.s32 	%p696, %r16483, -1;
	selp.b32 	%r16495, %r16493, %r16494, %p696;
	selp.b32 	%r16496, %r16493, %r16495, %p695;
	add.s32 	%r16497, %r16459, 33686018;
	xor.b32  	%r16498, %r16496, %r16462;
	shr.u32 	%r16499, %r16498, 16;
	xor.b32  	%r16500, %r16499, %r16498;
	shr.u32 	%r16501, %r16500, 12;
	shr.u32 	%r16502, %r16500, 4;
	shr.u32 	%r16503, %r16500, 8;
	xor.b32  	%r16504, %r16502, %r16501;
	xor.b32  	%r16505, %r16504, %r16503;
	xor.b32  	%r16506, %r16505, %r16500;
	shr.u32 	%r16507, %r16506, 2;
	xor.b32  	%r16508, %r16507, %r16506;
	shl.b32 	%r16509, %r16508, 3;
	not.b32 	%r16510, %r16509;
	and.b32  	%r16511, %r16510, 24;
	shr.u32 	%r16512, %r16497, %r16511;
	shf.r.wrap.b32 	%r16513, %r16430, %r16430, %r16512;
	shl.b32 	%r16514, %r16508, 31;
	xor.b32  	%r16515, %r16514, -2147483648;
	shr.s32 	%r16516, %r16515, 31;
	shl.b32 	%r16517, %r16508, 30;
	xor.b32  	%r16518, %r16517, -1073741824;
	not.b32 	%r16519, %r16513;
	and.b32  	%r16520, %r16428, %r16519;
	not.b32 	%r16521, %r16428;
	shr.s32 	%r16522, %r16518, 31;
	and.b32  	%r16523, %r16522, %r16521;
	or.b32  	%r16524, %r16516, %r16428;
	not.b32 	%r16525, %r16524;
	or.b32  	%r16526, %r16523, %r16525;
	and.b32  	%r16527, %r16526, %r16513;
	or.b32  	%r16528, %r16527, %r16520;
	add.s32 	%r16529, %r16428, %r16519;
	setp.ne.s32 	%p697, %r16515, 0;
	setp.gt.s32 	%p698, %r16518, -1;
	selp.b32 	%r16530, %r16528, %r16529, %p698;
	selp.b32 	%r16531, %r16528, %r16530, %p697;
	add.s32 	%r16532, %r16531, %r16498;
	xor.b32  	%r16533, %r16532, %r16430;
	shr.u32 	%r16534, %r16430, 8;
	and.b32  	%r16535, %r16534, 31;
	shl.b32 	%r16536, %r1486, %r16535;
	shr.u32 	%r16537, %r16430, 1;
	and.b32  	%r16538, %r16537, 1;
	shl.b32 	%r16539, %r16538, %r16535;
	and.b32  	%r16540, %r16430, 1;
	shl.b32 	%r16541, %r16540, %r16535;
	and.b32  	%r16542, %r16536, %r14158;
	not.b32 	%r16543, %r16536;
	and.b32  	%r16544, %r14158, %r16543;
	not.b32 	%r16545, %r16541;
	and.b32  	%r16546, %r16542, %r16545;
	or.b32  	%r16547, %r16546, %r16544;
	not.b32 	%r16548, %r16542;
	and.b32  	%r16549, %r16539, %r16548;
	or.b32  	%r16550, %r16547, %r16549;
	shr.u32 	%r16551, %r16533, 4;
	xor.b32  	%r16552, %r16551, %r16533;
	and.b32  	%r16553, %r16552, 252645135;
	shr.u32 	%r16554, %r16553, 24;
	shf.r.wrap.b32 	%r16555, %r16533, %r16533, %r16554;
	xor.b32  	%r16556, %r16555, %r16462;
	add.s32 	%r16557, %r16553, 16843009;
	shr.u32 	%r16558, %r16556, 16;
	xor.b32  	%r16559, %r16558, %r16556;
	shr.u32 	%r16560, %r16559, 12;
	shr.u32 	%r16561, %r16559, 4;
	shr.u32 	%r16562, %r16559, 8;
	xor.b32  	%r16563, %r16561, %r16560;
	xor.b32  	%r16564, %r16563, %r16562;
	xor.b32  	%r16565, %r16564, %r16559;
	shr.u32 	%r16566, %r16565, 2;
	xor.b32  	%r16567, %r16566, %r16565;
	shl.b32 	%r16568, %r16567, 3;
	not.b32 	%r16569, %r16568;
	and.b32  	%r16570, %r16569, 24;
	shr.u32 	%r16571, %r16557, %r16570;
	shf.r.wrap.b32 	%r16572, %r16533, %r16533, %r16571;
	shl.b32 	%r16573, %r16567, 31;
	xor.b32  	%r16574, %r16573, -2147483648;
	shr.s32 	%r16575, %r16574, 31;
	shl.b32 	%r16576, %r16567, 30;
	xor.b32  	%r16577, %r16576, -1073741824;
	not.b32 	%r16578, %r16572;
	and.b32  	%r16579, %r16496, %r16578;
	not.b32 	%r16580, %r16496;
	shr.s32 	%r16581, %r16577, 31;
	and.b32  	%r16582, %r16581, %r16580;
	or.b32  	%r16583, %r16575, %r16496;
	not.b32 	%r16584, %r16583;
	or.b32  	%r16585, %r16582, %r16584;
	and.b32  	%r16586, %r16585, %r16572;
	or.b32  	%r16587, %r16586, %r16579;
	add.s32 	%r16588, %r16496, %r16578;
	setp.ne.s32 	%p699, %r16574, 0;
	setp.gt.s32 	%p700, %r16577, -1;
	selp.b32 	%r16589, %r16587, %r16588, %p700;
	selp.b32 	%r16590, %r16587, %r16589, %p699;
	add.s32 	%r16591, %r16553, 33686018;
	xor.b32  	%r16592, %r16590, %r16556;
	shr.u32 	%r16593, %r16592, 16;
	xor.b32  	%r16594, %r16593, %r16592;
	shr.u32 	%r16595, %r16594, 12;
	shr.u32 	%r16596, %r16594, 4;
	shr.u32 	%r16597, %r16594, 8;
	xor.b32  	%r16598, %r16596, %r16595;
	xor.b32  	%r16599, %r16598, %r16597;
	xor.b32  	%r16600, %r16599, %r16594;
	shr.u32 	%r16601, %r16600, 2;
	xor.b32  	%r16602, %r16601, %r16600;
	shl.b32 	%r16603, %r16602, 3;
	not.b32 	%r16604, %r16603;
	and.b32  	%r16605, %r16604, 24;
	shr.u32 	%r16606, %r16591, %r16605;
	shf.r.wrap.b32 	%r16607, %r16533, %r16533, %r16606;
	shl.b32 	%r16608, %r16602, 31;
	xor.b32  	%r16609, %r16608, -2147483648;
	shr.s32 	%r16610, %r16609, 31;
	shl.b32 	%r16611, %r16602, 30;
	xor.b32  	%r16612, %r16611, -1073741824;
	not.b32 	%r16613, %r16607;
	and.b32  	%r16614, %r16531, %r16613;
	not.b32 	%r16615, %r16531;
	shr.s32 	%r16616, %r16612, 31;
	and.b32  	%r16617, %r16616, %r16615;
	or.b32  	%r16618, %r16610, %r16531;
	not.b32 	%r16619, %r16618;
	or.b32  	%r16620, %r16617, %r16619;
	and.b32  	%r16621, %r16620, %r16607;
	or.b32  	%r16622, %r16621, %r16614;
	add.s32 	%r16623, %r16531, %r16613;
	setp.ne.s32 	%p701, %r16609, 0;
	setp.gt.s32 	%p702, %r16612, -1;
	selp.b32 	%r16624, %r16622, %r16623, %p702;
	selp.b32 	%r16625, %r16622, %r16624, %p701;
	add.s32 	%r16626, %r16625, %r16592;
	xor.b32  	%r16627, %r16626, %r16533;
	shr.u32 	%r16628, %r16533, 8;
	and.b32  	%r16629, %r16628, 31;
	shl.b32 	%r16630, %r1486, %r16629;
	shr.u32 	%r16631, %r16533, 1;
	and.b32  	%r16632, %r16631, 1;
	shl.b32 	%r16633, %r16632, %r16629;
	and.b32  	%r16634, %r16533, 1;
	shl.b32 	%r16635, %r16634, %r16629;
	and.b32  	%r16636, %r16630, %r15014;
	not.b32 	%r16637, %r16630;
	and.b32  	%r16638, %r15014, %r16637;
	not.b32 	%r16639, %r16635;
	and.b32  	%r16640, %r16636, %r16639;
	or.b32  	%r16641, %r16640, %r16638;
	not.b32 	%r16642, %r16636;
	and.b32  	%r16643, %r16633, %r16642;
	or.b32  	%r16644, %r16641, %r16643;
	shr.u32 	%r16645, %r16627, 4;
	xor.b32  	%r16646, %r16645, %r16627;
	and.b32  	%r16647, %r16646, 252645135;
	shr.u32 	%r16648, %r16647, 24;
	shf.r.wrap.b32 	%r16649, %r16627, %r16627, %r16648;
	xor.b32  	%r16650, %r16649, %r16556;
	add.s32 	%r16651, %r16647, 16843009;
	shr.u32 	%r16652, %r16650, 16;
	xor.b32  	%r16653, %r16652, %r16650;
	shr.u32 	%r16654, %r16653, 12;
	shr.u32 	%r16655, %r16653, 4;
	shr.u32 	%r16656, %r16653, 8;
	xor.b32  	%r16657, %r16655, %r16654;
	xor.b32  	%r16658, %r16657, %r16656;
	xor.b32  	%r16659, %r16658, %r16653;
	shr.u32 	%r16660, %r16659, 2;
	xor.b32  	%r16661, %r16660, %r16659;
	shl.b32 	%r16662, %r16661, 3;
	not.b32 	%r16663, %r16662;
	and.b32  	%r16664, %r16663, 24;
	shr.u32 	%r16665, %r16651, %r16664;
	shf.r.wrap.b32 	%r16666, %r16627, %r16627, %r16665;
	shl.b32 	%r16667, %r16661, 31;
	xor.b32  	%r16668, %r16667, -2147483648;
	shr.s32 	%r16669, %r16668, 31;
	shl.b32 	%r16670, %r16661, 30;
	xor.b32  	%r16671, %r16670, -1073741824;
	not.b32 	%r16672, %r16666;
	and.b32  	%r16673, %r16590, %r16672;
	not.b32 	%r16674, %r16590;
	shr.s32 	%r16675, %r16671, 31;
	and.b32  	%r16676, %r16675, %r16674;
	or.b32  	%r16677, %r16669, %r16590;
	not.b32 	%r16678, %r16677;
	or.b32  	%r16679, %r16676, %r16678;
	and.b32  	%r16680, %r16679, %r16666;
	or.b32  	%r16681, %r16680, %r16673;
	add.s32 	%r16682, %r16590, %r16672;
	setp.ne.s32 	%p703, %r16668, 0;
	setp.gt.s32 	%p704, %r16671, -1;
	selp.b32 	%r16683, %r16681, %r16682, %p704;
	selp.b32 	%r16684, %r16681, %r16683, %p703;
	add.s32 	%r16685, %r16647, 33686018;
	xor.b32  	%r16686, %r16684, %r16650;
	shr.u32 	%r16687, %r16686, 16;
	xor.b32  	%r16688, %r16687, %r16686;
	shr.u32 	%r16689, %r16688, 12;
	shr.u32 	%r16690, %r16688, 4;
	shr.u32 	%r16691, %r16688, 8;
	xor.b32  	%r16692, %r16690, %r16689;
	xor.b32  	%r16693, %r16692, %r16691;
	xor.b32  	%r16694, %r16693, %r16688;
	shr.u32 	%r16695, %r16694, 2;
	xor.b32  	%r16696, %r16695, %r16694;
	shl.b32 	%r16697, %r16696, 3;
	not.b32 	%r16698, %r16697;
	and.b32  	%r16699, %r16698, 24;
	shr.u32 	%r16700, %r16685, %r16699;
	shf.r.wrap.b32 	%r16701, %r16627, %r16627, %r16700;
	shl.b32 	%r16702, %r16696, 31;
	xor.b32  	%r16703, %r16702, -2147483648;
	shr.s32 	%r16704, %r16703, 31;
	shl.b32 	%r16705, %r16696, 30;
	xor.b32  	%r16706, %r16705, -1073741824;
	not.b32 	%r16707, %r16701;
	and.b32  	%r16708, %r16625, %r16707;
	not.b32 	%r16709, %r16625;
	shr.s32 	%r16710, %r16706, 31;
	and.b32  	%r16711, %r16710, %r16709;
	or.b32  	%r16712, %r16704, %r16625;
	not.b32 	%r16713, %r16712;
	or.b32  	%r16714, %r16711, %r16713;
	and.b32  	%r16715, %r16714, %r16701;
	or.b32  	%r16716, %r16715, %r16708;
	add.s32 	%r16717, %r16625, %r16707;
	setp.ne.s32 	%p705, %r16703, 0;
	setp.gt.s32 	%p706, %r16706, -1;
	selp.b32 	%r16718, %r16716, %r16717, %p706;
	selp.b32 	%r16719, %r16716, %r16718, %p705;
	add.s32 	%r16720, %r16719, %r16686;
	xor.b32  	%r16721, %r16720, %r16627;
	shr.u32 	%r16722, %r16627, 8;
	and.b32  	%r16723, %r16722, 31;
	shl.b32 	%r16724, %r1486, %r16723;
	shr.u32 	%r16725, %r16627, 1;
	and.b32  	%r16726, %r16725, 1;
	shl.b32 	%r16727, %r16726, %r16723;
	and.b32  	%r16728, %r16627, 1;
	shl.b32 	%r16729, %r16728, %r16723;
	and.b32  	%r16730, %r16724, %r16081;
	not.b32 	%r16731, %r16724;
	and.b32  	%r16732, %r16081, %r16731;
	not.b32 	%r16733, %r16729;
	and.b32  	%r16734, %r16730, %r16733;
	or.b32  	%r16735, %r16734, %r16732;
	not.b32 	%r16736, %r16730;
	and.b32  	%r16737, %r16727, %r16736;
	or.b32  	%r16738, %r16735, %r16737;
	or.b32  	%r16739, %r16644, %r16550;
	and.b32  	%r16740, %r16738, %r16739;
	and.b32  	%r16741, %r16644, %r16550;
	or.b32  	%r16742, %r16740, %r16741;
	shr.u32 	%r16743, %r16721, 4;
	xor.b32  	%r16744, %r16743, %r16721;
	and.b32  	%r16745, %r16744, 252645135;
	shr.u32 	%r16746, %r16745, 24;
	shf.r.wrap.b32 	%r16747, %r16721, %r16721, %r16746;
	xor.b32  	%r16748, %r16747, %r16650;
	add.s32 	%r16749, %r16745, 16843009;
	shr.u32 	%r16750, %r16748, 16;
	xor.b32  	%r16751, %r16750, %r16748;
	shr.u32 	%r16752, %r16751, 12;
	shr.u32 	%r16753, %r16751, 4;
	shr.u32 	%r16754, %r16751, 8;
	xor.b32  	%r16755, %r16753, %r16752;
	xor.b32  	%r16756, %r16755, %r16754;
	xor.b32  	%r16757, %r16756, %r16751;
	shr.u32 	%r16758, %r16757, 2;
	xor.b32  	%r16759, %r16758, %r16757;
	shl.b32 	%r16760, %r16759, 3;
	not.b32 	%r16761, %r16760;
	and.b32  	%r16762, %r16761, 24;
	shr.u32 	%r16763, %r16749, %r16762;
	shf.r.wrap.b32 	%r16764, %r16721, %r16721, %r16763;
	shl.b32 	%r16765, %r16759, 31;
	xor.b32  	%r16766, %r16765, -2147483648;
	shr.s32 	%r16767, %r16766, 31;
	shl.b32 	%r16768, %r16759, 30;
	xor.b32  	%r16769, %r16768, -1073741824;
	not.b32 	%r16770, %r16764;
	and.b32  	%r16771, %r16684, %r16770;
	not.b32 	%r16772, %r16684;
	shr.s32 	%r16773, %r16769, 31;
	and.b32  	%r16774, %r16773, %r16772;
	or.b32  	%r16775, %r16767, %r16684;
	not.b32 	%r16776, %r16775;
	or.b32  	%r16777, %r16774, %r16776;
	and.b32  	%r16778, %r16777, %r16764;
	or.b32  	%r16779, %r16778, %r16771;
	add.s32 	%r16780, %r16684, %r16770;
	setp.ne.s32 	%p707, %r16766, 0;
	setp.gt.s32 	%p708, %r16769, -1;
	selp.b32 	%r16781, %r16779, %r16780, %p708;
	selp.b32 	%r16782, %r16779, %r16781, %p707;
	add.s32 	%r16783, %r16745, 33686018;
	xor.b32  	%r16784, %r16782, %r16748;
	shr.u32 	%r16785, %r16784, 16;
	xor.b32  	%r16786, %r16785, %r16784;
	shr.u32 	%r16787, %r16786, 12;
	shr.u32 	%r16788, %r16786, 4;
	shr.u32 	%r16789, %r16786, 8;
	xor.b32  	%r16790, %r16788, %r16787;
	xor.b32  	%r16791, %r16790, %r16789;
	xor.b32  	%r16792, %r16791, %r16786;
	shr.u32 	%r16793, %r16792, 2;
	xor.b32  	%r16794, %r16793, %r16792;
	shl.b32 	%r16795, %r16794, 3;
	not.b32 	%r16796, %r16795;
	and.b32  	%r16797, %r16796, 24;
	shr.u32 	%r16798, %r16783, %r16797;
	shf.r.wrap.b32 	%r16799, %r16721, %r16721, %r16798;
	shl.b32 	%r16800, %r16794, 31;
	xor.b32  	%r16801, %r16800, -2147483648;
	shr.s32 	%r16802, %r16801, 31;
	shl.b32 	%r16803, %r16794, 30;
	xor.b32  	%r16804, %r16803, -1073741824;
	not.b32 	%r16805, %r16799;
	and.b32  	%r16806, %r16719, %r16805;
	not.b32 	%r16807, %r16719;
	shr.s32 	%r16808, %r16804, 31;
	and.b32  	%r16809, %r16808, %r16807;
	or.b32  	%r16810, %r16802, %r16719;
	not.b32 	%r16811, %r16810;
	or.b32  	%r16812, %r16809, %r16811;
	and.b32  	%r16813, %r16812, %r16799;
	or.b32  	%r16814, %r16813, %r16806;
	add.s32 	%r16815, %r16719, %r16805;
	setp.ne.s32 	%p709, %r16801, 0;
	setp.gt.s32 	%p710, %r16804, -1;
	selp.b32 	%r16816, %r16814, %r16815, %p710;
	selp.b32 	%r16817, %r16814, %r16816, %p709;
	add.s32 	%r16818, %r16817, %r16784;
	xor.b32  	%r16819, %r16818, %r16721;
	shr.u32 	%r16820, %r16721, 8;
	and.b32  	%r16821, %r16820, 31;
	shl.b32 	%r16822, %r1486, %r16821;
	shr.u32 	%r16823, %r16721, 1;
	and.b32  	%r16824, %r16823, 1;
	shl.b32 	%r16825, %r16824, %r16821;
	and.b32  	%r16826, %r16721, 1;
	shl.b32 	%r16827, %r16826, %r16821;
	and.b32  	%r16828, %r16822, %r16081;
	not.b32 	%r16829, %r16822;
	and.b32  	%r16830, %r16081, %r16829;
	not.b32 	%r16831, %r16827;
	and.b32  	%r16832, %r16828, %r16831;
	or.b32  	%r16833, %r16832, %r16830;
	not.b32 	%r16834, %r16828;
	and.b32  	%r16835, %r16825, %r16834;
	or.b32  	%r16836, %r16833, %r16835;
	shf.l.wrap.b32 	%r16837, %r16836, %r16836, 30;
	shf.l.wrap.b32 	%r16838, %r16836, %r16836, 19;
	xor.b32  	%r16839, %r16837, %r16838;
	shf.l.wrap.b32 	%r16840, %r16836, %r16836, 10;
	xor.b32  	%r16841, %r16839, %r16840;
	shr.u32 	%r16842, %r16819, 4;
	xor.b32  	%r16843, %r16842, %r16819;
	and.b32  	%r16844, %r16843, 252645135;
	shr.u32 	%r16845, %r16844, 24;
	shf.r.wrap.b32 	%r16846, %r16819, %r16819, %r16845;
	xor.b32  	%r16847, %r16846, %r16748;
	add.s32 	%r16848, %r16844, 16843009;
	shr.u32 	%r16849, %r16847, 16;
	xor.b32  	%r16850, %r16849, %r16847;
	shr.u32 	%r16851, %r16850, 12;
	shr.u32 	%r16852, %r16850, 4;
	shr.u32 	%r16853, %r16850, 8;
	xor.b32  	%r16854, %r16852, %r16851;
	xor.b32  	%r16855, %r16854, %r16853;
	xor.b32  	%r16856, %r16855, %r16850;
	shr.u32 	%r16857, %r16856, 2;
	xor.b32  	%r16858, %r16857, %r16856;
	shl.b32 	%r16859, %r16858, 3;
	not.b32 	%r16860, %r16859;
	and.b32  	%r16861, %r16860, 24;
	shr.u32 	%r16862, %r16848, %r16861;
	shf.r.wrap.b32 	%r16863, %r16819, %r16819, %r16862;
	shl.b32 	%r16864, %r16858, 31;
	xor.b32  	%r16865, %r16864, -2147483648;
	shr.s32 	%r16866, %r16865, 31;
	shl.b32 	%r16867, %r16858, 30;
	xor.b32  	%r16868, %r16867, -1073741824;
	not.b32 	%r16869, %r16863;
	and.b32  	%r16870, %r16782, %r16869;
	not.b32 	%r16871, %r16782;
	shr.s32 	%r16872, %r16868, 31;
	and.b32  	%r16873, %r16872, %r16871;
	or.b32  	%r16874, %r16866, %r16782;
	not.b32 	%r16875, %r16874;
	or.b32  	%r16876, %r16873, %r16875;
	and.b32  	%r16877, %r16876, %r16863;
	or.b32  	%r16878, %r16877, %r16870;
	add.s32 	%r16879, %r16782, %r16869;
	setp.ne.s32 	%p711, %r16865, 0;
	setp.gt.s32 	%p712, %r16868, -1;
	selp.b32 	%r16880, %r16878, %r16879, %p712;
	selp.b32 	%r16881, %r16878, %r16880, %p711;
	add.s32 	%r16882, %r16844, 33686018;
	xor.b32  	%r16883, %r16881, %r16847;
	shr.u32 	%r16884, %r16883, 16;
	xor.b32  	%r16885, %r16884, %r16883;
	shr.u32 	%r16886, %r16885, 12;
	shr.u32 	%r16887, %r16885, 4;
	shr.u32 	%r16888, %r16885, 8;
	xor.b32  	%r16889, %r16887, %r16886;
	xor.b32  	%r16890, %r16889, %r16888;
	xor.b32  	%r16891, %r16890, %r16885;
	shr.u32 	%r16892, %r16891, 2;
	xor.b32  	%r16893, %r16892, %r16891;
	shl.b32 	%r16894, %r16893, 3;
	not.b32 	%r16895, %r16894;
	and.b32  	%r16896, %r16895, 24;
	shr.u32 	%r16897, %r16882, %r16896;
	shf.r.wrap.b32 	%r16898, %r16819, %r16819, %r16897;
	shl.b32 	%r16899, %r16893, 31;
	xor.b32  	%r16900, %r16899, -2147483648;
	shr.s32 	%r16901, %r16900, 31;
	shl.b32 	%r16902, %r16893, 30;
	xor.b32  	%r16903, %r16902, -1073741824;
	not.b32 	%r16904, %r16898;
	and.b32  	%r16905, %r16817, %r16904;
	not.b32 	%r16906, %r16817;
	shr.s32 	%r16907, %r16903, 31;
	and.b32  	%r16908, %r16907, %r16906;
	or.b32  	%r16909, %r16901, %r16817;
	not.b32 	%r16910, %r16909;
	or.b32  	%r16911, %r16908, %r16910;
	and.b32  	%r16912, %r16911, %r16898;
	or.b32  	%r16913, %r16912, %r16905;
	add.s32 	%r16914, %r16817, %r16904;
	setp.ne.s32 	%p713, %r16900, 0;
	setp.gt.s32 	%p714, %r16903, -1;
	selp.b32 	%r16915, %r16913, %r16914, %p714;
	selp.b32 	%r16916, %r16913, %r16915, %p713;
	add.s32 	%r16917, %r16916, %r16883;
	shr.u32 	%r16918, %r16819, 8;
	and.b32  	%r16919, %r16918, 31;
	shl.b32 	%r16920, %r1486, %r16919;
	shr.u32 	%r16921, %r16819, 1;
	and.b32  	%r16922, %r16921, 1;
	shl.b32 	%r16923, %r16922, %r16919;
	and.b32  	%r16924, %r16819, 1;
	shl.b32 	%r16925, %r16924, %r16919;
	and.b32  	%r16926, %r16920, %r16456;
	not.b32 	%r16927, %r16920;
	and.b32  	%r16928, %r16456, %r16927;
	not.b32 	%r16929, %r16925;
	and.b32  	%r16930, %r16926, %r16929;
	or.b32  	%r16931, %r16930, %r16928;
	not.b32 	%r16932, %r16926;
	and.b32  	%r16933, %r16923, %r16932;
	or.b32  	%r16934, %r16931, %r16933;
	add.s32 	%r16935, %r16742, %r16456;
	add.s32 	%r16936, %r16935, %r16841;
	add.s32 	%r16937, %r13303, %r16934;
	add.s32 	%r16938, %r14159, %r14158;
	xor.b32  	%r16939, %r16917, %r16938;
	xor.b32  	%r16940, %r16939, %r16819;
	shr.u32 	%r16941, %r16940, 4;
	xor.b32  	%r16942, %r16941, %r16940;
	and.b32  	%r16943, %r16942, 252645135;
	shr.u32 	%r16944, %r16943, 24;
	shf.r.wrap.b32 	%r16945, %r16940, %r16940, %r16944;
	xor.b32  	%r16946, %r16945, %r16847;
	add.s32 	%r16947, %r16943, 16843009;
	shr.u32 	%r16948, %r16946, 16;
	xor.b32  	%r16949, %r16948, %r16946;
	shr.u32 	%r16950, %r16949, 12;
	shr.u32 	%r16951, %r16949, 4;
	shr.u32 	%r16952, %r16949, 8;
	xor.b32  	%r16953, %r16951, %r16950;
	xor.b32  	%r16954, %r16953, %r16952;
	xor.b32  	%r16955, %r16954, %r16949;
	shr.u32 	%r16956, %r16955, 2;
	xor.b32  	%r16957, %r16956, %r16955;
	shl.b32 	%r16958, %r16957, 3;
	not.b32 	%r16959, %r16958;
	and.b32  	%r16960, %r16959, 24;
	shr.u32 	%r16961, %r16947, %r16960;
	shf.r.wrap.b32 	%r16962, %r16940, %r16940, %r16961;
	shl.b32 	%r16963, %r16957, 31;
	xor.b32  	%r16964, %r16963, -2147483648;
	shr.s32 	%r16965, %r16964, 31;
	shl.b32 	%r16966, %r16957, 30;
	xor.b32  	%r16967, %r16966, -1073741824;
	not.b32 	%r16968, %r16962;
	and.b32  	%r16969, %r16881, %r16968;
	not.b32 	%r16970, %r16881;
	shr.s32 	%r16971, %r16967, 31;
	and.b32  	%r16972, %r16971, %r16970;
	or.b32  	%r16973, %r16965, %r16881;
	not.b32 	%r16974, %r16973;
	or.b32  	%r16975, %r16972, %r16974;
	and.b32  	%r16976, %r16975, %r16962;
	or.b32  	%r16977, %r16976, %r16969;
	add.s32 	%r16978, %r16881, %r16968;
	setp.ne.s32 	%p715, %r16964, 0;
	setp.gt.s32 	%p716, %r16967, -1;
	selp.b32 	%r16979, %r16977, %r16978, %p716;
	selp.b32 	%r16980, %r16977, %r16979, %p715;
	add.s32 	%r16981, %r16943, 33686018;
	xor.b32  	%r16982, %r16980, %r16946;
	shr.u32 	%r16983, %r16982, 16;
	xor.b32  	%r16984, %r16983, %r16982;
	shr.u32 	%r16985, %r16984, 12;
	shr.u32 	%r16986, %r16984, 4;
	shr.u32 	%r16987, %r16984, 8;
	xor.b32  	%r16988, %r16986, %r16985;
	xor.b32  	%r16989, %r16988, %r16987;
	xor.b32  	%r16990, %r16989, %r16984;
	shr.u32 	%r16991, %r16990, 2;
	xor.b32  	%r16992, %r16991, %r16990;
	shl.b32 	%r16993, %r16992, 3;
	not.b32 	%r16994, %r16993;
	and.b32  	%r16995, %r16994, 24;
	shr.u32 	%r16996, %r16981, %r16995;
	shf.r.wrap.b32 	%r16997, %r16940, %r16940, %r16996;
	shl.b32 	%r16998, %r16992, 31;
	xor.b32  	%r16999, %r16998, -2147483648;
	shr.s32 	%r17000, %r16999, 31;
	shl.b32 	%r17001, %r16992, 30;
	xor.b32  	%r17002, %r17001, -1073741824;
	not.b32 	%r17003, %r16997;
	and.b32  	%r17004, %r16916, %r17003;
	not.b32 	%r17005, %r16916;
	shr.s32 	%r17006, %r17002, 31;
	and.b32  	%r17007, %r17006, %r17005;
	or.b32  	%r17008, %r17000, %r16916;
	not.b32 	%r17009, %r17008;
	or.b32  	%r17010, %r17007, %r17009;
	and.b32  	%r17011, %r17010, %r16997;
	or.b32  	%r17012, %r17011, %r17004;
	add.s32 	%r17013, %r16916, %r17003;
	setp.ne.s32 	%p717, %r16999, 0;
	setp.gt.s32 	%p718, %r17002, -1;
	selp.b32 	%r17014, %r17012, %r17013, %p718;
	selp.b32 	%r17015, %r17012, %r17014, %p717;
	add.s32 	%r17016, %r17015, %r16982;
	xor.b32  	%r17017, %r17016, %r16940;
	shr.u32 	%r17018, %r17017, 4;
	xor.b32  	%r17019, %r17018, %r17017;
	and.b32  	%r17020, %r17019, 252645135;
	shr.u32 	%r17021, %r17020, 24;
	shf.r.wrap.b32 	%r17022, %r17017, %r17017, %r17021;
	xor.b32  	%r17023, %r17022, %r16946;
	add.s32 	%r17024, %r17020, 16843009;
	shr.u32 	%r17025, %r17023, 16;
	xor.b32  	%r17026, %r17025, %r17023;
	shr.u32 	%r17027, %r17026, 12;
	shr.u32 	%r17028, %r17026, 4;
	shr.u32 	%r17029, %r17026, 8;
	xor.b32  	%r17030, %r17028, %r17027;
	xor.b32  	%r17031, %r17030, %r17029;
	xor.b32  	%r17032, %r17031, %r17026;
	shr.u32 	%r17033, %r17032, 2;
	xor.b32  	%r17034, %r17033, %r17032;
	shl.b32 	%r17035, %r17034, 3;
	not.b32 	%r17036, %r17035;
	and.b32  	%r17037, %r17036, 24;
	shr.u32 	%r17038, %r17024, %r17037;
	shf.r.wrap.b32 	%r17039, %r17017, %r17017, %r17038;
	shl.b32 	%r17040, %r17034, 31;
	xor.b32  	%r17041, %r17040, -2147483648;
	shr.s32 	%r17042, %r17041, 31;
	shl.b32 	%r17043, %r17034, 30;
	xor.b32  	%r17044, %r17043, -1073741824;
	not.b32 	%r17045, %r17039;
	and.b32  	%r17046, %r16980, %r17045;
	not.b32 	%r17047, %r16980;
	shr.s32 	%r17048, %r17044, 31;
	and.b32  	%r17049, %r17048, %r17047;
	or.b32  	%r17050, %r17042, %r16980;
	not.b32 	%r17051, %r17050;
	or.b32  	%r17052, %r17049, %r17051;
	and.b32  	%r17053, %r17052, %r17039;
	or.b32  	%r17054, %r17053, %r17046;
	add.s32 	%r17055, %r16980, %r17045;
	setp.ne.s32 	%p719, %r17041, 0;
	setp.gt.s32 	%p720, %r17044, -1;
	selp.b32 	%r17056, %r17054, %r17055, %p720;
	selp.b32 	%r17057, %r17054, %r17056, %p719;
	add.s32 	%r17058, %r17020, 33686018;
	xor.b32  	%r17059, %r17057, %r17023;
	shr.u32 	%r17060, %r17059, 16;
	xor.b32  	%r17061, %r17060, %r17059;
	shr.u32 	%r17062, %r17061, 12;
	shr.u32 	%r17063, %r17061, 4;
	shr.u32 	%r17064, %r17061, 8;
	xor.b32  	%r17065, %r17063, %r17062;
	xor.b32  	%r17066, %r17065, %r17064;
	xor.b32  	%r17067, %r17066, %r17061;
	shr.u32 	%r17068, %r17067, 2;
	xor.b32  	%r17069, %r17068, %r17067;
	shl.b32 	%r17070, %r17069, 3;
	not.b32 	%r17071, %r17070;
	and.b32  	%r17072, %r17071, 24;
	shr.u32 	%r17073, %r17058, %r17072;
	shf.r.wrap.b32 	%r17074, %r17017, %r17017, %r17073;
	shl.b32 	%r17075, %r17069, 31;
	xor.b32  	%r17076, %r17075, -2147483648;
	shr.s32 	%r17077, %r17076, 31;
	shl.b32 	%r17078, %r17069, 30;
	xor.b32  	%r17079, %r17078, -1073741824;
	not.b32 	%r17080, %r17074;
	and.b32  	%r17081, %r17015, %r17080;
	not.b32 	%r17082, %r17015;
	shr.s32 	%r17083, %r17079, 31;
	and.b32  	%r17084, %r17083, %r17082;
	or.b32  	%r17085, %r17077, %r17015;
	not.b32 	%r17086, %r17085;
	or.b32  	%r17087, %r17084, %r17086;
	and.b32  	%r17088, %r17087, %r17074;
	or.b32  	%r17089, %r17088, %r17081;
	add.s32 	%r17090, %r17015, %r17080;
	setp.ne.s32 	%p721, %r17076, 0;
	setp.gt.s32 	%p722, %r17079, -1;
	selp.b32 	%r17091, %r17089, %r17090, %p722;
	selp.b32 	%r17092, %r17089, %r17091, %p721;
	add.s32 	%r17093, %r17092, %r17059;
	xor.b32  	%r17094, %r17093, %r17017;
	shr.u32 	%r17095, %r17017, 8;
	and.b32  	%r17096, %r17095, 31;
	shl.b32 	%r17097, %r1486, %r17096;
	shr.u32 	%r17098, %r17017, 1;
	and.b32  	%r17099, %r17098, 1;
	shl.b32 	%r17100, %r17099, %r17096;
	and.b32  	%r17101, %r17017, 1;
	shl.b32 	%r17102, %r17101, %r17096;
	and.b32  	%r17103, %r17097, %r15015;
	not.b32 	%r17104, %r17097;
	and.b32  	%r17105, %r15015, %r17104;
	not.b32 	%r17106, %r17102;
	and.b32  	%r17107, %r17103, %r17106;
	or.b32  	%r17108, %r17107, %r17105;
	not.b32 	%r17109, %r17103;
	and.b32  	%r17110, %r17100, %r17109;
	or.b32  	%r17111, %r17108, %r17110;
	shr.u32 	%r17112, %r17094, 4;
	xor.b32  	%r17113, %r17112, %r17094;
	and.b32  	%r17114, %r17113, 252645135;
	shr.u32 	%r17115, %r17114, 24;
	shf.r.wrap.b32 	%r17116, %r17094, %r17094, %r17115;
	xor.b32  	%r17117, %r17116, %r17023;
	add.s32 	%r17118, %r17114, 16843009;
	shr.u32 	%r17119, %r17117, 16;
	xor.b32  	%r17120, %r17119, %r17117;
	shr.u32 	%r17121, %r17120, 12;
	shr.u32 	%r17122, %r17120, 4;
	shr.u32 	%r17123, %r17120, 8;
	xor.b32  	%r17124, %r17122, %r17121;
	xor.b32  	%r17125, %r17124, %r17123;
	xor.b32  	%r17126, %r17125, %r17120;
	shr.u32 	%r17127, %r17126, 2;
	xor.b32  	%r17128, %r17127, %r17126;
	shl.b32 	%r17129, %r17128, 3;
	not.b32 	%r17130, %r17129;
	and.b32  	%r17131, %r17130, 24;
	shr.u32 	%r17132, %r17118, %r17131;
	shf.r.wrap.b32 	%r17133, %r17094, %r17094, %r17132;
	shl.b32 	%r17134, %r17128, 31;
	xor.b32  	%r17135, %r17134, -2147483648;
	shr.s32 	%r17136, %r17135, 31;
	shl.b32 	%r17137, %r17128, 30;
	xor.b32  	%r17138, %r17137, -1073741824;
	not.b32 	%r17139, %r17133;
	and.b32  	%r17140, %r17057, %r17139;
	not.b32 	%r17141, %r17057;
	shr.s32 	%r17142, %r17138, 31;
	and.b32  	%r17143, %r17142, %r17141;
	or.b32  	%r17144, %r17136, %r17057;
	not.b32 	%r17145, %r17144;
	or.b32  	%r17146, %r17143, %r17145;
	and.b32  	%r17147, %r17146, %r17133;
	or.b32  	%r17148, %r17147, %r17140;
	add.s32 	%r17149, %r17057, %r17139;
	setp.ne.s32 	%p723, %r17135, 0;
	setp.gt.s32 	%p724, %r17138, -1;
	selp.b32 	%r17150, %r17148, %r17149, %p724;
	selp.b32 	%r17151, %r17148, %r17150, %p723;
	add.s32 	%r17152, %r17114, 33686018;
	xor.b32  	%r17153, %r17151, %r17117;
	shr.u32 	%r17154, %r17153, 16;
	xor.b32  	%r17155, %r17154, %r17153;
	shr.u32 	%r17156, %r17155, 12;
	shr.u32 	%r17157, %r17155, 4;
	shr.u32 	%r17158, %r17155, 8;
	xor.b32  	%r17159, %r17157, %r17156;
	xor.b32  	%r17160, %r17159, %r17158;
	xor.b32  	%r17161, %r17160, %r17155;
	shr.u32 	%r17162, %r17161, 2;
	xor.b32  	%r17163, %r17162, %r17161;
	shl.b32 	%r17164, %r17163, 3;
	not.b32 	%r17165, %r17164;
	and.b32  	%r17166, %r17165, 24;
	shr.u32 	%r17167, %r17152, %r17166;
	shf.r.wrap.b32 	%r17168, %r17094, %r17094, %r17167;
	shl.b32 	%r17169, %r17163, 31;
	xor.b32  	%r17170, %r17169, -2147483648;
	shr.s32 	%r17171, %r17170, 31;
	shl.b32 	%r17172, %r17163, 30;
	xor.b32  	%r17173, %r17172, -1073741824;
	not.b32 	%r17174, %r17168;
	and.b32  	%r17175, %r17092, %r17174;
	not.b32 	%r17176, %r17092;
	shr.s32 	%r17177, %r17173, 31;
	and.b32  	%r17178, %r17177, %r17176;
	or.b32  	%r17179, %r17171, %r17092;
	not.b32 	%r17180, %r17179;
	or.b32  	%r17181, %r17178, %r17180;
	and.b32  	%r17182, %r17181, %r17168;
	or.b32  	%r17183, %r17182, %r17175;
	add.s32 	%r17184, %r17092, %r17174;
	setp.ne.s32 	%p725, %r17170, 0;
	setp.gt.s32 	%p726, %r17173, -1;
	selp.b32 	%r17185, %r17183, %r17184, %p726;
	selp.b32 	%r17186, %r17183, %r17185, %p725;
	add.s32 	%r17187, %r17186, %r17153;
	xor.b32  	%r17188, %r17187, %r17094;
	shr.u32 	%r17189, %r17094, 8;
	and.b32  	%r17190, %r17189, 31;
	shl.b32 	%r17191, %r1486, %r17190;
	shr.u32 	%r17192, %r17094, 1;
	and.b32  	%r17193, %r17192, 1;
	shl.b32 	%r17194, %r17193, %r17190;
	and.b32  	%r17195, %r17094, 1;
	shl.b32 	%r17196, %r17195, %r17190;
	and.b32  	%r17197, %r17191, %r16082;
	not.b32 	%r17198, %r17191;
	and.b32  	%r17199, %r16082, %r17198;
	not.b32 	%r17200, %r17196;
	and.b32  	%r17201, %r17197, %r17200;
	or.b32  	%r17202, %r17201, %r17199;
	not.b32 	%r17203, %r17197;
	and.b32  	%r17204, %r17194, %r17203;
	or.b32  	%r17205, %r17202, %r17204;
	xor.b32  	%r17206, %r17205, %r17111;
	and.b32  	%r17207, %r16937, %r17206;
	xor.b32  	%r17208, %r17207, %r17111;
	shr.u32 	%r17209, %r17188, 4;
	xor.b32  	%r17210, %r17209, %r17188;
	and.b32  	%r17211, %r17210, 252645135;
	shr.u32 	%r17212, %r17211, 24;
	shf.r.wrap.b32 	%r17213, %r17188, %r17188, %r17212;
	xor.b32  	%r17214, %r17213, %r17117;
	add.s32 	%r17215, %r17211, 16843009;
	shr.u32 	%r17216, %r17214, 16;
	xor.b32  	%r17217, %r17216, %r17214;
	shr.u32 	%r17218, %r17217, 12;
	shr.u32 	%r17219, %r17217, 4;
	shr.u32 	%r17220, %r17217, 8;
	xor.b32  	%r17221, %r17219, %r17218;
	xor.b32  	%r17222, %r17221, %r17220;
	xor.b32  	%r17223, %r17222, %r17217;
	shr.u32 	%r17224, %r17223, 2;
	xor.b32  	%r17225, %r17224, %r17223;
	shl.b32 	%r17226, %r17225, 3;
	not.b32 	%r17227, %r17226;
	and.b32  	%r17228, %r17227, 24;
	shr.u32 	%r17229, %r17215, %r17228;
	shf.r.wrap.b32 	%r17230, %r17188, %r17188, %r17229;
	shl.b32 	%r17231, %r17225, 31;
	xor.b32  	%r17232, %r17231, -2147483648;
	shr.s32 	%r17233, %r17232, 31;
	shl.b32 	%r17234, %r17225, 30;
	xor.b32  	%r17235, %r17234, -1073741824;
	not.b32 	%r17236, %r17230;
	and.b32  	%r17237, %r17151, %r17236;
	not.b32 	%r17238, %r17151;
	shr.s32 	%r17239, %r17235, 31;
	and.b32  	%r17240, %r17239, %r17238;
	or.b32  	%r17241, %r17233, %r17151;
	not.b32 	%r17242, %r17241;
	or.b32  	%r17243, %r17240, %r17242;
	and.b32  	%r17244, %r17243, %r17230;
	or.b32  	%r17245, %r17244, %r17237;
	add.s32 	%r17246, %r17151, %r17236;
	setp.ne.s32 	%p727, %r17232, 0;
	setp.gt.s32 	%p728, %r17235, -1;
	selp.b32 	%r17247, %r17245, %r17246, %p728;
	selp.b32 	%r17248, %r17245, %r17247, %p727;
	add.s32 	%r17249, %r17211, 33686018;
	xor.b32  	%r17250, %r17248, %r17214;
	shr.u32 	%r17251, %r17250, 16;
	xor.b32  	%r17252, %r17251, %r17250;
	shr.u32 	%r17253, %r17252, 12;
	shr.u32 	%r17254, %r17252, 4;
	shr.u32 	%r17255, %r17252, 8;
	xor.b32  	%r17256, %r17254, %r17253;
	xor.b32  	%r17257, %r17256, %r17255;
	xor.b32  	%r17258, %r17257, %r17252;
	shr.u32 	%r17259, %r17258, 2;
	xor.b32  	%r17260, %r17259, %r17258;
	shl.b32 	%r17261, %r17260, 3;
	not.b32 	%r17262, %r17261;
	and.b32  	%r17263, %r17262, 24;
	shr.u32 	%r17264, %r17249, %r17263;
	shf.r.wrap.b32 	%r17265, %r17188, %r17188, %r17264;
	shl.b32 	%r17266, %r17260, 31;
	xor.b32  	%r17267, %r17266, -2147483648;
	shr.s32 	%r17268, %r17267, 31;
	shl.b32 	%r17269, %r17260, 30;
	xor.b32  	%r17270, %r17269, -1073741824;
	not.b32 	%r17271, %r17265;
	and.b32  	%r17272, %r17186, %r17271;
	not.b32 	%r17273, %r17186;
	shr.s32 	%r17274, %r17270, 31;
	and.b32  	%r17275, %r17274, %r17273;
	or.b32  	%r17276, %r17268, %r17186;
	not.b32 	%r17277, %r17276;
	or.b32  	%r17278, %r17275, %r17277;
	and.b32  	%r17279, %r17278, %r17265;
	or.b32  	%r17280, %r17279, %r17272;
	add.s32 	%r17281, %r17186, %r17271;
	setp.ne.s32 	%p729, %r17267, 0;
	setp.gt.s32 	%p730, %r17270, -1;
	selp.b32 	%r17282, %r17280, %r17281, %p730;
	selp.b32 	%r17283, %r17280, %r17282, %p729;
	add.s32 	%r17284, %r17283, %r17250;
	xor.b32  	%r17285, %r17284, %r17188;
	shr.u32 	%r17286, %r17188, 8;
	and.b32  	%r17287, %r17286, 31;
	shl.b32 	%r17288, %r1486, %r17287;
	shr.u32 	%r17289, %r17188, 1;
	and.b32  	%r17290, %r17289, 1;
	shl.b32 	%r17291, %r17290, %r17287;
	and.b32  	%r17292, %r17188, 1;
	shl.b32 	%r17293, %r17292, %r17287;
	and.b32  	%r17294, %r17288, %r16937;
	not.b32 	%r17295, %r17288;
	and.b32  	%r17296, %r16937, %r17295;
	not.b32 	%r17297, %r17293;
	and.b32  	%r17298, %r17294, %r17297;
	or.b32  	%r17299, %r17298, %r17296;
	not.b32 	%r17300, %r17294;
	and.b32  	%r17301, %r17291, %r17300;
	or.b32  	%r17302, %r17299, %r17301;
	shf.l.wrap.b32 	%r17303, %r17302, %r17302, 26;
	shf.l.wrap.b32 	%r17304, %r17302, %r17302, 21;
	xor.b32  	%r17305, %r17303, %r17304;
	shf.l.wrap.b32 	%r17306, %r17302, %r17302, 7;
	xor.b32  	%r17307, %r17305, %r17306;
	add.s32 	%r17308, %r15306, %r15054;
	add.s32 	%r17309, %r17308, %r14159;
	add.s32 	%r17310, %r17309, %r17208;
	add.s32 	%r17311, %r17310, %r17307;
	shr.u32 	%r17312, %r17285, 4;
	xor.b32  	%r17313, %r17312, %r17285;
	and.b32  	%r17314, %r17313, 252645135;
	shr.u32 	%r17315, %r17314, 24;
	shf.r.wrap.b32 	%r17316, %r17285, %r17285, %r17315;
	xor.b32  	%r17317, %r17316, %r17214;
	add.s32 	%r17318, %r17314, 16843009;
	shr.u32 	%r17319, %r17317, 16;
	xor.b32  	%r17320, %r17319, %r17317;
	shr.u32 	%r17321, %r17320, 12;
	shr.u32 	%r17322, %r17320, 4;
	shr.u32 	%r17323, %r17320, 8;
	xor.b32  	%r17324, %r17322, %r17321;
	xor.b32  	%r17325, %r17324, %r17323;
	xor.b32  	%r17326, %r17325, %r17320;
	shr.u32 	%r17327, %r17326, 2;
	xor.b32  	%r17328, %r17327, %r17326;
	shl.b32 	%r17329, %r17328, 3;
	not.b32 	%r17330, %r17329;
	and.b32  	%r17331, %r17330, 24;
	shr.u32 	%r17332, %r17318, %r17331;
	shf.r.wrap.b32 	%r17333, %r17285, %r17285, %r17332;
	shl.b32 	%r17334, %r17328, 31;
	xor.b32  	%r17335, %r17334, -2147483648;
	shr.s32 	%r17336, %r17335, 31;
	shl.b32 	%r17337, %r17328, 30;
	xor.b32  	%r17338, %r17337, -1073741824;
	not.b32 	%r17339, %r17333;
	and.b32  	%r17340, %r17248, %r17339;
	not.b32 	%r17341, %r17248;
	shr.s32 	%r17342, %r17338, 31;
	and.b32  	%r17343, %r17342, %r17341;
	or.b32  	%r17344, %r17336, %r17248;
	not.b32 	%r17345, %r17344;
	or.b32  	%r17346, %r17343, %r17345;
	and.b32  	%r17347, %r17346, %r17333;
	or.b32  	%r17348, %r17347, %r17340;
	add.s32 	%r17349, %r17248, %r17339;
	setp.ne.s32 	%p731, %r17335, 0;
	setp.gt.s32 	%p732, %r17338, -1;
	selp.b32 	%r17350, %r17348, %r17349, %p732;
	selp.b32 	%r17351, %r17348, %r17350, %p731;
	add.s32 	%r17352, %r17314, 33686018;
	xor.b32  	%r17353, %r17351, %r17317;
	shr.u32 	%r17354, %r17353, 16;
	xor.b32  	%r17355, %r17354, %r17353;
	shr.u32 	%r17356, %r17355, 12;
	shr.u32 	%r17357, %r17355, 4;
	shr.u32 	%r17358, %r17355, 8;
	xor.b32  	%r17359, %r17357, %r17356;
	xor.b32  	%r17360, %r17359, %r17358;
	xor.b32  	%r17361, %r17360, %r17355;
	shr.u32 	%r17362, %r17361, 2;
	xor.b32  	%r17363, %r17362, %r17361;
	shl.b32 	%r17364, %r17363, 3;
	not.b32 	%r17365, %r17364;
	and.b32  	%r17366, %r17365, 24;
	shr.u32 	%r17367, %r17352, %r17366;
	shf.r.wrap.b32 	%r17368, %r17285, %r17285, %r17367;
	shl.b32 	%r17369, %r17363, 31;
	xor.b32  	%r17370, %r17369, -2147483648;
	shr.s32 	%r17371, %r17370, 31;
	shl.b32 	%r17372, %r17363, 30;
	xor.b32  	%r17373, %r17372, -1073741824;
	not.b32 	%r17374, %r17368;
	and.b32  	%r17375, %r17283, %r17374;
	not.b32 	%r17376, %r17283;
	shr.s32 	%r17377, %r17373, 31;
	and.b32  	%r17378, %r17377, %r17376;
	or.b32  	%r17379, %r17371, %r17283;
	not.b32 	%r17380, %r17379;
	or.b32  	%r17381, %r17378, %r17380;
	and.b32  	%r17382, %r17381, %r17368;
	or.b32  	%r17383, %r17382, %r17375;
	add.s32 	%r17384, %r17283, %r17374;
	setp.ne.s32 	%p733, %r17370, 0;
	setp.gt.s32 	%p734, %r17373, -1;
	selp.b32 	%r17385, %r17383, %r17384, %p734;
	selp.b32 	%r17386, %r17383, %r17385, %p733;
	add.s32 	%r17387, %r17386, %r17353;
	xor.b32  	%r17388, %r17387, %r17285;
	shr.u32 	%r17389, %r17285, 8;
	and.b32  	%r17390, %r17389, 31;
	shl.b32 	%r17391, %r1486, %r17390;
	shr.u32 	%r17392, %r17285, 1;
	and.b32  	%r17393, %r17392, 1;
	shl.b32 	%r17394, %r17393, %r17390;
	and.b32  	%r17395, %r17285, 1;
	shl.b32 	%r17396, %r17395, %r17390;
	and.b32  	%r17397, %r17391, %r15014;
	not.b32 	%r17398, %r17391;
	and.b32  	%r17399, %r15014, %r17398;
	not.b32 	%r17400, %r17396;
	and.b32  	%r17401, %r17397, %r17400;
	or.b32  	%r17402, %r17401, %r17399;
	not.b32 	%r17403, %r17397;
	and.b32  	%r17404, %r17394, %r17403;
	or.b32  	%r17405, %r17402, %r17404;
	shr.u32 	%r17406, %r17388, 4;
	xor.b32  	%r17407, %r17406, %r17388;
	and.b32  	%r17408, %r17407, 252645135;
	shr.u32 	%r17409, %r17408, 24;
	shf.r.wrap.b32 	%r17410, %r17388, %r17388, %r17409;
	xor.b32  	%r17411, %r17410, %r17317;
	add.s32 	%r17412, %r17408, 16843009;
	shr.u32 	%r17413, %r17411, 16;
	xor.b32  	%r17414, %r17413, %r17411;
	shr.u32 	%r17415, %r17414, 12;
	shr.u32 	%r17416, %r17414, 4;
	shr.u32 	%r17417, %r17414, 8;
	xor.b32  	%r17418, %r17416, %r17415;
	xor.b32  	%r17419, %r17418, %r17417;
	xor.b32  	%r17420, %r17419, %r17414;
	shr.u32 	%r17421, %r17420, 2;
	xor.b32  	%r17422, %r17421, %r17420;
	shl.b32 	%r17423, %r17422, 3;
	not.b32 	%r17424, %r17423;
	and.b32  	%r17425, %r17424, 24;
	shr.u32 	%r17426, %r17412, %r17425;
	shf.r.wrap.b32 	%r17427, %r17388, %r17388, %r17426;
	shl.b32 	%r17428, %r17422, 31;
	xor.b32  	%r17429, %r17428, -2147483648;
	shr.s32 	%r17430, %r17429, 31;
	shl.b32 	%r17431, %r17422, 30;
	xor.b32  	%r17432, %r17431, -1073741824;
	not.b32 	%r17433, %r17427;
	and.b32  	%r17434, %r17351, %r17433;
	not.b32 	%r17435, %r17351;
	shr.s32 	%r17436, %r17432, 31;
	and.b32  	%r17437, %r17436, %r17435;
	or.b32  	%r17438, %r17430, %r17351;
	not.b32 	%r17439, %r17438;
	or.b32  	%r17440, %r17437, %r17439;
	and.b32  	%r17441, %r17440, %r17427;
	or.b32  	%r17442, %r17441, %r17434;
	add.s32 	%r17443, %r17351, %r17433;
	setp.ne.s32 	%p735, %r17429, 0;
	setp.gt.s32 	%p736, %r17432, -1;
	selp.b32 	%r17444, %r17442, %r17443, %p736;
	selp.b32 	%r17445, %r17442, %r17444, %p735;
	add.s32 	%r17446, %r17408, 33686018;
	xor.b32  	%r17447, %r17445, %r17411;
	shr.u32 	%r17448, %r17447, 16;
	xor.b32  	%r17449, %r17448, %r17447;
	shr.u32 	%r17450, %r17449, 12;
	shr.u32 	%r17451, %r17449, 4;
	shr.u32 	%r17452, %r17449, 8;
	xor.b32  	%r17453, %r17451, %r17450;
	xor.b32  	%r17454, %r17453, %r17452;
	xor.b32  	%r17455, %r17454, %r17449;
	shr.u32 	%r17456, %r17455, 2;
	xor.b32  	%r17457, %r17456, %r17455;
	shl.b32 	%r17458, %r17457, 3;
	not.b32 	%r17459, %r17458;
	and.b32  	%r17460, %r17459, 24;
	shr.u32 	%r17461, %r17446, %r17460;
	shf.r.wrap.b32 	%r17462, %r17388, %r17388, %r17461;
	shl.b32 	%r17463, %r17457, 31;
	xor.b32  	%r17464, %r17463, -2147483648;
	shr.s32 	%r17465, %r17464, 31;
	shl.b32 	%r17466, %r17457, 30;
	xor.b32  	%r17467, %r17466, -1073741824;
	not.b32 	%r17468, %r17462;
	and.b32  	%r17469, %r17386, %r17468;
	not.b32 	%r17470, %r17386;
	shr.s32 	%r17471, %r17467, 31;
	and.b32  	%r17472, %r17471, %r17470;
	or.b32  	%r17473, %r17465, %r17386;
	not.b32 	%r17474, %r17473;
	or.b32  	%r17475, %r17472, %r17474;
	and.b32  	%r17476, %r17475, %r17462;
	or.b32  	%r17477, %r17476, %r17469;
	add.s32 	%r17478, %r17386, %r17468;
	setp.ne.s32 	%p737, %r17464, 0;
	setp.gt.s32 	%p738, %r17467, -1;
	selp.b32 	%r17479, %r17477, %r17478, %p738;
	selp.b32 	%r17480, %r17477, %r17479, %p737;
	add.s32 	%r17481, %r17480, %r17447;
	xor.b32  	%r17482, %r17481, %r17388;
	shr.u32 	%r17483, %r17388, 8;
	and.b32  	%r17484, %r17483, 31;
	shl.b32 	%r17485, %r1486, %r17484;
	shr.u32 	%r17486, %r17388, 1;
	and.b32  	%r17487, %r17486, 1;
	shl.b32 	%r17488, %r17487, %r17484;
	and.b32  	%r17489, %r17388, 1;
	shl.b32 	%r17490, %r17489, %r17484;
	and.b32  	%r17491, %r17485, %r16081;
	not.b32 	%r17492, %r17485;
	and.b32  	%r17493, %r16081, %r17492;
	not.b32 	%r17494, %r17490;
	and.b32  	%r17495, %r17491, %r17494;
	or.b32  	%r17496, %r17495, %r17493;
	not.b32 	%r17497, %r17491;
	and.b32  	%r17498, %r17488, %r17497;
	or.b32  	%r17499, %r17496, %r17498;
	shr.u32 	%r17500, %r17482, 4;
	xor.b32  	%r17501, %r17500, %r17482;
	and.b32  	%r17502, %r17501, 252645135;
	shr.u32 	%r17503, %r17502, 24;
	shf.r.wrap.b32 	%r17504, %r17482, %r17482, %r17503;
	xor.b32  	%r17505, %r17504, %r17411;
	add.s32 	%r17506, %r17502, 16843009;
	shr.u32 	%r17507, %r17505, 16;
	xor.b32  	%r17508, %r17507, %r17505;
	shr.u32 	%r17509, %r17508, 12;
	shr.u32 	%r17510, %r17508, 4;
	shr.u32 	%r17511, %r17508, 8;
	xor.b32  	%r17512, %r17510, %r17509;
	xor.b32  	%r17513, %r17512, %r17511;
	xor.b32  	%r17514, %r17513, %r17508;
	shr.u32 	%r17515, %r17514, 2;
	xor.b32  	%r17516, %r17515, %r17514;
	shl.b32 	%r17517, %r17516, 3;
	not.b32 	%r17518, %r17517;
	and.b32  	%r17519, %r17518, 24;
	shr.u32 	%r17520, %r17506, %r17519;
	shf.r.wrap.b32 	%r17521, %r17482, %r17482, %r17520;
	shl.b32 	%r17522, %r17516, 31;
	xor.b32  	%r17523, %r17522, -2147483648;
	shr.s32 	%r17524, %r17523, 31;
	shl.b32 	%r17525, %r17516, 30;
	xor.b32  	%r17526, %r17525, -1073741824;
	not.b32 	%r17527, %r17521;
	and.b32  	%r17528, %r17445, %r17527;
	not.b32 	%r17529, %r17445;
	shr.s32 	%r17530, %r17526, 31;
	and.b32  	%r17531, %r17530, %r17529;
	or.b32  	%r17532, %r17524, %r17445;
	not.b32 	%r17533, %r17532;
	or.b32  	%r17534, %r17531, %r17533;
	and.b32  	%r17535, %r17534, %r17521;
	or.b32  	%r17536, %r17535, %r17528;
	add.s32 	%r17537, %r17445, %r17527;
	setp.ne.s32 	%p739, %r17523, 0;
	setp.gt.s32 	%p740, %r17526, -1;
	selp.b32 	%r17538, %r17536, %r17537, %p740;
	selp.b32 	%r17539, %r17536, %r17538, %p739;
	add.s32 	%r17540, %r17502, 33686018;
	xor.b32  	%r17541, %r17539, %r17505;
	shr.u32 	%r17542, %r17541, 16;
	xor.b32  	%r17543, %r17542, %r17541;
	shr.u32 	%r17544, %r17543, 12;
	shr.u32 	%r17545, %r17543, 4;
	shr.u32 	%r17546, %r17543, 8;
	xor.b32  	%r17547, %r17545, %r17544;
	xor.b32  	%r17548, %r17547, %r17546;
	xor.b32  	%r17549, %r17548, %r17543;
	shr.u32 	%r17550, %r17549, 2;
	xor.b32  	%r17551, %r17550, %r17549;
	shl.b32 	%r17552, %r17551, 3;
	not.b32 	%r17553, %r17552;
	and.b32  	%r17554, %r17553, 24;
	shr.u32 	%r17555, %r17540, %r17554;
	shf.r.wrap.b32 	%r17556, %r17482, %r17482, %r17555;
	shl.b32 	%r17557, %r17551, 31;
	xor.b32  	%r17558, %r17557, -2147483648;
	shr.s32 	%r17559, %r17558, 31;
	shl.b32 	%r17560, %r17551, 30;
	xor.b32  	%r17561, %r17560, -1073741824;
	not.b32 	%r17562, %r17556;
	and.b32  	%r17563, %r17480, %r17562;
	not.b32 	%r17564, %r17480;
	shr.s32 	%r17565, %r17561, 31;
	and.b32  	%r17566, %r17565, %r17564;
	or.b32  	%r17567, %r17559, %r17480;
	not.b32 	%r17568, %r17567;
	or.b32  	%r17569, %r17566, %r17568;
	and.b32  	%r17570, %r17569, %r17556;
	or.b32  	%r17571, %r17570, %r17563;
	add.s32 	%r17572, %r17480, %r17562;
	setp.ne.s32 	%p741, %r17558, 0;
	setp.gt.s32 	%p742, %r17561, -1;
	selp.b32 	%r17573, %r17571, %r17572, %p742;
	selp.b32 	%r17574, %r17571, %r17573, %p741;
	add.s32 	%r17575, %r17574, %r17541;
	xor.b32  	%r17576, %r17575, %r17482;
	shr.u32 	%r17577, %r17482, 8;
	and.b32  	%r17578, %r17577, 31;
	shl.b32 	%r17579, %r1486, %r17578;
	shr.u32 	%r17580, %r17482, 1;
	and.b32  	%r17581, %r17580, 1;
	shl.b32 	%r17582, %r17581, %r17578;
	and.b32  	%r17583, %r17482, 1;
	shl.b32 	%r17584, %r17583, %r17578;
	and.b32  	%r17585, %r17579, %r16936;
	not.b32 	%r17586, %r17579;
	and.b32  	%r17587, %r16936, %r17586;
	not.b32 	%r17588, %r17584;
	and.b32  	%r17589, %r17585, %r17588;
	or.b32  	%r17590, %r17589, %r17587;
	not.b32 	%r17591, %r17585;
	and.b32  	%r17592, %r17582, %r17591;
	or.b32  	%r17593, %r17590, %r17592;
	or.b32  	%r17594, %r17499, %r17405;
	and.b32  	%r17595, %r17593, %r17594;
	and.b32  	%r17596, %r17499, %r17405;
	or.b32  	%r17597, %r17595, %r17596;
	shr.u32 	%r17598, %r17576, 4;
	xor.b32  	%r17599, %r17598, %r17576;
	and.b32  	%r17600, %r17599, 252645135;
	shr.u32 	%r17601, %r17600, 24;
	shf.r.wrap.b32 	%r17602, %r17576, %r17576, %r17601;
	xor.b32  	%r17603, %r17602, %r17505;
	add.s32 	%r17604, %r17600, 16843009;
	shr.u32 	%r17605, %r17603, 16;
	xor.b32  	%r17606, %r17605, %r17603;
	shr.u32 	%r17607, %r17606, 12;
	shr.u32 	%r17608, %r17606, 4;
	shr.u32 	%r17609, %r17606, 8;
	xor.b32  	%r17610, %r17608, %r17607;
	xor.b32  	%r17611, %r17610, %r17609;
	xor.b32  	%r17612, %r17611, %r17606;
	shr.u32 	%r17613, %r17612, 2;
	xor.b32  	%r17614, %r17613, %r17612;
	shl.b32 	%r17615, %r17614, 3;
	not.b32 	%r17616, %r17615;
	and.b32  	%r17617, %r17616, 24;
	shr.u32 	%r17618, %r17604, %r17617;
	shf.r.wrap.b32 	%r17619, %r17576, %r17576, %r17618;
	shl.b32 	%r17620, %r17614, 31;
	xor.b32  	%r17621, %r17620, -2147483648;
	shr.s32 	%r17622, %r17621, 31;
	shl.b32 	%r17623, %r17614, 30;
	xor.b32  	%r17624, %r17623, -1073741824;
	not.b32 	%r17625, %r17619;
	and.b32  	%r17626, %r17539, %r17625;
	not.b32 	%r17627, %r17539;
	shr.s32 	%r17628, %r17624, 31;
	and.b32  	%r17629, %r17628, %r17627;
	or.b32  	%r17630, %r17622, %r17539;
	not.b32 	%r17631, %r17630;
	or.b32  	%r17632, %r17629, %r17631;
	and.b32  	%r17633, %r17632, %r17619;
	or.b32  	%r17634, %r17633, %r17626;
	add.s32 	%r17635, %r17539, %r17625;
	setp.ne.s32 	%p743, %r17621, 0;
	setp.gt.s32 	%p744, %r17624, -1;
	selp.b32 	%r17636, %r17634, %r17635, %p744;
	selp.b32 	%r17637, %r17634, %r17636, %p743;
	add.s32 	%r17638, %r17600, 33686018;
	xor.b32  	%r17639, %r17637, %r17603;
	shr.u32 	%r17640, %r17639, 16;
	xor.b32  	%r17641, %r17640, %r17639;
	shr.u32 	%r17642, %r17641, 12;
	shr.u32 	%r17643, %r17641, 4;
	shr.u32 	%r17644, %r17641, 8;
	xor.b32  	%r17645, %r17643, %r17642;
	xor.b32  	%r17646, %r17645, %r17644;
	xor.b32  	%r17647, %r17646, %r17641;
	shr.u32 	%r17648, %r17647, 2;
	xor.b32  	%r17649, %r17648, %r17647;
	shl.b32 	%r17650, %r17649, 3;
	not.b32 	%r17651, %r17650;
	and.b32  	%r17652, %r17651, 24;
	shr.u32 	%r17653, %r17638, %r17652;
	shf.r.wrap.b32 	%r17654, %r17576, %r17576, %r17653;
	shl.b32 	%r17655, %r17649, 31;
	xor.b32  	%r17656, %r17655, -2147483648;
	shr.s32 	%r17657, %r17656, 31;
	shl.b32 	%r17658, %r17649, 30;
	xor.b32  	%r17659, %r17658, -1073741824;
	not.b32 	%r17660, %r17654;
	and.b32  	%r17661, %r17574, %r17660;
	not.b32 	%r17662, %r17574;
	shr.s32 	%r17663, %r17659, 31;
	and.b32  	%r17664, %r17663, %r17662;
	or.b32  	%r17665, %r17657, %r17574;
	not.b32 	%r17666, %r17665;
	or.b32  	%r17667, %r17664, %r17666;
	and.b32  	%r17668, %r17667, %r17654;
	or.b32  	%r17669, %r17668, %r17661;
	add.s32 	%r17670, %r17574, %r17660;
	setp.ne.s32 	%p745, %r17656, 0;
	setp.gt.s32 	%p746, %r17659, -1;
	selp.b32 	%r17671, %r17669, %r17670, %p746;
	selp.b32 	%r17672, %r17669, %r17671, %p745;
	add.s32 	%r17673, %r17672, %r17639;
	xor.b32  	%r17674, %r17673, %r17576;
	shr.u32 	%r17675, %r17576, 8;
	and.b32  	%r17676, %r17675, 31;
	shl.b32 	%r17677, %r1486, %r17676;
	shr.u32 	%r17678, %r17576, 1;
	and.b32  	%r17679, %r17678, 1;
	shl.b32 	%r17680, %r17679, %r17676;
	and.b32  	%r17681, %r17576, 1;
	shl.b32 	%r17682, %r17681, %r17676;
	and.b32  	%r17683, %r17677, %r16936;
	not.b32 	%r17684, %r17677;
	and.b32  	%r17685, %r16936, %r17684;
	not.b32 	%r17686, %r17682;
	and.b32  	%r17687, %r17683, %r17686;
	or.b32  	%r17688, %r17687, %r17685;
	not.b32 	%r17689, %r17683;
	and.b32  	%r17690, %r17680, %r17689;
	or.b32  	%r17691, %r17688, %r17690;
	shf.l.wrap.b32 	%r17692, %r17691, %r17691, 30;
	shf.l.wrap.b32 	%r17693, %r17691, %r17691, 19;
	xor.b32  	%r17694, %r17692, %r17693;
	shf.l.wrap.b32 	%r17695, %r17691, %r17691, 10;
	xor.b32  	%r17696, %r17694, %r17695;
	shr.u32 	%r17697, %r17674, 4;
	xor.b32  	%r17698, %r17697, %r17674;
	and.b32  	%r17699, %r17698, 252645135;
	shr.u32 	%r17700, %r17699, 24;
	shf.r.wrap.b32 	%r17701, %r17674, %r17674, %r17700;
	xor.b32  	%r17702, %r17701, %r17603;
	add.s32 	%r17703, %r17699, 16843009;
	shr.u32 	%r17704, %r17702, 16;
	xor.b32  	%r17705, %r17704, %r17702;
	shr.u32 	%r17706, %r17705, 12;
	shr.u32 	%r17707, %r17705, 4;
	shr.u32 	%r17708, %r17705, 8;
	xor.b32  	%r17709, %r17707, %r17706;
	xor.b32  	%r17710, %r17709, %r17708;
	xor.b32  	%r17711, %r17710, %r17705;
	shr.u32 	%r17712, %r17711, 2;
	xor.b32  	%r17713, %r17712, %r17711;
	shl.b32 	%r17714, %r17713, 3;
	not.b32 	%r17715, %r17714;
	and.b32  	%r17716, %r17715, 24;
	shr.u32 	%r17717, %r17703, %r17716;
	shf.r.wrap.b32 	%r17718, %r17674, %r17674, %r17717;
	shl.b32 	%r17719, %r17713, 31;
	xor.b32  	%r17720, %r17719, -2147483648;
	shr.s32 	%r17721, %r17720, 31;
	shl.b32 	%r17722, %r17713, 30;
	xor.b32  	%r17723, %r17722, -1073741824;
	not.b32 	%r17724, %r17718;
	and.b32  	%r17725, %r17637, %r17724;
	not.b32 	%r17726, %r17637;
	shr.s32 	%r17727, %r17723, 31;
	and.b32  	%r17728, %r17727, %r17726;
	or.b32  	%r17729, %r17721, %r17637;
	not.b32 	%r17730, %r17729;
	or.b32  	%r17731, %r17728, %r17730;
	and.b32  	%r17732, %r17731, %r17718;
	or.b32  	%r17733, %r17732, %r17725;
	add.s32 	%r17734, %r17637, %r17724;
	setp.ne.s32 	%p747, %r17720, 0;
	setp.gt.s32 	%p748, %r17723, -1;
	selp.b32 	%r17735, %r17733, %r17734, %p748;
	selp.b32 	%r17736, %r17733, %r17735, %p747;
	add.s32 	%r17737, %r17699, 33686018;
	xor.b32  	%r17738, %r17736, %r17702;
	shr.u32 	%r17739, %r17738, 16;
	xor.b32  	%r17740, %r17739, %r17738;
	shr.u32 	%r17741, %r17740, 12;
	shr.u32 	%r17742, %r17740, 4;
	shr.u32 	%r17743, %r17740, 8;
	xor.b32  	%r17744, %r17742, %r17741;
	xor.b32  	%r17745, %r17744, %r17743;
	xor.b32  	%r17746, %r17745, %r17740;
	shr.u32 	%r17747, %r17746, 2;
	xor.b32  	%r17748, %r17747, %r17746;
	shl.b32 	%r17749, %r17748, 3;
	not.b32 	%r17750, %r17749;
	and.b32  	%r17751, %r17750, 24;
	shr.u32 	%r17752, %r17737, %r17751;
	shf.r.wrap.b32 	%r17753, %r17674, %r17674, %r17752;
	shl.b32 	%r17754, %r17748, 31;
	xor.b32  	%r17755, %r17754, -2147483648;
	shr.s32 	%r17756, %r17755, 31;
	shl.b32 	%r17757, %r17748, 30;
	xor.b32  	%r17758, %r17757, -1073741824;
	not.b32 	%r17759, %r17753;
	and.b32  	%r17760, %r17672, %r17759;
	not.b32 	%r17761, %r17672;
	shr.s32 	%r17762, %r17758, 31;
	and.b32  	%r17763, %r17762, %r17761;
	or.b32  	%r17764, %r17756, %r17672;
	not.b32 	%r17765, %r17764;
	or.b32  	%r17766, %r17763, %r17765;
	and.b32  	%r17767, %r17766, %r17753;
	or.b32  	%r17768, %r17767, %r17760;
	add.s32 	%r17769, %r17672, %r17759;
	setp.ne.s32 	%p749, %r17755, 0;
	setp.gt.s32 	%p750, %r17758, -1;
	selp.b32 	%r17770, %r17768, %r17769, %p750;
	selp.b32 	%r17771, %r17768, %r17770, %p749;
	add.s32 	%r17772, %r17771, %r17738;
	shr.u32 	%r17773, %r17674, 8;
	and.b32  	%r17774, %r17773, 31;
	shl.b32 	%r17775, %r1486, %r17774;
	shr.u32 	%r17776, %r17674, 1;
	and.b32  	%r17777, %r17776, 1;
	shl.b32 	%r17778, %r17777, %r17774;
	and.b32  	%r17779, %r17674, 1;
	shl.b32 	%r17780, %r17779, %r17774;
	and.b32  	%r17781, %r17775, %r17311;
	not.b32 	%r17782, %r17775;
	and.b32  	%r17783, %r17311, %r17782;
	not.b32 	%r17784, %r17780;
	and.b32  	%r17785, %r17781, %r17784;
	or.b32  	%r17786, %r17785, %r17783;
	not.b32 	%r17787, %r17781;
	and.b32  	%r17788, %r17778, %r17787;
	or.b32  	%r17789, %r17786, %r17788;
	add.s32 	%r17790, %r17597, %r17311;
	add.s32 	%r17791, %r17790, %r17696;
	add.s32 	%r17792, %r14158, %r17789;
	add.s32 	%r17793, %r15015, %r15014;
	xor.b32  	%r17794, %r17772, %r17793;
	xor.b32  	%r17795, %r17794, %r17674;
	shr.u32 	%r17796, %r17795, 4;
	xor.b32  	%r17797, %r17796, %r17795;
	and.b32  	%r17798, %r17797, 252645135;
	shr.u32 	%r17799, %r17798, 24;
	shf.r.wrap.b32 	%r17800, %r17795, %r17795, %r17799;
	xor.b32  	%r17801, %r17800, %r17702;
	add.s32 	%r17802, %r17798, 16843009;
	shr.u32 	%r17803, %r17801, 16;
	xor.b32  	%r17804, %r17803, %r17801;
	shr.u32 	%r17805, %r17804, 12;
	shr.u32 	%r17806, %r17804, 4;
	shr.u32 	%r17807, %r17804, 8;
	xor.b32  	%r17808, %r17806, %r17805;
	xor.b32  	%r17809, %r17808, %r17807;
	xor.b32  	%r17810, %r17809, %r17804;
	shr.u32 	%r17811, %r17810, 2;
	xor.b32  	%r17812, %r17811, %r17810;
	shl.b32 	%r17813, %r17812, 3;
	not.b32 	%r17814, %r17813;
	and.b32  	%r17815, %r17814, 24;
	shr.u32 	%r17816, %r17802, %r17815;
	shf.r.wrap.b32 	%r17817, %r17795, %r17795, %r17816;
	shl.b32 	%r17818, %r17812, 31;
	xor.b32  	%r17819, %r17818, -2147483648;
	shr.s32 	%r17820, %r17819, 31;
	shl.b32 	%r17821, %r17812, 30;
	xor.b32  	%r17822, %r17821, -1073741824;
	not.b32 	%r17823, %r17817;
	and.b32  	%r17824, %r17736, %r17823;
	not.b32 	%r17825, %r17736;
	shr.s32 	%r17826, %r17822, 31;
	and.b32  	%r17827, %r17826, %r17825;
	or.b32  	%r17828, %r17820, %r17736;
	not.b32 	%r17829, %r17828;
	or.b32  	%r17830, %r17827, %r17829;
	and.b32  	%r17831, %r17830, %r17817;
	or.b32  	%r17832, %r17831, %r17824;
	add.s32 	%r17833, %r17736, %r17823;
	setp.ne.s32 	%p751, %r17819, 0;
	setp.gt.s32 	%p752, %r17822, -1;
	selp.b32 	%r17834, %r17832, %r17833, %p752;
	selp.b32 	%r17835, %r17832, %r17834, %p751;
	add.s32 	%r17836, %r17798, 33686018;
	xor.b32  	%r17837, %r17835, %r17801;
	shr.u32 	%r17838, %r17837, 16;
	xor.b32  	%r17839, %r17838, %r17837;
	shr.u32 	%r17840, %r17839, 12;
	shr.u32 	%r17841, %r17839, 4;
	shr.u32 	%r17842, %r17839, 8;
	xor.b32  	%r17843, %r17841, %r17840;
	xor.b32  	%r17844, %r17843, %r17842;
	xor.b32  	%r17845, %r17844, %r17839;
	shr.u32 	%r17846, %r17845, 2;
	xor.b32  	%r17847, %r17846, %r17845;
	shl.b32 	%r17848, %r17847, 3;
	not.b32 	%r17849, %r17848;
	and.b32  	%r17850, %r17849, 24;
	shr.u32 	%r17851, %r17836, %r17850;
	shf.r.wrap.b32 	%r17852, %r17795, %r17795, %r17851;
	shl.b32 	%r17853, %r17847, 31;
	xor.b32  	%r17854, %r17853, -2147483648;
	shr.s32 	%r17855, %r17854, 31;
	shl.b32 	%r17856, %r17847, 30;
	xor.b32  	%r17857, %r17856, -1073741824;
	not.b32 	%r17858, %r17852;
	and.b32  	%r17859, %r17771, %r17858;
	not.b32 	%r17860, %r17771;
	shr.s32 	%r17861, %r17857, 31;
	and.b32  	%r17862, %r17861, %r17860;
	or.b32  	%r17863, %r17855, %r17771;
	not.b32 	%r17864, %r17863;
	or.b32  	%r17865, %r17862, %r17864;
	and.b32  	%r17866, %r17865, %r17852;
	or.b32  	%r17867, %r17866, %r17859;
	add.s32 	%r17868, %r17771, %r17858;
	setp.ne.s32 	%p753, %r17854, 0;
	setp.gt.s32 	%p754, %r17857, -1;
	selp.b32 	%r17869, %r17867, %r17868, %p754;
	selp.b32 	%r17870, %r17867, %r17869, %p753;
	add.s32 	%r17871, %r17870, %r17837;
	xor.b32  	%r17872, %r17871, %r17795;
	shr.u32 	%r17873, %r17872, 4;
	xor.b32  	%r17874, %r17873, %r17872;
	and.b32  	%r17875, %r17874, 252645135;
	shr.u32 	%r17876, %r17875, 24;
	shf.r.wrap.b32 	%r17877, %r17872, %r17872, %r17876;
	xor.b32  	%r17878, %r17877, %r17801;
	add.s32 	%r17879, %r17875, 16843009;
	shr.u32 	%r17880, %r17878, 16;
	xor.b32  	%r17881, %r17880, %r17878;
	shr.u32 	%r17882, %r17881, 12;
	shr.u32 	%r17883, %r17881, 4;
	shr.u32 	%r17884, %r17881, 8;
	xor.b32  	%r17885, %r17883, %r17882;
	xor.b32  	%r17886, %r17885, %r17884;
	xor.b32  	%r17887, %r17886, %r17881;
	shr.u32 	%r17888, %r17887, 2;
	xor.b32  	%r17889, %r17888, %r17887;
	shl.b32 	%r17890, %r17889, 3;
	not.b32 	%r17891, %r17890;
	and.b32  	%r17892, %r17891, 24;
	shr.u32 	%r17893, %r17879, %r17892;
	shf.r.wrap.b32 	%r17894, %r17872, %r17872, %r17893;
	shl.b32 	%r17895, %r17889, 31;
	xor.b32  	%r17896, %r17895, -2147483648;
	shr.s32 	%r17897, %r17896, 31;
	shl.b32 	%r17898, %r17889, 30;
	xor.b32  	%r17899, %r17898, -1073741824;
	not.b32 	%r17900, %r17894;
	and.b32  	%r17901, %r17835, %r17900;
	not.b32 	%r17902, %r17835;
	shr.s32 	%r17903, %r17899, 31;
	and.b32  	%r17904, %r17903, %r17902;
	or.b32  	%r17905, %r17897, %r17835;
	not.b32 	%r17906, %r17905;
	or.b32  	%r17907, %r17904, %r17906;
	and.b32  	%r17908, %r17907, %r17894;
	or.b32  	%r17909, %r17908, %r17901;
	add.s32 	%r17910, %r17835, %r17900;
	setp.ne.s32 	%p755, %r17896, 0;
	setp.gt.s32 	%p756, %r17899, -1;
	selp.b32 	%r17911, %r17909, %r17910, %p756;
	selp.b32 	%r17912, %r17909, %r17911, %p755;
	add.s32 	%r17913, %r17875, 33686018;
	xor.b32  	%r17914, %r17912, %r17878;
	shr.u32 	%r17915, %r17914, 16;
	xor.b32  	%r17916, %r17915, %r17914;
	shr.u32 	%r17917, %r17916, 12;
	shr.u32 	%r17918, %r17916, 4;
	shr.u32 	%r17919, %r17916, 8;
	xor.b32  	%r17920, %r17918, %r17917;
	xor.b32  	%r17921, %r17920, %r17919;
	xor.b32  	%r17922, %r17921, %r17916;
	shr.u32 	%r17923, %r17922, 2;
	xor.b32  	%r17924, %r17923, %r17922;
	shl.b32 	%r17925, %r17924, 3;
	not.b32 	%r17926, %r17925;
	and.b32  	%r17927, %r17926, 24;
	shr.u32 	%r17928, %r17913, %r17927;
	shf.r.wrap.b32 	%r17929, %r17872, %r17872, %r17928;
	shl.b32 	%r17930, %r17924, 31;
	xor.b32  	%r17931, %r17930, -2147483648;
	shr.s32 	%r17932, %r17931, 31;
	shl.b32 	%r17933, %r17924, 30;
	xor.b32  	%r17934, %r17933, -1073741824;
	not.b32 	%r17935, %r17929;
	and.b32  	%r17936, %r17870, %r17935;
	not.b32 	%r17937, %r17870;
	shr.s32 	%r17938, %r17934, 31;
	and.b32  	%r17939, %r17938, %r17937;
	or.b32  	%r17940, %r17932, %r17870;
	not.b32 	%r17941, %r17940;
	or.b32  	%r17942, %r17939, %r17941;
	and.b32  	%r17943, %r17942, %r17929;
	or.b32  	%r17944, %r17943, %r17936;
	add.s32 	%r17945, %r17870, %r17935;
	setp.ne.s32 	%p757, %r17931, 0;
	setp.gt.s32 	%p758, %r17934, -1;
	selp.b32 	%r17946, %r17944, %r17945, %p758;
	selp.b32 	%r17947, %r17944, %r17946, %p757;
	add.s32 	%r17948, %r17947, %r17914;
	xor.b32  	%r17949, %r17948, %r17872;
	shr.u32 	%r17950, %r17872, 8;
	and.b32  	%r17951, %r17950, 31;
	shl.b32 	%r17952, %r1486, %r17951;
	shr.u32 	%r17953, %r17872, 1;
	and.b32  	%r17954, %r17953, 1;
	shl.b32 	%r17955, %r17954, %r17951;
	and.b32  	%r17956, %r17872, 1;
	shl.b32 	%r17957, %r17956, %r17951;
	and.b32  	%r17958, %r17952, %r16082;
	not.b32 	%r17959, %r17952;
	and.b32  	%r17960, %r16082, %r17959;
	not.b32 	%r17961, %r17957;
	and.b32  	%r17962, %r17958, %r17961;
	or.b32  	%r17963, %r17962, %r17960;
	not.b32 	%r17964, %r17958;
	and.b32  	%r17965, %r17955, %r17964;
	or.b32  	%r17966, %r17963, %r17965;
	shr.u32 	%r17967, %r17949, 4;
	xor.b32  	%r17968, %r17967, %r17949;
	and.b32  	%r17969, %r17968, 252645135;
	shr.u32 	%r17970, %r17969, 24;
	shf.r.wrap.b32 	%r17971, %r17949, %r17949, %r17970;
	xor.b32  	%r17972, %r17971, %r17878;
	add.s32 	%r17973, %r17969, 16843009;
	shr.u32 	%r17974, %r17972, 16;
	xor.b32  	%r17975, %r17974, %r17972;
	shr.u32 	%r17976, %r17975, 12;
	shr.u32 	%r17977, %r17975, 4;
	shr.u32 	%r17978, %r17975, 8;
	xor.b32  	%r17979, %r17977, %r17976;
	xor.b32  	%r17980, %r17979, %r17978;
	xor.b32  	%r17981, %r17980, %r17975;
	shr.u32 	%r17982, %r17981, 2;
	xor.b32  	%r17983, %r17982, %r17981;
	shl.b32 	%r17984, %r17983, 3;
	not.b32 	%r17985, %r17984;
	and.b32  	%r17986, %r17985, 24;
	shr.u32 	%r17987, %r17973, %r17986;
	shf.r.wrap.b32 	%r17988, %r17949, %r17949, %r17987;
	shl.b32 	%r17989, %r17983, 31;
	xor.b32  	%r17990, %r17989, -2147483648;
	shr.s32 	%r17991, %r17990, 31;
	shl.b32 	%r17992, %r17983, 30;
	xor.b32  	%r17993, %r17992, -1073741824;
	not.b32 	%r17994, %r17988;
	and.b32  	%r17995, %r17912, %r17994;
	not.b32 	%r17996, %r17912;
	shr.s32 	%r17997, %r17993, 31;
	and.b32  	%r17998, %r17997, %r17996;
	or.b32  	%r17999, %r17991, %r17912;
	not.b32 	%r18000, %r17999;
	or.b32  	%r18001, %r17998, %r18000;
	and.b32  	%r18002, %r18001, %r17988;
	or.b32  	%r18003, %r18002, %r17995;
	add.s32 	%r18004, %r17912, %r17994;
	setp.ne.s32 	%p759, %r17990, 0;
	setp.gt.s32 	%p760, %r17993, -1;
	selp.b32 	%r18005, %r18003, %r18004, %p760;
	selp.b32 	%r18006, %r18003, %r18005, %p759;
	add.s32 	%r18007, %r17969, 33686018;
	xor.b32  	%r18008, %r18006, %r17972;
	shr.u32 	%r18009, %r18008, 16;
	xor.b32  	%r18010, %r18009, %r18008;
	shr.u32 	%r18011, %r18010, 12;
	shr.u32 	%r18012, %r18010, 4;
	shr.u32 	%r18013, %r18010, 8;
	xor.b32  	%r18014, %r18012, %r18011;
	xor.b32  	%r18015, %r18014, %r18013;
	xor.b32  	%r18016, %r18015, %r18010;
	shr.u32 	%r18017, %r18016, 2;
	xor.b32  	%r18018, %r18017, %r18016;
	shl.b32 	%r18019, %r18018, 3;
	not.b32 	%r18020, %r18019;
	and.b32  	%r18021, %r18020, 24;
	shr.u32 	%r18022, %r18007, %r18021;
	shf.r.wrap.b32 	%r18023, %r17949, %r17949, %r18022;
	shl.b32 	%r18024, %r18018, 31;
	xor.b32  	%r18025, %r18024, -2147483648;
	shr.s32 	%r18026, %r18025, 31;
	shl.b32 	%r18027, %r18018, 30;
	xor.b32  	%r18028, %r18027, -1073741824;
	not.b32 	%r18029, %r18023;
	and.b32  	%r18030, %r17947, %r18029;
	not.b32 	%r18031, %r17947;
	shr.s32 	%r18032, %r18028, 31;
	and.b32  	%r18033, %r18032, %r18031;
	or.b32  	%r18034, %r18026, %r17947;
	not.b32 	%r18035, %r18034;
	or.b32  	%r18036, %r18033, %r18035;
	and.b32  	%r18037, %r18036, %r18023;
	or.b32  	%r18038, %r18037, %r18030;
	add.s32 	%r18039, %r17947, %r18029;
	setp.ne.s32 	%p761, %r18025, 0;
	setp.gt.s32 	%p762, %r18028, -1;
	selp.b32 	%r18040, %r18038, %r18039, %p762;
	selp.b32 	%r18041, %r18038, %r18040, %p761;
	add.s32 	%r18042, %r18041, %r18008;
	xor.b32  	%r18043, %r18042, %r17949;
	shr.u32 	%r18044, %r17949, 8;
	and.b32  	%r18045, %r18044, 31;
	shl.b32 	%r18046, %r1486, %r18045;
	shr.u32 	%r18047, %r17949, 1;
	and.b32  	%r18048, %r18047, 1;
	shl.b32 	%r18049, %r18048, %r18045;
	and.b32  	%r18050, %r17949, 1;
	shl.b32 	%r18051, %r18050, %r18045;
	and.b32  	%r18052, %r18046, %r16937;
	not.b32 	%r18053, %r18046;
	and.b32  	%r18054, %r16937, %r18053;
	not.b32 	%r18055, %r18051;
	and.b32  	%r18056, %r18052, %r18055;
	or.b32  	%r18057, %r18056, %r18054;
	not.b32 	%r18058, %r18052;
	and.b32  	%r18059, %r18049, %r18058;
	or.b32  	%r18060, %r18057, %r18059;
	xor.b32  	%r18061, %r18060, %r17966;
	and.b32  	%r18062, %r17792, %r18061;
	xor.b32  	%r18063, %r18062, %r17966;
	shr.u32 	%r18064, %r18043, 4;
	xor.b32  	%r18065, %r18064, %r18043;
	and.b32  	%r18066, %r18065, 252645135;
	shr.u32 	%r18067, %r18066, 24;
	shf.r.wrap.b32 	%r18068, %r18043, %r18043, %r18067;
	xor.b32  	%r18069, %r18068, %r17972;
	add.s32 	%r18070, %r18066, 16843009;
	shr.u32 	%r18071, %r18069, 16;
	xor.b32  	%r18072, %r18071, %r18069;
	shr.u32 	%r18073, %r18072, 12;
	shr.u32 	%r18074, %r18072, 4;
	shr.u32 	%r18075, %r18072, 8;
	xor.b32  	%r18076, %r18074, %r18073;
	xor.b32  	%r18077, %r18076, %r18075;
	xor.b32  	%r18078, %r18077, %r18072;
	shr.u32 	%r18079, %r18078, 2;
	xor.b32  	%r18080, %r18079, %r18078;
	shl.b32 	%r18081, %r18080, 3;
	not.b32 	%r18082, %r18081;
	and.b32  	%r18083, %r18082, 24;
	shr.u32 	%r18084, %r18070, %r18083;
	shf.r.wrap.b32 	%r18085, %r18043, %r18043, %r18084;
	shl.b32 	%r18086, %r18080, 31;
	xor.b32  	%r18087, %r18086, -2147483648;
	shr.s32 	%r18088, %r18087, 31;
	shl.b32 	%r18089, %r18080, 30;
	xor.b32  	%r18090, %r18089, -1073741824;
	not.b32 	%r18091, %r18085;
	and.b32  	%r18092, %r18006, %r18091;
	not.b32 	%r18093, %r18006;
	shr.s32 	%r18094, %r18090, 31;
	and.b32  	%r18095, %r18094, %r18093;
	or.b32  	%r18096, %r18088, %r18006;
	not.b32 	%r18097, %r18096;
	or.b32  	%r18098, %r18095, %r18097;
	and.b32  	%r18099, %r18098, %r18085;
	or.b32  	%r18100, %r18099, %r18092;
	add.s32 	%r18101, %r18006, %r18091;
	setp.ne.s32 	%p763, %r18087, 0;
	setp.gt.s32 	%p764, %r18090, -1;
	selp.b32 	%r18102, %r18100, %r18101, %p764;
	selp.b32 	%r18103, %r18100, %r18102, %p763;
	add.s32 	%r18104, %r18066, 33686018;
	xor.b32  	%r18105, %r18103, %r18069;
	shr.u32 	%r18106, %r18105, 16;
	xor.b32  	%r18107, %r18106, %r18105;
	shr.u32 	%r18108, %r18107, 12;
	shr.u32 	%r18109, %r18107, 4;
	shr.u32 	%r18110, %r18107, 8;
	xor.b32  	%r18111, %r18109, %r18108;
	xor.b32  	%r18112, %r18111, %r18110;
	xor.b32  	%r18113, %r18112, %r18107;
	shr.u32 	%r18114, %r18113, 2;
	xor.b32  	%r18115, %r18114, %r18113;
	shl.b32 	%r18116, %r18115, 3;
	not.b32 	%r18117, %r18116;
	and.b32  	%r18118, %r18117, 24;
	shr.u32 	%r18119, %r18104, %r18118;
	shf.r.wrap.b32 	%r18120, %r18043, %r18043, %r18119;
	shl.b32 	%r18121, %r18115, 31;
	xor.b32  	%r18122, %r18121, -2147483648;
	shr.s32 	%r18123, %r18122, 31;
	shl.b32 	%r18124, %r18115, 30;
	xor.b32  	%r18125, %r18124, -1073741824;
	not.b32 	%r18126, %r18120;
	and.b32  	%r18127, %r18041, %r18126;
	not.b32 	%r18128, %r18041;
	shr.s32 	%r18129, %r18125, 31;
	and.b32  	%r18130, %r18129, %r18128;
	or.b32  	%r18131, %r18123, %r18041;
	not.b32 	%r18132, %r18131;
	or.b32  	%r18133, %r18130, %r18132;
	and.b32  	%r18134, %r18133, %r18120;
	or.b32  	%r18135, %r18134, %r18127;
	add.s32 	%r18136, %r18041, %r18126;
	setp.ne.s32 	%p765, %r18122, 0;
	setp.gt.s32 	%p766, %r18125, -1;
	selp.b32 	%r18137, %r18135, %r18136, %p766;
	selp.b32 	%r18138, %r18135, %r18137, %p765;
	add.s32 	%r18139, %r18138, %r18105;
	xor.b32  	%r18140, %r18139, %r18043;
	shr.u32 	%r18141, %r18043, 8;
	and.b32  	%r18142, %r18141, 31;
	shl.b32 	%r18143, %r1486, %r18142;
	shr.u32 	%r18144, %r18043, 1;
	and.b32  	%r18145, %r18144, 1;
	shl.b32 	%r18146, %r18145, %r18142;
	and.b32  	%r18147, %r18043, 1;
	shl.b32 	%r18148, %r18147, %r18142;
	and.b32  	%r18149, %r18143, %r17792;
	not.b32 	%r18150, %r18143;
	and.b32  	%r18151, %r17792, %r18150;
	not.b32 	%r18152, %r18148;
	and.b32  	%r18153, %r18149, %r18152;
	or.b32  	%r18154, %r18153, %r18151;
	not.b32 	%r18155, %r18149;
	and.b32  	%r18156, %r18146, %r18155;
	or.b32  	%r18157, %r18154, %r18156;
	shf.l.wrap.b32 	%r18158, %r18157, %r18157, 26;
	shf.l.wrap.b32 	%r18159, %r18157, %r18157, 21;
	xor.b32  	%r18160, %r18158, %r18159;
	shf.l.wrap.b32 	%r18161, %r18157, %r18157, 7;
	xor.b32  	%r18162, %r18160, %r18161;
	add.s32 	%r18163, %r15307, %r15067;
	add.s32 	%r18164, %r18163, %r15015;
	add.s32 	%r18165, %r18164, %r18063;
	add.s32 	%r18166, %r18165, %r18162;
	shr.u32 	%r18167, %r18140, 4;
	xor.b32  	%r18168, %r18167, %r18140;
	and.b32  	%r18169, %r18168, 252645135;
	shr.u32 	%r18170, %r18169, 24;
	shf.r.wrap.b32 	%r18171, %r18140, %r18140, %r18170;
	xor.b32  	%r18172, %r18171, %r18069;
	add.s32 	%r18173, %r18169, 16843009;
	shr.u32 	%r18174, %r18172, 16;
	xor.b32  	%r18175, %r18174, %r18172;
	shr.u32 	%r18176, %r18175, 12;
	shr.u32 	%r18177, %r18175, 4;
	shr.u32 	%r18178, %r18175, 8;
	xor.b32  	%r18179, %r18177, %r18176;
	xor.b32  	%r18180, %r18179, %r18178;
	xor.b32  	%r18181, %r18180, %r18175;
	shr.u32 	%r18182, %r18181, 2;
	xor.b32  	%r18183, %r18182, %r18181;
	shl.b32 	%r18184, %r18183, 3;
	not.b32 	%r18185, %r18184;
	and.b32  	%r18186, %r18185, 24;
	shr.u32 	%r18187, %r18173, %r18186;
	shf.r.wrap.b32 	%r18188, %r18140, %r18140, %r18187;
	shl.b32 	%r18189, %r18183, 31;
	xor.b32  	%r18190, %r18189, -2147483648;
	shr.s32 	%r18191, %r18190, 31;
	shl.b32 	%r18192, %r18183, 30;
	xor.b32  	%r18193, %r18192, -1073741824;
	not.b32 	%r18194, %r18188;
	and.b32  	%r18195, %r18103, %r18194;
	not.b32 	%r18196, %r18103;
	shr.s32 	%r18197, %r18193, 31;
	and.b32  	%r18198, %r18197, %r18196;
	or.b32  	%r18199, %r18191, %r18103;
	not.b32 	%r18200, %r18199;
	or.b32  	%r18201, %r18198, %r18200;
	and.b32  	%r18202, %r18201, %r18188;
	or.b32  	%r18203, %r18202, %r18195;
	add.s32 	%r18204, %r18103, %r18194;
	setp.ne.s32 	%p767, %r18190, 0;
	setp.gt.s32 	%p768, %r18193, -1;
	selp.b32 	%r18205, %r18203, %r18204, %p768;
	selp.b32 	%r18206, %r18203, %r18205, %p767;
	add.s32 	%r18207, %r18169, 33686018;
	xor.b32  	%r18208, %r18206, %r18172;
	shr.u32 	%r18209, %r18208, 16;
	xor.b32  	%r18210, %r18209, %r18208;
	shr.u32 	%r18211, %r18210, 12;
	shr.u32 	%r18212, %r18210, 4;
	shr.u32 	%r18213, %r18210, 8;
	xor.b32  	%r18214, %r18212, %r18211;
	xor.b32  	%r18215, %r18214, %r18213;
	xor.b32  	%r18216, %r18215, %r18210;
	shr.u32 	%r18217, %r18216, 2;
	xor.b32  	%r18218, %r18217, %r18216;
	shl.b32 	%r18219, %r18218, 3;
	not.b32 	%r18220, %r18219;
	and.b32  	%r18221, %r18220, 24;
	shr.u32 	%r18222, %r18207, %r18221;
	shf.r.wrap.b32 	%r18223, %r18140, %r18140, %r18222;
	shl.b32 	%r18224, %r18218, 31;
	xor.b32  	%r18225, %r18224, -2147483648;
	shr.s32 	%r18226, %r18225, 31;
	shl.b32 	%r18227, %r18218, 30;
	xor.b32  	%r18228, %r18227, -1073741824;
	not.b32 	%r18229, %r18223;
	and.b32  	%r18230, %r18138, %r18229;
	not.b32 	%r18231, %r18138;
	shr.s32 	%r18232, %r18228, 31;
	and.b32  	%r18233, %r18232, %r18231;
	or.b32  	%r18234, %r18226, %r18138;
	not.b32 	%r18235, %r18234;
	or.b32  	%r18236, %r18233, %r18235;
	and.b32  	%r18237, %r18236, %r18223;
	or.b32  	%r18238, %r18237, %r18230;
	add.s32 	%r18239, %r18138, %r18229;
	setp.ne.s32 	%p769, %r18225, 0;
	setp.gt.s32 	%p770, %r18228, -1;
	selp.b32 	%r18240, %r18238, %r18239, %p770;
	selp.b32 	%r18241, %r18238, %r18240, %p769;
	add.s32 	%r18242, %r18241, %r18208;
	xor.b32  	%r18243, %r18242, %r18140;
	shr.u32 	%r18244, %r18140, 8;
	and.b32  	%r18245, %r18244, 31;
	shl.b32 	%r18246, %r1486, %r18245;
	shr.u32 	%r18247, %r18140, 1;
	and.b32  	%r18248, %r18247, 1;
	shl.b32 	%r18249, %r18248, %r18245;
	and.b32  	%r18250, %r18140, 1;
	shl.b32 	%r18251, %r18250, %r18245;
	and.b32  	%r18252, %r18246, %r16081;
	not.b32 	%r18253, %r18246;
	and.b32  	%r18254, %r16081, %r18253;
	not.b32 	%r18255, %r18251;
	and.b32  	%r18256, %r18252, %r18255;
	or.b32  	%r18257, %r18256, %r18254;
	not.b32 	%r18258, %r18252;
	and.b32  	%r18259, %r18249, %r18258;
	or.b32  	%r18260, %r18257, %r18259;
	shr.u32 	%r18261, %r18243, 4;
	xor.b32  	%r18262, %r18261, %r18243;
	and.b32  	%r18263, %r18262, 252645135;
	shr.u32 	%r18264, %r18263, 24;
	shf.r.wrap.b32 	%r18265, %r18243, %r18243, %r18264;
	xor.b32  	%r18266, %r18265, %r18172;
	add.s32 	%r18267, %r18263, 16843009;
	shr.u32 	%r18268, %r18266, 16;
	xor.b32  	%r18269, %r18268, %r18266;
	shr.u32 	%r18270, %r18269, 12;
	shr.u32 	%r18271, %r18269, 4;
	shr.u32 	%r18272, %r18269, 8;
	xor.b32  	%r18273, %r18271, %r18270;
	xor.b32  	%r18274, %r18273, %r18272;
	xor.b32  	%r18275, %r18274, %r18269;
	shr.u32 	%r18276, %r18275, 2;
	xor.b32  	%r18277, %r18276, %r18275;
	shl.b32 	%r18278, %r18277, 3;
	not.b32 	%r18279, %r18278;
	and.b32  	%r18280, %r18279, 24;
	shr.u32 	%r18281, %r18267, %r18280;
	shf.r.wrap.b32 	%r18282, %r18243, %r18243, %r18281;
	shl.b32 	%r18283, %r18277, 31;
	xor.b32  	%r18284, %r18283, -2147483648;
	shr.s32 	%r18285, %r18284, 31;
	shl.b32 	%r18286, %r18277, 30;
	xor.b32  	%r18287, %r18286, -1073741824;
	not.b32 	%r18288, %r18282;
	and.b32  	%r18289, %r18206, %r18288;
	not.b32 	%r18290, %r18206;
	shr.s32 	%r18291, %r18287, 31;
	and.b32  	%r18292, %r18291, %r18290;
	or.b32  	%r18293, %r18285, %r18206;
	not.b32 	%r18294, %r18293;
	or.b32  	%r18295, %r18292, %r18294;
	and.b32  	%r18296, %r18295, %r18282;
	or.b32  	%r18297, %r18296, %r18289;
	add.s32 	%r18298, %r18206, %r18288;
	setp.ne.s32 	%p771, %r18284, 0;
	setp.gt.s32 	%p772, %r18287, -1;
	selp.b32 	%r18299, %r18297, %r18298, %p772;
	selp.b32 	%r18300, %r18297, %r18299, %p771;
	add.s32 	%r18301, %r18263, 33686018;
	xor.b32  	%r18302, %r18300, %r18266;
	shr.u32 	%r18303, %r18302, 16;
	xor.b32  	%r18304, %r18303, %r18302;
	shr.u32 	%r18305, %r18304, 12;
	shr.u32 	%r18306, %r18304, 4;
	shr.u32 	%r18307, %r18304, 8;
	xor.b32  	%r18308, %r18306, %r18305;
	xor.b32  	%r18309, %r18308, %r18307;
	xor.b32  	%r18310, %r18309, %r18304;
	shr.u32 	%r18311, %r18310, 2;
	xor.b32  	%r18312, %r18311, %r18310;
	shl.b32 	%r18313, %r18312, 3;
	not.b32 	%r18314, %r18313;
	and.b32  	%r18315, %r18314, 24;
	shr.u32 	%r18316, %r18301, %r18315;
	shf.r.wrap.b32 	%r18317, %r18243, %r18243, %r18316;
	shl.b32 	%r18318, %r18312, 31;
	xor.b32  	%r18319, %r18318, -2147483648;
	shr.s32 	%r18320, %r18319, 31;
	shl.b32 	%r18321, %r18312, 30;
	xor.b32  	%r18322, %r18321, -1073741824;
	not.b32 	%r18323, %r18317;
	and.b32  	%r18324, %r18241, %r18323;
	not.b32 	%r18325, %r18241;
	shr.s32 	%r18326, %r18322, 31;
	and.b32  	%r18327, %r18326, %r18325;
	or.b32  	%r18328, %r18320, %r18241;
	not.b32 	%r18329, %r18328;
	or.b32  	%r18330, %r18327, %r18329;
	and.b32  	%r18331, %r18330, %r18317;
	or.b32  	%r18332, %r18331, %r18324;
	add.s32 	%r18333, %r18241, %r18323;
	setp.ne.s32 	%p773, %r18319, 0;
	setp.gt.s32 	%p774, %r18322, -1;
	selp.b32 	%r18334, %r18332, %r18333, %p774;
	selp.b32 	%r18335, %r18332, %r18334, %p773;
	add.s32 	%r18336, %r18335, %r18302;
	xor.b32  	%r18337, %r18336, %r18243;
	shr.u32 	%r18338, %r18243, 8;
	and.b32  	%r18339, %r18338, 31;
	shl.b32 	%r18340, %r1486, %r18339;
	shr.u32 	%r18341, %r18243, 1;
	and.b32  	%r18342, %r18341, 1;
	shl.b32 	%r18343, %r18342, %r18339;
	and.b32  	%r18344, %r18243, 1;
	shl.b32 	%r18345, %r18344, %r18339;
	and.b32  	%r18346, %r18340, %r16936;
	not.b32 	%r18347, %r18340;
	and.b32  	%r18348, %r16936, %r18347;
	not.b32 	%r18349, %r18345;
	and.b32  	%r18350, %r18346, %r18349;
	or.b32  	%r18351, %r18350, %r18348;
	not.b32 	%r18352, %r18346;
	and.b32  	%r18353, %r18343, %r18352;
	or.b32  	%r18354, %r18351, %r18353;
	shr.u32 	%r18355, %r18337, 4;
	xor.b32  	%r18356, %r18355, %r18337;
	and.b32  	%r18357, %r18356, 252645135;
	shr.u32 	%r18358, %r18357, 24;
	shf.r.wrap.b32 	%r18359, %r18337, %r18337, %r18358;
	xor.b32  	%r18360, %r18359, %r18266;
	add.s32 	%r18361, %r18357, 16843009;
	shr.u32 	%r18362, %r18360, 16;
	xor.b32  	%r18363, %r18362, %r18360;
	shr.u32 	%r18364, %r18363, 12;
	shr.u32 	%r18365, %r18363, 4;
	shr.u32 	%r18366, %r18363, 8;
	xor.b32  	%r18367, %r18365, %r18364;
	xor.b32  	%r18368, %r18367, %r18366;
	xor.b32  	%r18369, %r18368, %r18363;
	shr.u32 	%r18370, %r18369, 2;
	xor.b32  	%r18371, %r18370, %r18369;
	shl.b32 	%r18372, %r18371, 3;
	not.b32 	%r18373, %r18372;
	and.b32  	%r18374, %r18373, 24;
	shr.u32 	%r18375, %r18361, %r18374;
	shf.r.wrap.b32 	%r18376, %r18337, %r18337, %r18375;
	shl.b32 	%r18377, %r18371, 31;
	xor.b32  	%r18378, %r18377, -2147483648;
	shr.s32 	%r18379, %r18378, 31;
	shl.b32 	%r18380, %r18371, 30;
	xor.b32  	%r18381, %r18380, -1073741824;
	not.b32 	%r18382, %r18376;
	and.b32  	%r18383, %r18300, %r18382;
	not.b32 	%r18384, %r18300;
	shr.s32 	%r18385, %r18381, 31;
	and.b32  	%r18386, %r18385, %r18384;
	or.b32  	%r18387, %r18379, %r18300;
	not.b32 	%r18388, %r18387;
	or.b32  	%r18389, %r18386, %r18388;
	and.b32  	%r18390, %r18389, %r18376;
	or.b32  	%r18391, %r18390, %r18383;
	add.s32 	%r18392, %r18300, %r18382;
	setp.ne.s32 	%p775, %r18378, 0;
	setp.gt.s32 	%p776, %r18381, -1;
	selp.b32 	%r18393, %r18391, %r18392, %p776;
	selp.b32 	%r18394, %r18391, %r18393, %p775;
	add.s32 	%r18395, %r18357, 33686018;
	xor.b32  	%r18396, %r18394, %r18360;
	shr.u32 	%r18397, %r18396, 16;
	xor.b32  	%r18398, %r18397, %r18396;
	shr.u32 	%r18399, %r18398, 12;
	shr.u32 	%r18400, %r18398, 4;
	shr.u32 	%r18401, %r18398, 8;
	xor.b32  	%r18402, %r18400, %r18399;
	xor.b32  	%r18403, %r18402, %r18401;
	xor.b32  	%r18404, %r18403, %r18398;
	shr.u32 	%r18405, %r18404, 2;
	xor.b32  	%r18406, %r18405, %r18404;
	shl.b32 	%r18407, %r18406, 3;
	not.b32 	%r18408, %r18407;
	and.b32  	%r18409, %r18408, 24;
	shr.u32 	%r18410, %r18395, %r18409;
	shf.r.wrap.b32 	%r18411, %r18337, %r18337, %r18410;
	shl.b32 	%r18412, %r18406, 31;
	xor.b32  	%r18413, %r18412, -2147483648;
	shr.s32 	%r18414, %r18413, 31;
	shl.b32 	%r18415, %r18406, 30;
	xor.b32  	%r18416, %r18415, -1073741824;
	not.b32 	%r18417, %r18411;
	and.b32  	%r18418, %r18335, %r18417;
	not.b32 	%r18419, %r18335;
	shr.s32 	%r18420, %r18416, 31;
	and.b32  	%r18421, %r18420, %r18419;
	or.b32  	%r18422, %r18414, %r18335;
	not.b32 	%r18423, %r18422;
	or.b32  	%r18424, %r18421, %r18423;
	and.b32  	%r18425, %r18424, %r18411;
	or.b32  	%r18426, %r18425, %r18418;
	add.s32 	%r18427, %r18335, %r18417;
	setp.ne.s32 	%p777, %r18413, 0;
	setp.gt.s32 	%p778, %r18416, -1;
	selp.b32 	%r18428, %r18426, %r18427, %p778;
	selp.b32 	%r18429, %r18426, %r18428, %p777;
	add.s32 	%r18430, %r18429, %r18396;
	xor.b32  	%r18431, %r18430, %r18337;
	shr.u32 	%r18432, %r18337, 8;
	and.b32  	%r18433, %r18432, 31;
	shl.b32 	%r18434, %r1486, %r18433;
	shr.u32 	%r18435, %r18337, 1;
	and.b32  	%r18436, %r18435, 1;
	shl.b32 	%r18437, %r18436, %r18433;
	and.b32  	%r18438, %r18337, 1;
	shl.b32 	%r18439, %r18438, %r18433;
	and.b32  	%r18440, %r18434, %r17791;
	not.b32 	%r18441, %r18434;
	and.b32  	%r18442, %r17791, %r18441;
	not.b32 	%r18443, %r18439;
	and.b32  	%r18444, %r18440, %r18443;
	or.b32  	%r18445, %r18444, %r18442;
	not.b32 	%r18446, %r18440;
	and.b32  	%r18447, %r18437, %r18446;
	or.b32  	%r18448, %r18445, %r18447;
	or.b32  	%r18449, %r18354, %r18260;
	and.b32  	%r18450, %r18448, %r18449;
	and.b32  	%r18451, %r18354, %r18260;
	or.b32  	%r18452, %r18450, %r18451;
	shr.u32 	%r18453, %r18431, 4;
	xor.b32  	%r18454, %r18453, %r18431;
	and.b32  	%r18455, %r18454, 252645135;
	shr.u32 	%r18456, %r18455, 24;
	shf.r.wrap.b32 	%r18457, %r18431, %r18431, %r18456;
	xor.b32  	%r18458, %r18457, %r18360;
	add.s32 	%r18459, %r18455, 16843009;
	shr.u32 	%r18460, %r18458, 16;
	xor.b32  	%r18461, %r18460, %r18458;
	shr.u32 	%r18462, %r18461, 12;
	shr.u32 	%r18463, %r18461, 4;
	shr.u32 	%r18464, %r18461, 8;
	xor.b32  	%r18465, %r18463, %r18462;
	xor.b32  	%r18466, %r18465, %r18464;
	xor.b32  	%r18467, %r18466, %r18461;
	shr.u32 	%r18468, %r18467, 2;
	xor.b32  	%r18469, %r18468, %r18467;
	shl.b32 	%r18470, %r18469, 3;
	not.b32 	%r18471, %r18470;
	and.b32  	%r18472, %r18471, 24;
	shr.u32 	%r18473, %r18459, %r18472;
	shf.r.wrap.b32 	%r18474, %r18431, %r18431, %r18473;
	shl.b32 	%r18475, %r18469, 31;
	xor.b32  	%r18476, %r18475, -2147483648;
	shr.s32 	%r18477, %r18476, 31;
	shl.b32 	%r18478, %r18469, 30;
	xor.b32  	%r18479, %r18478, -1073741824;
	not.b32 	%r18480, %r18474;
	and.b32  	%r18481, %r18394, %r18480;
	not.b32 	%r18482, %r18394;
	shr.s32 	%r18483, %r18479, 31;
	and.b32  	%r18484, %r18483, %r18482;
	or.b32  	%r18485, %r18477, %r18394;
	not.b32 	%r18486, %r18485;
	or.b32  	%r18487, %r18484, %r18486;
	and.b32  	%r18488, %r18487, %r18474;
	or.b32  	%r18489, %r18488, %r18481;
	add.s32 	%r18490, %r18394, %r18480;
	setp.ne.s32 	%p779, %r18476, 0;
	setp.gt.s32 	%p780, %r18479, -1;
	selp.b32 	%r18491, %r18489, %r18490, %p780;
	selp.b32 	%r18492, %r18489, %r18491, %p779;
	add.s32 	%r18493, %r18455, 33686018;
	xor.b32  	%r18494, %r18492, %r18458;
	shr.u32 	%r18495, %r18494, 16;
	xor.b32  	%r18496, %r18495, %r18494;
	shr.u32 	%r18497, %r18496, 12;
	shr.u32 	%r18498, %r18496, 4;
	shr.u32 	%r18499, %r18496, 8;
	xor.b32  	%r18500, %r18498, %r18497;
	xor.b32  	%r18501, %r18500, %r18499;
	xor.b32  	%r18502, %r18501, %r18496;
	shr.u32 	%r18503, %r18502, 2;
	xor.b32  	%r18504, %r18503, %r18502;
	shl.b32 	%r18505, %r18504, 3;
	not.b32 	%r18506, %r18505;
	and.b32  	%r18507, %r18506, 24;
	shr.u32 	%r18508, %r18493, %r18507;
	shf.r.wrap.b32 	%r18509, %r18431, %r18431, %r18508;
	shl.b32 	%r18510, %r18504, 31;
	xor.b32  	%r18511, %r18510, -2147483648;
	shr.s32 	%r18512, %r18511, 31;
	shl.b32 	%r18513, %r18504, 30;
	xor.b32  	%r18514, %r18513, -1073741824;
	not.b32 	%r18515, %r18509;
	and.b32  	%r18516, %r18429, %r18515;
	not.b32 	%r18517, %r18429;
	shr.s32 	%r18518, %r18514, 31;
	and.b32  	%r18519, %r18518, %r18517;
	or.b32  	%r18520, %r18512, %r18429;
	not.b32 	%r18521, %r18520;
	or.b32  	%r18522, %r18519, %r18521;
	and.b32  	%r18523, %r18522, %r18509;
	or.b32  	%r18524, %r18523, %r18516;
	add.s32 	%r18525, %r18429, %r18515;
	setp.ne.s32 	%p781, %r18511, 0;
	setp.gt.s32 	%p782, %r18514, -1;
	selp.b32 	%r18526, %r18524, %r18525, %p782;
	selp.b32 	%r18527, %r18524, %r18526, %p781;
	add.s32 	%r18528, %r18527, %r18494;
	xor.b32  	%r18529, %r18528, %r18431;
	shr.u32 	%r18530, %r18431, 8;
	and.b32  	%r18531, %r18530, 31;
	shl.b32 	%r18532, %r1486, %r18531;
	shr.u32 	%r18533, %r18431, 1;
	and.b32  	%r18534, %r18533, 1;
	shl.b32 	%r18535, %r18534, %r18531;
	and.b32  	%r18536, %r18431, 1;
	shl.b32 	%r18537, %r18536, %r18531;
	and.b32  	%r18538, %r18532, %r17791;
	not.b32 	%r18539, %r18532;
	and.b32  	%r18540, %r17791, %r18539;
	not.b32 	%r18541, %r18537;
	and.b32  	%r18542, %r18538, %r18541;
	or.b32  	%r18543, %r18542, %r18540;
	not.b32 	%r18544, %r18538;
	and.b32  	%r18545, %r18535, %r18544;
	or.b32  	%r18546, %r18543, %r18545;
	shf.l.wrap.b32 	%r18547, %r18546, %r18546, 30;
	shf.l.wrap.b32 	%r18548, %r18546, %r18546, 19;
	xor.b32  	%r18549, %r18547, %r18548;
	shf.l.wrap.b32 	%r18550, %r18546, %r18546, 10;
	xor.b32  	%r18551, %r18549, %r18550;
	shr.u32 	%r18552, %r18529, 4;
	xor.b32  	%r18553, %r18552, %r18529;
	and.b32  	%r18554, %r18553, 252645135;
	shr.u32 	%r18555, %r18554, 24;
	shf.r.wrap.b32 	%r18556, %r18529, %r18529, %r18555;
	xor.b32  	%r18557, %r18556, %r18458;
	add.s32 	%r18558, %r18554, 16843009;
	shr.u32 	%r18559, %r18557, 16;
	xor.b32  	%r18560, %r18559, %r18557;
	shr.u32 	%r18561, %r18560, 12;
	shr.u32 	%r18562, %r18560, 4;
	shr.u32 	%r18563, %r18560, 8;
	xor.b32  	%r18564, %r18562, %r18561;
	xor.b32  	%r18565, %r18564, %r18563;
	xor.b32  	%r18566, %r18565, %r18560;
	shr.u32 	%r18567, %r18566, 2;
	xor.b32  	%r18568, %r18567, %r18566;
	shl.b32 	%r18569, %r18568, 3;
	not.b32 	%r18570, %r18569;
	and.b32  	%r18571, %r18570, 24;
	shr.u32 	%r18572, %r18558, %r18571;
	shf.r.wrap.b32 	%r18573, %r18529, %r18529, %r18572;
	shl.b32 	%r18574, %r18568, 31;
	xor.b32  	%r18575, %r18574, -2147483648;
	shr.s32 	%r18576, %r18575, 31;
	shl.b32 	%r18577, %r18568, 30;
	xor.b32  	%r18578, %r18577, -1073741824;
	not.b32 	%r18579, %r18573;
	and.b32  	%r18580, %r18492, %r18579;
	not.b32 	%r18581, %r18492;
	shr.s32 	%r18582, %r18578, 31;
	and.b32  	%r18583, %r18582, %r18581;
	or.b32  	%r18584, %r18576, %r18492;
	not.b32 	%r18585, %r18584;
	or.b32  	%r18586, %r18583, %r18585;
	and.b32  	%r18587, %r18586, %r18573;
	or.b32  	%r18588, %r18587, %r18580;
	add.s32 	%r18589, %r18492, %r18579;
	setp.ne.s32 	%p783, %r18575, 0;
	setp.gt.s32 	%p784, %r18578, -1;
	selp.b32 	%r18590, %r18588, %r18589, %p784;
	selp.b32 	%r18591, %r18588, %r18590, %p783;
	add.s32 	%r18592, %r18554, 33686018;
	xor.b32  	%r18593, %r18591, %r18557;
	shr.u32 	%r18594, %r18593, 16;
	xor.b32  	%r18595, %r18594, %r18593;
	shr.u32 	%r18596, %r18595, 12;
	shr.u32 	%r18597, %r18595, 4;
	shr.u32 	%r18598, %r18595, 8;
	xor.b32  	%r18599, %r18597, %r18596;
	xor.b32  	%r18600, %r18599, %r18598;
	xor.b32  	%r18601, %r18600, %r18595;
	shr.u32 	%r18602, %r18601, 2;
	xor.b32  	%r18603, %r18602, %r18601;
	shl.b32 	%r18604, %r18603, 3;
	not.b32 	%r18605, %r18604;
	and.b32  	%r18606, %r18605, 24;
	shr.u32 	%r18607, %r18592, %r18606;
	shf.r.wrap.b32 	%r18608, %r18529, %r18529, %r18607;
	shl.b32 	%r18609, %r18603, 31;
	xor.b32  	%r18610, %r18609, -2147483648;
	shr.s32 	%r18611, %r18610, 31;
	shl.b32 	%r18612, %r18603, 30;
	xor.b32  	%r18613, %r18612, -1073741824;
	not.b32 	%r18614, %r18608;
	and.b32  	%r18615, %r18527, %r18614;
	not.b32 	%r18616, %r18527;
	shr.s32 	%r18617, %r18613, 31;
	and.b32  	%r18618, %r18617, %r18616;
	or.b32  	%r18619, %r18611, %r18527;
	not.b32 	%r18620, %r18619;
	or.b32  	%r18621, %r18618, %r18620;
	and.b32  	%r18622, %r18621, %r18608;
	or.b32  	%r18623, %r18622, %r18615;
	add.s32 	%r18624, %r18527, %r18614;
	setp.ne.s32 	%p785, %r18610, 0;
	setp.gt.s32 	%p786, %r18613, -1;
	selp.b32 	%r18625, %r18623, %r18624, %p786;
	selp.b32 	%r18626, %r18623, %r18625, %p785;
	add.s32 	%r18627, %r18626, %r18593;
	shr.u32 	%r18628, %r18529, 8;
	and.b32  	%r18629, %r18628, 31;
	shl.b32 	%r18630, %r1486, %r18629;
	shr.u32 	%r18631, %r18529, 1;
	and.b32  	%r18632, %r18631, 1;
	shl.b32 	%r18633, %r18632, %r18629;
	and.b32  	%r18634, %r18529, 1;
	shl.b32 	%r18635, %r18634, %r18629;
	and.b32  	%r18636, %r18630, %r18166;
	not.b32 	%r18637, %r18630;
	and.b32  	%r18638, %r18166, %r18637;
	not.b32 	%r18639, %r18635;
	and.b32  	%r18640, %r18636, %r18639;
	or.b32  	%r18641, %r18640, %r18638;
	not.b32 	%r18642, %r18636;
	and.b32  	%r18643, %r18633, %r18642;
	or.b32  	%r18644, %r18641, %r18643;
	add.s32 	%r18645, %r18452, %r18166;
	add.s32 	%r18646, %r18645, %r18551;
	add.s32 	%r18647, %r15014, %r18644;
	add.s32 	%r18648, %r16082, %r16081;
	xor.b32  	%r18649, %r18627, %r18648;
	xor.b32  	%r18650, %r18649, %r18529;
	shr.u32 	%r18651, %r18650, 4;
	xor.b32  	%r18652, %r18651, %r18650;
	and.b32  	%r18653, %r18652, 252645135;
	shr.u32 	%r18654, %r18653, 24;
	shf.r.wrap.b32 	%r18655, %r18650, %r18650, %r18654;
	xor.b32  	%r18656, %r18655, %r18557;
	add.s32 	%r18657, %r18653, 16843009;
	shr.u32 	%r18658, %r18656, 16;
	xor.b32  	%r18659, %r18658, %r18656;
	shr.u32 	%r18660, %r18659, 12;
	shr.u32 	%r18661, %r18659, 4;
	shr.u32 	%r18662, %r18659, 8;
	xor.b32  	%r18663, %r18661, %r18660;
	xor.b32  	%r18664, %r18663, %r18662;
	xor.b32  	%r18665, %r18664, %r18659;
	shr.u32 	%r18666, %r18665, 2;
	xor.b32  	%r18667, %r18666, %r18665;
	shl.b32 	%r18668, %r18667, 3;
	not.b32 	%r18669, %r18668;
	and.b32  	%r18670, %r18669, 24;
	shr.u32 	%r18671, %r18657, %r18670;
	shf.r.wrap.b32 	%r18672, %r18650, %r18650, %r18671;
	shl.b32 	%r18673, %r18667, 31;
	xor.b32  	%r18674, %r18673, -2147483648;
	shr.s32 	%r18675, %r18674, 31;
	shl.b32 	%r18676, %r18667, 30;
	xor.b32  	%r18677, %r18676, -1073741824;
	not.b32 	%r18678, %r18672;
	and.b32  	%r18679, %r18591, %r18678;
	not.b32 	%r18680, %r18591;
	shr.s32 	%r18681, %r18677, 31;
	and.b32  	%r18682, %r18681, %r18680;
	or.b32  	%r18683, %r18675, %r18591;
	not.b32 	%r18684, %r18683;
	or.b32  	%r18685, %r18682, %r18684;
	and.b32  	%r18686, %r18685, %r18672;
	or.b32  	%r18687, %r18686, %r18679;
	add.s32 	%r18688, %r18591, %r18678;
	setp.ne.s32 	%p787, %r18674, 0;
	setp.gt.s32 	%p788, %r18677, -1;
	selp.b32 	%r18689, %r18687, %r18688, %p788;
	selp.b32 	%r18690, %r18687, %r18689, %p787;
	add.s32 	%r18691, %r18653, 33686018;
	xor.b32  	%r18692, %r18690, %r18656;
	shr.u32 	%r18693, %r18692, 16;
	xor.b32  	%r18694, %r18693, %r18692;
	shr.u32 	%r18695, %r18694, 12;
	shr.u32 	%r18696, %r18694, 4;
	shr.u32 	%r18697, %r18694, 8;
	xor.b32  	%r18698, %r18696, %r18695;
	xor.b32  	%r18699, %r18698, %r18697;
	xor.b32  	%r18700, %r18699, %r18694;
	shr.u32 	%r18701, %r18700, 2;
	xor.b32  	%r18702, %r18701, %r18700;
	shl.b32 	%r18703, %r18702, 3;
	not.b32 	%r18704, %r18703;
	and.b32  	%r18705, %r18704, 24;
	shr.u32 	%r18706, %r18691, %r18705;
	shf.r.wrap.b32 	%r18707, %r18650, %r18650, %r18706;
	shl.b32 	%r18708, %r18702, 31;
	xor.b32  	%r18709, %r18708, -2147483648;
	shr.s32 	%r18710, %r18709, 31;
	shl.b32 	%r18711, %r18702, 30;
	xor.b32  	%r18712, %r18711, -1073741824;
	not.b32 	%r18713, %r18707;
	and.b32  	%r18714, %r18626, %r18713;
	not.b32 	%r18715, %r18626;
	shr.s32 	%r18716, %r18712, 31;
	and.b32  	%r18717, %r18716, %r18715;
	or.b32  	%r18718, %r18710, %r18626;
	not.b32 	%r18719, %r18718;
	or.b32  	%r18720, %r18717, %r18719;
	and.b32  	%r18721, %r18720, %r18707;
	or.b32  	%r18722, %r18721, %r18714;
	add.s32 	%r18723, %r18626, %r18713;
	setp.ne.s32 	%p789, %r18709, 0;
	setp.gt.s32 	%p790, %r18712, -1;
	selp.b32 	%r18724, %r18722, %r18723, %p790;
	selp.b32 	%r18725, %r18722, %r18724, %p789;
	add.s32 	%r18726, %r18725, %r18692;
	xor.b32  	%r18727, %r18726, %r18650;
	ld.shared.v4.u32 	{%r18728, %r18729, %r18730, %r18731}, [heftytab+80];
	shr.u32 	%r18732, %r18727, 4;
	xor.b32  	%r18733, %r18732, %r18727;
	and.b32  	%r18734, %r18733, 252645135;
	shr.u32 	%r18735, %r18734, 24;
	shf.r.wrap.b32 	%r18736, %r18727, %r18727, %r18735;
	xor.b32  	%r18737, %r18736, %r18656;
	add.s32 	%r18738, %r18734, 16843009;
	shr.u32 	%r18739, %r18737, 16;
	xor.b32  	%r18740, %r18739, %r18737;
	shr.u32 	%r18741, %r18740, 12;
	shr.u32 	%r18742, %r18740, 4;
	shr.u32 	%r18743, %r18740, 8;
	xor.b32  	%r18744, %r18742, %r18741;
	xor.b32  	%r18745, %r18744, %r18743;
	xor.b32  	%r18746, %r18745, %r18740;
	shr.u32 	%r18747, %r18746, 2;
	xor.b32  	%r18748, %r18747, %r18746;
	shl.b32 	%r18749, %r18748, 3;
	not.b32 	%r18750, %r18749;
	and.b32  	%r18751, %r18750, 24;
	shr.u32 	%r18752, %r18738, %r18751;
	shf.r.wrap.b32 	%r18753, %r18727, %r18727, %r18752;
	shl.b32 	%r18754, %r18748, 31;
	xor.b32  	%r18755, %r18754, -2147483648;
	shr.s32 	%r18756, %r18755, 31;
	shl.b32 	%r18757, %r18748, 30;
	xor.b32  	%r18758, %r18757, -1073741824;
	not.b32 	%r18759, %r18753;
	and.b32  	%r18760, %r18690, %r18759;
	not.b32 	%r18761, %r18690;
	shr.s32 	%r18762, %r18758, 31;
	and.b32  	%r18763, %r18762, %r18761;
	or.b32  	%r18764, %r18756, %r18690;
	not.b32 	%r18765, %r18764;
	or.b32  	%r18766, %r18763, %r18765;
	and.b32  	%r18767, %r18766, %r18753;
	or.b32  	%r18768, %r18767, %r18760;
	add.s32 	%r18769, %r18690, %r18759;
	setp.ne.s32 	%p791, %r18755, 0;
	setp.gt.s32 	%p792, %r18758, -1;
	selp.b32 	%r18770, %r18768, %r18769, %p792;
	selp.b32 	%r18771, %r18768, %r18770, %p791;
	add.s32 	%r18772, %r18734, 33686018;
	xor.b32  	%r18773, %r18771, %r18737;
	shr.u32 	%r18774, %r18773, 16;
	xor.b32  	%r18775, %r18774, %r18773;
	shr.u32 	%r18776, %r18775, 12;
	shr.u32 	%r18777, %r18775, 4;
	shr.u32 	%r18778, %r18775, 8;
	xor.b32  	%r18779, %r18777, %r18776;
	xor.b32  	%r18780, %r18779, %r18778;
	xor.b32  	%r18781, %r18780, %r18775;
	shr.u32 	%r18782, %r18781, 2;
	xor.b32  	%r18783, %r18782, %r18781;
	shl.b32 	%r18784, %r18783, 3;
	not.b32 	%r18785, %r18784;
	and.b32  	%r18786, %r18785, 24;
	shr.u32 	%r18787, %r18772, %r18786;
	shf.r.wrap.b32 	%r18788, %r18727, %r18727, %r18787;
	shl.b32 	%r18789, %r18783, 31;
	xor.b32  	%r18790, %r18789, -2147483648;
	shr.s32 	%r18791, %r18790, 31;
	shl.b32 	%r18792, %r18783, 30;
	xor.b32  	%r18793, %r18792, -1073741824;
	not.b32 	%r18794, %r18788;
	and.b32  	%r18795, %r18725, %r18794;
	not.b32 	%r18796, %r18725;
	shr.s32 	%r18797, %r18793, 31;
	and.b32  	%r18798, %r18797, %r18796;
	or.b32  	%r18799, %r18791, %r18725;
	not.b32 	%r18800, %r18799;
	or.b32  	%r18801, %r18798, %r18800;
	and.b32  	%r18802, %r18801, %r18788;
	or.b32  	%r18803, %r18802, %r18795;
	add.s32 	%r18804, %r18725, %r18794;
	setp.ne.s32 	%p793, %r18790, 0;
	setp.gt.s32 	%p794, %r18793, -1;
	selp.b32 	%r18805, %r18803, %r18804, %p794;
	selp.b32 	%r18806, %r18803, %r18805, %p793;
	add.s32 	%r18807, %r18806, %r18773;
	xor.b32  	%r18808, %r18807, %r18727;
	shr.u32 	%r18809, %r18727, 8;
	and.b32  	%r18810, %r18809, 31;
	shl.b32 	%r18811, %r1486, %r18810;
	shr.u32 	%r18812, %r18727, 1;
	and.b32  	%r18813, %r18812, 1;
	shl.b32 	%r18814, %r18813, %r18810;
	and.b32  	%r18815, %r18727, 1;
	shl.b32 	%r18816, %r18815, %r18810;
	and.b32  	%r18817, %r18811, %r16937;
	not.b32 	%r18818, %r18811;
	and.b32  	%r18819, %r16937, %r18818;
	not.b32 	%r18820, %r18816;
	and.b32  	%r18821, %r18817, %r18820;
	or.b32  	%r18822, %r18821, %r18819;
	not.b32 	%r18823, %r18817;
	and.b32  	%r18824, %r18814, %r18823;
	or.b32  	%r18825, %r18822, %r18824;
	shr.u32 	%r18826, %r18808, 4;
	xor.b32  	%r18827, %r18826, %r18808;
	and.b32  	%r18828, %r18827, 252645135;
	shr.u32 	%r18829, %r18828, 24;
	shf.r.wrap.b32 	%r18830, %r18808, %r18808, %r18829;
	xor.b32  	%r18831, %r18830, %r18737;
	add.s32 	%r18832, %r18828, 16843009;
	shr.u32 	%r18833, %r18831, 16;
	xor.b32  	%r18834, %r18833, %r18831;
	shr.u32 	%r18835, %r18834, 12;
	shr.u32 	%r18836, %r18834, 4;
	shr.u32 	%r18837, %r18834, 8;
	xor.b32  	%r18838, %r18836, %r18835;
	xor.b32  	%r18839, %r18838, %r18837;
	xor.b32  	%r18840, %r18839, %r18834;
	shr.u32 	%r18841, %r18840, 2;
	xor.b32  	%r18842, %r18841, %r18840;
	shl.b32 	%r18843, %r18842, 3;
	not.b32 	%r18844, %r18843;
	and.b32  	%r18845, %r18844, 24;
	shr.u32 	%r18846, %r18832, %r18845;
	shf.r.wrap.b32 	%r18847, %r18808, %r18808, %r18846;
	shl.b32 	%r18848, %r18842, 31;
	xor.b32  	%r18849, %r18848, -2147483648;
	shr.s32 	%r18850, %r18849, 31;
	shl.b32 	%r18851, %r18842, 30;
	xor.b32  	%r18852, %r18851, -1073741824;
	not.b32 	%r18853, %r18847;
	and.b32  	%r18854, %r18771, %r18853;
	not.b32 	%r18855, %r18771;
	shr.s32 	%r18856, %r18852, 31;
	and.b32  	%r18857, %r18856, %r18855;
	or.b32  	%r18858, %r18850, %r18771;
	not.b32 	%r18859, %r18858;
	or.b32  	%r18860, %r18857, %r18859;
	and.b32  	%r18861, %r18860, %r18847;
	or.b32  	%r18862, %r18861, %r18854;
	add.s32 	%r18863, %r18771, %r18853;
	setp.ne.s32 	%p795, %r18849, 0;
	setp.gt.s32 	%p796, %r18852, -1;
	selp.b32 	%r18864, %r18862, %r18863, %p796;
	selp.b32 	%r18865, %r18862, %r18864, %p795;
	add.s32 	%r18866, %r18828, 33686018;
	xor.b32  	%r18867, %r18865, %r18831;
	shr.u32 	%r18868, %r18867, 16;
	xor.b32  	%r18869, %r18868, %r18867;
	shr.u32 	%r18870, %r18869, 12;
	shr.u32 	%r18871, %r18869, 4;
	shr.u32 	%r18872, %r18869, 8;
	xor.b32  	%r18873, %r18871, %r18870;
	xor.b32  	%r18874, %r18873, %r18872;
	xor.b32  	%r18875, %r18874, %r18869;
	shr.u32 	%r18876, %r18875, 2;
	xor.b32  	%r18877, %r18876, %r18875;
	shl.b32 	%r18878, %r18877, 3;
	not.b32 	%r18879, %r18878;
	and.b32  	%r18880, %r18879, 24;
	shr.u32 	%r18881, %r18866, %r18880;
	shf.r.wrap.b32 	%r18882, %r18808, %r18808, %r18881;
	shl.b32 	%r18883, %r18877, 31;
	xor.b32  	%r18884, %r18883, -2147483648;
	shr.s32 	%r18885, %r18884, 31;
	shl.b32 	%r18886, %r18877, 30;
	xor.b32  	%r18887, %r18886, -1073741824;
	not.b32 	%r18888, %r18882;
	and.b32  	%r18889, %r18806, %r18888;
	not.b32 	%r18890, %r18806;
	shr.s32 	%r18891, %r18887, 31;
	and.b32  	%r18892, %r18891, %r18890;
	or.b32  	%r18893, %r18885, %r18806;
	not.b32 	%r18894, %r18893;
	or.b32  	%r18895, %r18892, %r18894;
	and.b32  	%r18896, %r18895, %r18882;
	or.b32  	%r18897, %r18896, %r18889;
	add.s32 	%r18898, %r18806, %r18888;
	setp.ne.s32 	%p797, %r18884, 0;
	setp.gt.s32 	%p798, %r18887, -1;
	selp.b32 	%r18899, %r18897, %r18898, %p798;
	selp.b32 	%r18900, %r18897, %r18899, %p797;
	add.s32 	%r18901, %r18900, %r18867;
	xor.b32  	%r18902, %r18901, %r18808;
	shr.u32 	%r18903, %r18808, 8;
	and.b32  	%r18904, %r18903, 31;
	shl.b32 	%r18905, %r1486, %r18904;
	shr.u32 	%r18906, %r18808, 1;
	and.b32  	%r18907, %r18906, 1;
	shl.b32 	%r18908, %r18907, %r18904;
	and.b32  	%r18909, %r18808, 1;
	shl.b32 	%r18910, %r18909, %r18904;
	and.b32  	%r18911, %r18905, %r17792;
	not.b32 	%r18912, %r18905;
	and.b32  	%r18913, %r17792, %r18912;
	not.b32 	%r18914, %r18910;
	and.b32  	%r18915, %r18911, %r18914;
	or.b32  	%r18916, %r18915, %r18913;
	not.b32 	%r18917, %r18911;
	and.b32  	%r18918, %r18908, %r18917;
	or.b32  	%r18919, %r18916, %r18918;
	xor.b32  	%r18920, %r18919, %r18825;
	and.b32  	%r18921, %r18647, %r18920;
	xor.b32  	%r18922, %r18921, %r18825;
	shr.u32 	%r18923, %r18902, 4;
	xor.b32  	%r18924, %r18923, %r18902;
	and.b32  	%r18925, %r18924, 252645135;
	shr.u32 	%r18926, %r18925, 24;
	shf.r.wrap.b32 	%r18927, %r18902, %r18902, %r18926;
	xor.b32  	%r18928, %r18927, %r18831;
	add.s32 	%r18929, %r18925, 16843009;
	shr.u32 	%r18930, %r18928, 16;
	xor.b32  	%r18931, %r18930, %r18928;
	shr.u32 	%r18932, %r18931, 12;
	shr.u32 	%r18933, %r18931, 4;
	shr.u32 	%r18934, %r18931, 8;
	xor.b32  	%r18935, %r18933, %r18932;
	xor.b32  	%r18936, %r18935, %r18934;
	xor.b32  	%r18937, %r18936, %r18931;
	shr.u32 	%r18938, %r18937, 2;
	xor.b32  	%r18939, %r18938, %r18937;
	shl.b32 	%r18940, %r18939, 3;
	not.b32 	%r18941, %r18940;
	and.b32  	%r18942, %r18941, 24;
	shr.u32 	%r18943, %r18929, %r18942;
	shf.r.wrap.b32 	%r18944, %r18902, %r18902, %r18943;
	shl.b32 	%r18945, %r18939, 31;
	xor.b32  	%r18946, %r18945, -2147483648;
	shr.s32 	%r18947, %r18946, 31;
	shl.b32 	%r18948, %r18939, 30;
	xor.b32  	%r18949, %r18948, -1073741824;
	not.b32 	%r18950, %r18944;
	and.b32  	%r18951, %r18865, %r18950;
	not.b32 	%r18952, %r18865;
	shr.s32 	%r18953, %r18949, 31;
	and.b32  	%r18954, %r18953, %r18952;
	or.b32  	%r18955, %r18947, %r18865;
	not.b32 	%r18956, %r18955;
	or.b32  	%r18957, %r18954, %r18956;
	and.b32  	%r18958, %r18957, %r18944;
	or.b32  	%r18959, %r18958, %r18951;
	add.s32 	%r18960, %r18865, %r18950;
	setp.ne.s32 	%p799, %r18946, 0;
	setp.gt.s32 	%p800, %r18949, -1;
	selp.b32 	%r18961, %r18959, %r18960, %p800;
	selp.b32 	%r18962, %r18959, %r18961, %p799;
	add.s32 	%r18963, %r18925, 33686018;
	xor.b32  	%r18964, %r18962, %r18928;
	shr.u32 	%r18965, %r18964, 16;
	xor.b32  	%r18966, %r18965, %r18964;
	shr.u32 	%r18967, %r18966, 12;
	shr.u32 	%r18968, %r18966, 4;
	shr.u32 	%r18969, %r18966, 8;
	xor.b32  	%r18970, %r18968, %r18967;
	xor.b32  	%r18971, %r18970, %r18969;
	xor.b32  	%r18972, %r18971, %r18966;
	shr.u32 	%r18973, %r18972, 2;
	xor.b32  	%r18974, %r18973, %r18972;
	shl.b32 	%r18975, %r18974, 3;
	not.b32 	%r18976, %r18975;
	and.b32  	%r18977, %r18976, 24;
	shr.u32 	%r18978, %r18963, %r18977;
	shf.r.wrap.b32 	%r18979, %r18902, %r18902, %r18978;
	shl.b32 	%r18980, %r18974, 31;
	xor.b32  	%r18981, %r18980, -2147483648;
	shr.s32 	%r18982, %r18981, 31;
	shl.b32 	%r18983, %r18974, 30;
	xor.b32  	%r18984, %r18983, -1073741824;
	not.b32 	%r18985, %r18979;
	and.b32  	%r18986, %r18900, %r18985;
	not.b32 	%r18987, %r18900;
	shr.s32 	%r18988, %r18984, 31;
	and.b32  	%r18989, %r18988, %r18987;
	or.b32  	%r18990, %r18982, %r18900;
	not.b32 	%r18991, %r18990;
	or.b32  	%r18992, %r18989, %r18991;
	and.b32  	%r18993, %r18992, %r18979;
	or.b32  	%r18994, %r18993, %r18986;
	add.s32 	%r18995, %r18900, %r18985;
	setp.ne.s32 	%p801, %r18981, 0;
	setp.gt.s32 	%p802, %r18984, -1;
	selp.b32 	%r18996, %r18994, %r18995, %p802;
	selp.b32 	%r18997, %r18994, %r18996, %p801;
	add.s32 	%r18998, %r18997, %r18964;
	xor.b32  	%r18999, %r18998, %r18902;
	shr.u32 	%r19000, %r18902, 8;
	and.b32  	%r19001, %r19000, 31;
	shl.b32 	%r19002, %r1486, %r19001;
	shr.u32 	%r19003, %r18902, 1;
	and.b32  	%r19004, %r19003, 1;
	shl.b32 	%r19005, %r19004, %r19001;
	and.b32  	%r19006, %r18902, 1;
	shl.b32 	%r19007, %r19006, %r19001;
	and.b32  	%r19008, %r19002, %r18647;
	not.b32 	%r19009, %r19002;
	and.b32  	%r19010, %r18647, %r19009;
	not.b32 	%r19011, %r19007;
	and.b32  	%r19012, %r19008, %r19011;
	or.b32  	%r19013, %r19012, %r19010;
	not.b32 	%r19014, %r19008;
	and.b32  	%r19015, %r19005, %r19014;
	or.b32  	%r19016, %r19013, %r19015;
	shf.l.wrap.b32 	%r19017, %r19016, %r19016, 26;
	shf.l.wrap.b32 	%r19018, %r19016, %r19016, 21;
	xor.b32  	%r19019, %r19017, %r19018;
	shf.l.wrap.b32 	%r19020, %r19016, %r19016, 7;
	xor.b32  	%r19021, %r19019, %r19020;
	add.s32 	%r19022, %r18728, %r15080;
	add.s32 	%r19023, %r19022, %r16082;
	add.s32 	%r19024, %r19023, %r18922;
	add.s32 	%r19025, %r19024, %r19021;
	shr.u32 	%r19026, %r18999, 4;
	xor.b32  	%r19027, %r19026, %r18999;
	and.b32  	%r19028, %r19027, 252645135;
	shr.u32 	%r19029, %r19028, 24;
	shf.r.wrap.b32 	%r19030, %r18999, %r18999, %r19029;
	xor.b32  	%r19031, %r19030, %r18928;
	add.s32 	%r19032, %r19028, 16843009;
	shr.u32 	%r19033, %r19031, 16;
	xor.b32  	%r19034, %r19033, %r19031;
	shr.u32 	%r19035, %r19034, 12;
	shr.u32 	%r19036, %r19034, 4;
	shr.u32 	%r19037, %r19034, 8;
	xor.b32  	%r19038, %r19036, %r19035;
	xor.b32  	%r19039, %r19038, %r19037;
	xor.b32  	%r19040, %r19039, %r19034;
	shr.u32 	%r19041, %r19040, 2;
	xor.b32  	%r19042, %r19041, %r19040;
	shl.b32 	%r19043, %r19042, 3;
	not.b32 	%r19044, %r19043;
	and.b32  	%r19045, %r19044, 24;
	shr.u32 	%r19046, %r19032, %r19045;
	shf.r.wrap.b32 	%r19047, %r18999, %r18999, %r19046;
	shl.b32 	%r19048, %r19042, 31;
	xor.b32  	%r19049, %r19048, -2147483648;
	shr.s32 	%r19050, %r19049, 31;
	shl.b32 	%r19051, %r19042, 30;
	xor.b32  	%r19052, %r19051, -1073741824;
	not.b32 	%r19053, %r19047;
	and.b32  	%r19054, %r18962, %r19053;
	not.b32 	%r19055, %r18962;
	shr.s32 	%r19056, %r19052, 31;
	and.b32  	%r19057, %r19056, %r19055;
	or.b32  	%r19058, %r19050, %r18962;
	not.b32 	%r19059, %r19058;
	or.b32  	%r19060, %r19057, %r19059;
	and.b32  	%r19061, %r19060, %r19047;
	or.b32  	%r19062, %r19061, %r19054;
	add.s32 	%r19063, %r18962, %r19053;
	setp.ne.s32 	%p803, %r19049, 0;
	setp.gt.s32 	%p804, %r19052, -1;
	selp.b32 	%r19064, %r19062, %r19063, %p804;
	selp.b32 	%r19065, %r19062, %r19064, %p803;
	add.s32 	%r19066, %r19028, 33686018;
	xor.b32  	%r19067, %r19065, %r19031;
	shr.u32 	%r19068, %r19067, 16;
	xor.b32  	%r19069, %r19068, %r19067;
	shr.u32 	%r19070, %r19069, 12;
	shr.u32 	%r19071, %r19069, 4;
	shr.u32 	%r19072, %r19069, 8;
	xor.b32  	%r19073, %r19071, %r19070;
	xor.b32  	%r19074, %r19073, %r19072;
	xor.b32  	%r19075, %r19074, %r19069;
	shr.u32 	%r19076, %r19075, 2;
	xor.b32  	%r19077, %r19076, %r19075;
	shl.b32 	%r19078, %r19077, 3;
	not.b32 	%r19079, %r19078;
	and.b32  	%r19080, %r19079, 24;
	shr.u32 	%r19081, %r19066, %r19080;
	shf.r.wrap.b32 	%r19082, %r18999, %r18999, %r19081;
	shl.b32 	%r19083, %r19077, 31;
	xor.b32  	%r19084, %r19083, -2147483648;
	shr.s32 	%r19085, %r19084, 31;
	shl.b32 	%r19086, %r19077, 30;
	xor.b32  	%r19087, %r19086, -1073741824;
	not.b32 	%r19088, %r19082;
	and.b32  	%r19089, %r18997, %r19088;
	not.b32 	%r19090, %r18997;
	shr.s32 	%r19091, %r19087, 31;
	and.b32  	%r19092, %r19091, %r19090;
	or.b32  	%r19093, %r19085, %r18997;
	not.b32 	%r19094, %r19093;
	or.b32  	%r19095, %r19092, %r19094;
	and.b32  	%r19096, %r19095, %r19082;
	or.b32  	%r19097, %r19096, %r19089;
	add.s32 	%r19098, %r18997, %r19088;
	setp.ne.s32 	%p805, %r19084, 0;
	setp.gt.s32 	%p806, %r19087, -1;
	selp.b32 	%r19099, %r19097, %r19098, %p806;
	selp.b32 	%r19100, %r19097, %r19099, %p805;
	add.s32 	%r19101, %r19100, %r19067;
	xor.b32  	%r19102, %r19101, %r18999;
	shr.u32 	%r19103, %r18999, 8;
	and.b32  	%r19104, %r19103, 31;
	shl.b32 	%r19105, %r1486, %r19104;
	shr.u32 	%r19106, %r18999, 1;
	and.b32  	%r19107, %r19106, 1;
	shl.b32 	%r19108, %r19107, %r19104;
	and.b32  	%r19109, %r18999, 1;
	shl.b32 	%r19110, %r19109, %r19104;
	and.b32  	%r19111, %r19105, %r16936;
	not.b32 	%r19112, %r19105;
	and.b32  	%r19113, %r16936, %r19112;
	not.b32 	%r19114, %r19110;
	and.b32  	%r19115, %r19111, %r19114;
	or.b32  	%r19116, %r19115, %r19113;
	not.b32 	%r19117, %r19111;
	and.b32  	%r19118, %r19108, %r19117;
	or.b32  	%r19119, %r19116, %r19118;
	shr.u32 	%r19120, %r19102, 4;
	xor.b32  	%r19121, %r19120, %r19102;
	and.b32  	%r19122, %r19121, 252645135;
	shr.u32 	%r19123, %r19122, 24;
	shf.r.wrap.b32 	%r19124, %r19102, %r19102, %r19123;
	xor.b32  	%r19125, %r19124, %r19031;
	add.s32 	%r19126, %r19122, 16843009;
	shr.u32 	%r19127, %r19125, 16;
	xor.b32  	%r19128, %r19127, %r19125;
	shr.u32 	%r19129, %r19128, 12;
	shr.u32 	%r19130, %r19128, 4;
	shr.u32 	%r19131, %r19128, 8;
	xor.b32  	%r19132, %r19130, %r19129;
	xor.b32  	%r19133, %r19132, %r19131;
	xor.b32  	%r19134, %r19133, %r19128;
	shr.u32 	%r19135, %r19134, 2;
	xor.b32  	%r19136, %r19135, %r19134;
	shl.b32 	%r19137, %r19136, 3;
	not.b32 	%r19138, %r19137;
	and.b32  	%r19139, %r19138, 24;
	shr.u32 	%r19140, %r19126, %r19139;
	shf.r.wrap.b32 	%r19141, %r19102, %r19102, %r19140;
	shl.b32 	%r19142, %r19136, 31;
	xor.b32  	%r19143, %r19142, -2147483648;
	shr.s32 	%r19144, %r19143, 31;
	shl.b32 	%r19145, %r19136, 30;
	xor.b32  	%r19146, %r19145, -1073741824;
	not.b32 	%r19147, %r19141;
	and.b32  	%r19148, %r19065, %r19147;
	not.b32 	%r19149, %r19065;
	shr.s32 	%r19150, %r19146, 31;
	and.b32  	%r19151, %r19150, %r19149;
	or.b32  	%r19152, %r19144, %r19065;
	not.b32 	%r19153, %r19152;
	or.b32  	%r19154, %r19151, %r19153;
	and.b32  	%r19155, %r19154, %r19141;
	or.b32  	%r19156, %r19155, %r19148;
	add.s32 	%r19157, %r19065, %r19147;
	setp.ne.s32 	%p807, %r19143, 0;
	setp.gt.s32 	%p808, %r19146, -1;
	selp.b32 	%r19158, %r19156, %r19157, %p808;
	selp.b32 	%r19159, %r19156, %r19158, %p807;
	add.s32 	%r19160, %r19122, 33686018;
	xor.b32  	%r19161, %r19159, %r19125;
	shr.u32 	%r19162, %r19161, 16;
	xor.b32  	%r19163, %r19162, %r19161;
	shr.u32 	%r19164, %r19163, 12;
	shr.u32 	%r19165, %r19163, 4;
	shr.u32 	%r19166, %r19163, 8;
	xor.b32  	%r19167, %r19165, %r19164;
	xor.b32  	%r19168, %r19167, %r19166;
	xor.b32  	%r19169, %r19168, %r19163;
	shr.u32 	%r19170, %r19169, 2;
	xor.b32  	%r19171, %r19170, %r19169;
	shl.b32 	%r19172, %r19171, 3;
	not.b32 	%r19173, %r19172;
	and.b32  	%r19174, %r19173, 24;
	shr.u32 	%r19175, %r19160, %r19174;
	shf.r.wrap.b32 	%r19176, %r19102, %r19102, %r19175;
	shl.b32 	%r19177, %r19171, 31;
	xor.b32  	%r19178, %r19177, -2147483648;
	shr.s32 	%r19179, %r19178, 31;
	shl.b32 	%r19180, %r19171, 30;
	xor.b32  	%r19181, %r19180, -1073741824;
	not.b32 	%r19182, %r19176;
	and.b32  	%r19183, %r19100, %r19182;
	not.b32 	%r19184, %r19100;
	shr.s32 	%r19185, %r19181, 31;
	and.b32  	%r19186, %r19185, %r19184;
	or.b32  	%r19187, %r19179, %r19100;
	not.b32 	%r19188, %r19187;
	or.b32  	%r19189, %r19186, %r19188;
	and.b32  	%r19190, %r19189, %r19176;
	or.b32  	%r19191, %r19190, %r19183;
	add.s32 	%r19192, %r19100, %r19182;
	setp.ne.s32 	%p809, %r19178, 0;
	setp.gt.s32 	%p810, %r19181, -1;
	selp.b32 	%r19193, %r19191, %r19192, %p810;
	selp.b32 	%r19194, %r19191, %r19193, %p809;
	add.s32 	%r19195, %r19194, %r19161;
	xor.b32  	%r19196, %r19195, %r19102;
	shr.u32 	%r19197, %r19102, 8;
	and.b32  	%r19198, %r19197, 31;
	shl.b32 	%r19199, %r1486, %r19198;
	shr.u32 	%r19200, %r19102, 1;
	and.b32  	%r19201, %r19200, 1;
	shl.b32 	%r19202, %r19201, %r19198;
	and.b32  	%r19203, %r19102, 1;
	shl.b32 	%r19204, %r19203, %r19198;
	and.b32  	%r19205, %r19199, %r17791;
	not.b32 	%r19206, %r19199;
	and.b32  	%r19207, %r17791, %r19206;
	not.b32 	%r19208, %r19204;
	and.b32  	%r19209, %r19205, %r19208;
	or.b32  	%r19210, %r19209, %r19207;
	not.b32 	%r19211, %r19205;
	and.b32  	%r19212, %r19202, %r19211;
	or.b32  	%r19213, %r19210, %r19212;
	shr.u32 	%r19214, %r19196, 4;
	xor.b32  	%r19215, %r19214, %r19196;
	and.b32  	%r19216, %r19215, 252645135;
	shr.u32 	%r19217, %r19216, 24;
	shf.r.wrap.b32 	%r19218, %r19196, %r19196, %r19217;
	xor.b32  	%r19219, %r19218, %r19125;
	add.s32 	%r19220, %r19216, 16843009;
	shr.u32 	%r19221, %r19219, 16;
	xor.b32  	%r19222, %r19221, %r19219;
	shr.u32 	%r19223, %r19222, 12;
	shr.u32 	%r19224, %r19222, 4;
	shr.u32 	%r19225, %r19222, 8;
	xor.b32  	%r19226, %r19224, %r19223;
	xor.b32  	%r19227, %r19226, %r19225;
	xor.b32  	%r19228, %r19227, %r19222;
	shr.u32 	%r19229, %r19228, 2;
	xor.b32  	%r19230, %r19229, %r19228;
	shl.b32 	%r19231, %r19230, 3;
	not.b32 	%r19232, %r19231;
	and.b32  	%r19233, %r19232, 24;
	shr.u32 	%r19234, %r19220, %r19233;
	shf.r.wrap.b32 	%r19235, %r19196, %r19196, %r19234;
	shl.b32 	%r19236, %r19230, 31;
	xor.b32  	%r19237, %r19236, -2147483648;
	shr.s32 	%r19238, %r19237, 31;
	shl.b32 	%r19239, %r19230, 30;
	xor.b32  	%r19240, %r19239, -1073741824;
	not.b32 	%r19241, %r19235;
	and.b32  	%r19242, %r19159, %r19241;
	not.b32 	%r19243, %r19159;
	shr.s32 	%r19244, %r19240, 31;
	and.b32  	%r19245, %r19244, %r19243;
	or.b32  	%r19246, %r19238, %r19159;
	not.b32 	%r19247, %r19246;
	or.b32  	%r19248, %r19245, %r19247;
	and.b32  	%r19249, %r19248, %r19235;
	or.b32  	%r19250, %r19249, %r19242;
	add.s32 	%r19251, %r19159, %r19241;
	setp.ne.s32 	%p811, %r19237, 0;
	setp.gt.s32 	%p812, %r19240, -1;
	selp.b32 	%r19252, %r19250, %r19251, %p812;
	selp.b32 	%r19253, %r19250, %r19252, %p811;
	add.s32 	%r19254, %r19216, 33686018;
	xor.b32  	%r19255, %r19253, %r19219;
	shr.u32 	%r19256, %r19255, 16;
	xor.b32  	%r19257, %r19256, %r19255;
	shr.u32 	%r19258, %r19257, 12;
	shr.u32 	%r19259, %r19257, 4;
	shr.u32 	%r19260, %r19257, 8;
	xor.b32  	%r19261, %r19259, %r19258;
	xor.b32  	%r19262, %r19261, %r19260;
	xor.b32  	%r19263, %r19262, %r19257;
	shr.u32 	%r19264, %r19263, 2;
	xor.b32  	%r19265, %r19264, %r19263;
	shl.b32 	%r19266, %r19265, 3;
	not.b32 	%r19267, %r19266;
	and.b32  	%r19268, %r19267, 24;
	shr.u32 	%r19269, %r19254, %r19268;
	shf.r.wrap.b32 	%r19270, %r19196, %r19196, %r19269;
	shl.b32 	%r19271, %r19265, 31;
	xor.b32  	%r19272, %r19271, -2147483648;
	shr.s32 	%r19273, %r19272, 31;
	shl.b32 	%r19274, %r19265, 30;
	xor.b32  	%r19275, %r19274, -1073741824;
	not.b32 	%r19276, %r19270;
	and.b32  	%r19277, %r19194, %r19276;
	not.b32 	%r19278, %r19194;
	shr.s32 	%r19279, %r19275, 31;
	and.b32  	%r19280, %r19279, %r19278;
	or.b32  	%r19281, %r19273, %r19194;
	not.b32 	%r19282, %r19281;
	or.b32  	%r19283, %r19280, %r19282;
	and.b32  	%r19284, %r19283, %r19270;
	or.b32  	%r19285, %r19284, %r19277;
	add.s32 	%r19286, %r19194, %r19276;
	setp.ne.s32 	%p813, %r19272, 0;
	setp.gt.s32 	%p814, %r19275, -1;
	selp.b32 	%r19287, %r19285, %r19286, %p814;
	selp.b32 	%r19288, %r19285, %r19287, %p813;
	add.s32 	%r19289, %r19288, %r19255;
	xor.b32  	%r19290, %r19289, %r19196;
	shr.u32 	%r19291, %r19196, 8;
	and.b32  	%r19292, %r19291, 31;
	shl.b32 	%r19293, %r1486, %r19292;
	shr.u32 	%r19294, %r19196, 1;
	and.b32  	%r19295, %r19294, 1;
	shl.b32 	%r19296, %r19295, %r19292;
	and.b32  	%r19297, %r19196, 1;
	shl.b32 	%r19298, %r19297, %r19292;
	and.b32  	%r19299, %r19293, %r18646;
	not.b32 	%r19300, %r19293;
	and.b32  	%r19301, %r18646, %r19300;
	not.b32 	%r19302, %r19298;
	and.b32  	%r19303, %r19299, %r19302;
	or.b32  	%r19304, %r19303, %r19301;
	not.b32 	%r19305, %r19299;
	and.b32  	%r19306, %r19296, %r19305;
	or.b32  	%r19307, %r19304, %r19306;
	or.b32  	%r19308, %r19213, %r19119;
	and.b32  	%r19309, %r19307, %r19308;
	and.b32  	%r19310, %r19213, %r19119;
	or.b32  	%r19311, %r19309, %r19310;
	shr.u32 	%r19312, %r19290, 4;
	xor.b32  	%r19313, %r19312, %r19290;
	and.b32  	%r19314, %r19313, 252645135;
	shr.u32 	%r19315, %r19314, 24;
	shf.r.wrap.b32 	%r19316, %r19290, %r19290, %r19315;
	xor.b32  	%r19317, %r19316, %r19219;
	add.s32 	%r19318, %r19314, 16843009;
	shr.u32 	%r19319, %r19317, 16;
	xor.b32  	%r19320, %r19319, %r19317;
	shr.u32 	%r19321, %r19320, 12;
	shr.u32 	%r19322, %r19320, 4;
	shr.u32 	%r19323, %r19320, 8;
	xor.b32  	%r19324, %r19322, %r19321;
	xor.b32  	%r19325, %r19324, %r19323;
	xor.b32  	%r19326, %r19325, %r19320;
	shr.u32 	%r19327, %r19326, 2;
	xor.b32  	%r19328, %r19327, %r19326;
	shl.b32 	%r19329, %r19328, 3;
	not.b32 	%r19330, %r19329;
	and.b32  	%r19331, %r19330, 24;
	shr.u32 	%r19332, %r19318, %r19331;
	shf.r.wrap.b32 	%r19333, %r19290, %r19290, %r19332;
	shl.b32 	%r19334, %r19328, 31;
	xor.b32  	%r19335, %r19334, -2147483648;
	shr.s32 	%r19336, %r19335, 31;
	shl.b32 	%r19337, %r19328, 30;
	xor.b32  	%r19338, %r19337, -1073741824;
	not.b32 	%r19339, %r19333;
	and.b32  	%r19340, %r19253, %r19339;
	not.b32 	%r19341, %r19253;
	shr.s32 	%r19342, %r19338, 31;
	and.b32  	%r19343, %r19342, %r19341;
	or.b32  	%r19344, %r19336, %r19253;
	not.b32 	%r19345, %r19344;
	or.b32  	%r19346, %r19343, %r19345;
	and.b32  	%r19347, %r19346, %r19333;
	or.b32  	%r19348, %r19347, %r19340;
	add.s32 	%r19349, %r19253, %r19339;
	setp.ne.s32 	%p815, %r19335, 0;
	setp.gt.s32 	%p816, %r19338, -1;
	selp.b32 	%r19350, %r19348, %r19349, %p816;
	selp.b32 	%r19351, %r19348, %r19350, %p815;
	add.s32 	%r19352, %r19314, 33686018;
	xor.b32  	%r19353, %r19351, %r19317;
	shr.u32 	%r19354, %r19353, 16;
	xor.b32  	%r19355, %r19354, %r19353;
	shr.u32 	%r19356, %r19355, 12;
	shr.u32 	%r19357, %r19355, 4;
	shr.u32 	%r19358, %r19355, 8;
	xor.b32  	%r19359, %r19357, %r19356;
	xor.b32  	%r19360, %r19359, %r19358;
	xor.b32  	%r19361, %r19360, %r19355;
	shr.u32 	%r19362, %r19361, 2;
	xor.b32  	%r19363, %r19362, %r19361;
	shl.b32 	%r19364, %r19363, 3;
	not.b32 	%r19365, %r19364;
	and.b32  	%r19366, %r19365, 24;
	shr.u32 	%r19367, %r19352, %r19366;
	shf.r.wrap.b32 	%r19368, %r19290, %r19290, %r19367;
	shl.b32 	%r19369, %r19363, 31;
	xor.b32  	%r19370, %r19369, -2147483648;
	shr.s32 	%r19371, %r19370, 31;
	shl.b32 	%r19372, %r19363, 30;
	xor.b32  	%r19373, %r19372, -1073741824;
	not.b32 	%r19374, %r19368;
	and.b32  	%r19375, %r19288, %r19374;
	not.b32 	%r19376, %r19288;
	shr.s32 	%r19377, %r19373, 31;
	and.b32  	%r19378, %r19377, %r19376;
	or.b32  	%r19379, %r19371, %r19288;
	not.b32 	%r19380, %r19379;
	or.b32  	%r19381, %r19378, %r19380;
	and.b32  	%r19382, %r19381, %r19368;
	or.b32  	%r19383, %r19382, %r19375;
	add.s32 	%r19384, %r19288, %r19374;
	setp.ne.s32 	%p817, %r19370, 0;
	setp.gt.s32 	%p818, %r19373, -1;
	selp.b32 	%r19385, %r19383, %r19384, %p818;
	selp.b32 	%r19386, %r19383, %r19385, %p817;
	add.s32 	%r19387, %r19386, %r19353;
	xor.b32  	%r19388, %r19387, %r19290;
	shr.u32 	%r19389, %r19290, 8;
	and.b32  	%r19390, %r19389, 31;
	shl.b32 	%r19391, %r1486, %r19390;
	shr.u32 	%r19392, %r19290, 1;
	and.b32  	%r19393, %r19392, 1;
	shl.b32 	%r19394, %r19393, %r19390;
	and.b32  	%r19395, %r19290, 1;
	shl.b32 	%r19396, %r19395, %r19390;
	and.b32  	%r19397, %r19391, %r18646;
	not.b32 	%r19398, %r19391;
	and.b32  	%r19399, %r18646, %r19398;
	not.b32 	%r19400, %r19396;
	and.b32  	%r19401, %r19397, %r19400;
	or.b32  	%r19402, %r19401, %r19399;
	not.b32 	%r19403, %r19397;
	and.b32  	%r19404, %r19394, %r19403;
	or.b32  	%r19405, %r19402, %r19404;
	shf.l.wrap.b32 	%r19406, %r19405, %r19405, 30;
	shf.l.wrap.b32 	%r19407, %r19405, %r19405, 19;
	xor.b32  	%r19408, %r19406, %r19407;
	shf.l.wrap.b32 	%r19409, %r19405, %r19405, 10;
	xor.b32  	%r19410, %r19408, %r19409;
	shr.u32 	%r19411, %r19388, 4;
	xor.b32  	%r19412, %r19411, %r19388;
	and.b32  	%r19413, %r19412, 252645135;
	shr.u32 	%r19414, %r19413, 24;
	shf.r.wrap.b32 	%r19415, %r19388, %r19388, %r19414;
	xor.b32  	%r19416, %r19415, %r19317;
	add.s32 	%r19417, %r19413, 16843009;
	shr.u32 	%r19418, %r19416, 16;
	xor.b32  	%r19419, %r19418, %r19416;
	shr.u32 	%r19420, %r19419, 12;
	shr.u32 	%r19421, %r19419, 4;
	shr.u32 	%r19422, %r19419, 8;
	xor.b32  	%r19423, %r19421, %r19420;
	xor.b32  	%r19424, %r19423, %r19422;
	xor.b32  	%r19425, %r19424, %r19419;
	shr.u32 	%r19426, %r19425, 2;
	xor.b32  	%r19427, %r19426, %r19425;
	shl.b32 	%r19428, %r19427, 3;
	not.b32 	%r19429, %r19428;
	and.b32  	%r19430, %r19429, 24;
	shr.u32 	%r19431, %r19417, %r19430;
	shf.r.wrap.b32 	%r19432, %r19388, %r19388, %r19431;
	shl.b32 	%r19433, %r19427, 31;
	xor.b32  	%r19434, %r19433, -2147483648;
	shr.s32 	%r19435, %r19434, 31;
	shl.b32 	%r19436, %r19427, 30;
	xor.b32  	%r19437, %r19436, -1073741824;
	not.b32 	%r19438, %r19432;
	and.b32  	%r19439, %r19351, %r19438;
	not.b32 	%r19440, %r19351;
	shr.s32 	%r19441, %r19437, 31;
	and.b32  	%r19442, %r19441, %r19440;
	or.b32  	%r19443, %r19435, %r19351;
	not.b32 	%r19444, %r19443;
	or.b32  	%r19445, %r19442, %r19444;
	and.b32  	%r19446, %r19445, %r19432;
	or.b32  	%r19447, %r19446, %r19439;
	add.s32 	%r19448, %r19351, %r19438;
	setp.ne.s32 	%p819, %r19434, 0;
	setp.gt.s32 	%p820, %r19437, -1;
	selp.b32 	%r19449, %r19447, %r19448, %p820;
	selp.b32 	%r19450, %r19447, %r19449, %p819;
	add.s32 	%r19451, %r19413, 33686018;
	xor.b32  	%r19452, %r19450, %r19416;
	shr.u32 	%r19453, %r19452, 16;
	xor.b32  	%r19454, %r19453, %r19452;
	shr.u32 	%r19455, %r19454, 12;
	shr.u32 	%r19456, %r19454, 4;
	shr.u32 	%r19457, %r19454, 8;
	xor.b32  	%r19458, %r19456, %r19455;
	xor.b32  	%r19459, %r19458, %r19457;
	xor.b32  	%r19460, %r19459, %r19454;
	shr.u32 	%r19461, %r19460, 2;
	xor.b32  	%r19462, %r19461, %r19460;
	shl.b32 	%r19463, %r19462, 3;
	not.b32 	%r19464, %r19463;
	and.b32  	%r19465, %r19464, 24;
	shr.u32 	%r19466, %r19451, %r19465;
	shf.r.wrap.b32 	%r19467, %r19388, %r19388, %r19466;
	shl.b32 	%r19468, %r19462, 31;
	xor.b32  	%r19469, %r19468, -2147483648;
	shr.s32 	%r19470, %r19469, 31;
	shl.b32 	%r19471, %r19462, 30;
	xor.b32  	%r19472, %r19471, -1073741824;
	not.b32 	%r19473, %r19467;
	and.b32  	%r19474, %r19386, %r19473;
	not.b32 	%r19475, %r19386;
	shr.s32 	%r19476, %r19472, 31;
	and.b32  	%r19477, %r19476, %r19475;
	or.b32  	%r19478, %r19470, %r19386;
	not.b32 	%r19479, %r19478;
	or.b32  	%r19480, %r19477, %r19479;
	and.b32  	%r19481, %r19480, %r19467;
	or.b32  	%r19482, %r19481, %r19474;
	add.s32 	%r19483, %r19386, %r19473;
	setp.ne.s32 	%p821, %r19469, 0;
	setp.gt.s32 	%p822, %r19472, -1;
	selp.b32 	%r19484, %r19482, %r19483, %p822;
	selp.b32 	%r19485, %r19482, %r19484, %p821;
	add.s32 	%r19486, %r19485, %r19452;
	shr.u32 	%r19487, %r19388, 8;
	and.b32  	%r19488, %r19487, 31;
	shl.b32 	%r19489, %r1486, %r19488;
	shr.u32 	%r19490, %r19388, 1;
	and.b32  	%r19491, %r19490, 1;
	shl.b32 	%r19492, %r19491, %r19488;
	and.b32  	%r19493, %r19388, 1;
	shl.b32 	%r19494, %r19493, %r19488;
	and.b32  	%r19495, %r19489, %r19025;
	not.b32 	%r19496, %r19489;
	and.b32  	%r19497, %r19025, %r19496;
	not.b32 	%r19498, %r19494;
	and.b32  	%r19499, %r19495, %r19498;
	or.b32  	%r19500, %r19499, %r19497;
	not.b32 	%r19501, %r19495;
	and.b32  	%r19502, %r19492, %r19501;
	or.b32  	%r19503, %r19500, %r19502;
	add.s32 	%r19504, %r19311, %r19025;
	add.s32 	%r19505, %r19504, %r19410;
	add.s32 	%r19506, %r16081, %r19503;
	add.s32 	%r19507, %r16937, %r16936;
	xor.b32  	%r19508, %r19486, %r19507;
	xor.b32  	%r19509, %r19508, %r19388;
	shr.u32 	%r19510, %r19509, 4;
	xor.b32  	%r19511, %r19510, %r19509;
	and.b32  	%r19512, %r19511, 252645135;
	shr.u32 	%r19513, %r19512, 24;
	shf.r.wrap.b32 	%r19514, %r19509, %r19509, %r19513;
	xor.b32  	%r19515, %r19514, %r19416;
	add.s32 	%r19516, %r19512, 16843009;
	shr.u32 	%r19517, %r19515, 16;
	xor.b32  	%r19518, %r19517, %r19515;
	shr.u32 	%r19519, %r19518, 12;
	shr.u32 	%r19520, %r19518, 4;
	shr.u32 	%r19521, %r19518, 8;
	xor.b32  	%r19522, %r19520, %r19519;
	xor.b32  	%r19523, %r19522, %r19521;
	xor.b32  	%r19524, %r19523, %r19518;
	shr.u32 	%r19525, %r19524, 2;
	xor.b32  	%r19526, %r19525, %r19524;
	shl.b32 	%r19527, %r19526, 3;
	not.b32 	%r19528, %r19527;
	and.b32  	%r19529, %r19528, 24;
	shr.u32 	%r19530, %r19516, %r19529;
	shf.r.wrap.b32 	%r19531, %r19509, %r19509, %r19530;
	shl.b32 	%r19532, %r19526, 31;
	xor.b32  	%r19533, %r19532, -2147483648;
	shr.s32 	%r19534, %r19533, 31;
	shl.b32 	%r19535, %r19526, 30;
	xor.b32  	%r19536, %r19535, -1073741824;
	not.b32 	%r19537, %r19531;
	and.b32  	%r19538, %r19450, %r19537;
	not.b32 	%r19539, %r19450;
	shr.s32 	%r19540, %r19536, 31;
	and.b32  	%r19541, %r19540, %r19539;
	or.b32  	%r19542, %r19534, %r19450;
	not.b32 	%r19543, %r19542;
	or.b32  	%r19544, %r19541, %r19543;
	and.b32  	%r19545, %r19544, %r19531;
	or.b32  	%r19546, %r19545, %r19538;
	add.s32 	%r19547, %r19450, %r19537;
	setp.ne.s32 	%p823, %r19533, 0;
	setp.gt.s32 	%p824, %r19536, -1;
	selp.b32 	%r19548, %r19546, %r19547, %p824;
	selp.b32 	%r19549, %r19546, %r19548, %p823;
	add.s32 	%r19550, %r19512, 33686018;
	xor.b32  	%r19551, %r19549, %r19515;
	shr.u32 	%r19552, %r19551, 16;
	xor.b32  	%r19553, %r19552, %r19551;
	shr.u32 	%r19554, %r19553, 12;
	shr.u32 	%r19555, %r19553, 4;
	shr.u32 	%r19556, %r19553, 8;
	xor.b32  	%r19557, %r19555, %r19554;
	xor.b32  	%r19558, %r19557, %r19556;
	xor.b32  	%r19559, %r19558, %r19553;
	shr.u32 	%r19560, %r19559, 2;
	xor.b32  	%r19561, %r19560, %r19559;
	shl.b32 	%r19562, %r19561, 3;
	not.b32 	%r19563, %r19562;
	and.b32  	%r19564, %r19563, 24;
	shr.u32 	%r19565, %r19550, %r19564;
	shf.r.wrap.b32 	%r19566, %r19509, %r19509, %r19565;
	shl.b32 	%r19567, %r19561, 31;
	xor.b32  	%r19568, %r19567, -2147483648;
	shr.s32 	%r19569, %r19568, 31;
	shl.b32 	%r19570, %r19561, 30;
	xor.b32  	%r19571, %r19570, -1073741824;
	not.b32 	%r19572, %r19566;
	and.b32  	%r19573, %r19485, %r19572;
	not.b32 	%r19574, %r19485;
	shr.s32 	%r19575, %r19571, 31;
	and.b32  	%r19576, %r19575, %r19574;
	or.b32  	%r19577, %r19569, %r19485;
	not.b32 	%r19578, %r19577;
	or.b32  	%r19579, %r19576, %r19578;
	and.b32  	%r19580, %r19579, %r19566;
	or.b32  	%r19581, %r19580, %r19573;
	add.s32 	%r19582, %r19485, %r19572;
	setp.ne.s32 	%p825, %r19568, 0;
	setp.gt.s32 	%p826, %r19571, -1;
	selp.b32 	%r19583, %r19581, %r19582, %p826;
	selp.b32 	%r19584, %r19581, %r19583, %p825;
	add.s32 	%r19585, %r19584, %r19551;
	xor.b32  	%r19586, %r19585, %r19509;
	shr.u32 	%r19587, %r19586, 4;
	xor.b32  	%r19588, %r19587, %r19586;
	and.b32  	%r19589, %r19588, 252645135;
	shr.u32 	%r19590, %r19589, 24;
	shf.r.wrap.b32 	%r19591, %r19586, %r19586, %r19590;
	xor.b32  	%r19592, %r19591, %r19515;
	add.s32 	%r19593, %r19589, 16843009;
	shr.u32 	%r19594, %r19592, 16;
	xor.b32  	%r19595, %r19594, %r19592;
	shr.u32 	%r19596, %r19595, 12;
	shr.u32 	%r19597, %r19595, 4;
	shr.u32 	%r19598, %r19595, 8;
	xor.b32  	%r19599, %r19597, %r19596;
	xor.b32  	%r19600, %r19599, %r19598;
	xor.b32  	%r19601, %r19600, %r19595;
	shr.u32 	%r19602, %r19601, 2;
	xor.b32  	%r19603, %r19602, %r19601;
	shl.b32 	%r19604, %r19603, 3;
	not.b32 	%r19605, %r19604;
	and.b32  	%r19606, %r19605, 24;
	shr.u32 	%r19607, %r19593, %r19606;
	shf.r.wrap.b32 	%r19608, %r19586, %r19586, %r19607;
	shl.b32 	%r19609, %r19603, 31;
	xor.b32  	%r19610, %r19609, -2147483648;
	shr.s32 	%r19611, %r19610, 31;
	shl.b32 	%r19612, %r19603, 30;
	xor.b32  	%r19613, %r19612, -1073741824;
	not.b32 	%r19614, %r19608;
	and.b32  	%r19615, %r19549, %r19614;
	not.b32 	%r19616, %r19549;
	shr.s32 	%r19617, %r19613, 31;
	and.b32  	%r19618, %r19617, %r19616;
	or.b32  	%r19619, %r19611, %r19549;
	not.b32 	%r19620, %r19619;
	or.b32  	%r19621, %r19618, %r19620;
	and.b32  	%r19622, %r19621, %r19608;
	or.b32  	%r19623, %r19622, %r19615;
	add.s32 	%r19624, %r19549, %r19614;
	setp.ne.s32 	%p827, %r19610, 0;
	setp.gt.s32 	%p828, %r19613, -1;
	selp.b32 	%r19625, %r19623, %r19624, %p828;
	selp.b32 	%r19626, %r19623, %r19625, %p827;
	add.s32 	%r19627, %r19589, 33686018;
	xor.b32  	%r19628, %r19626, %r19592;
	shr.u32 	%r19629, %r19628, 16;
	xor.b32  	%r19630, %r19629, %r19628;
	shr.u32 	%r19631, %r19630, 12;
	shr.u32 	%r19632, %r19630, 4;
	shr.u32 	%r19633, %r19630, 8;
	xor.b32  	%r19634, %r19632, %r19631;
	xor.b32  	%r19635, %r19634, %r19633;
	xor.b32  	%r19636, %r19635, %r19630;
	shr.u32 	%r19637, %r19636, 2;
	xor.b32  	%r19638, %r19637, %r19636;
	shl.b32 	%r19639, %r19638, 3;
	not.b32 	%r19640, %r19639;
	and.b32  	%r19641, %r19640, 24;
	shr.u32 	%r19642, %r19627, %r19641;
	shf.r.wrap.b32 	%r19643, %r19586, %r19586, %r19642;
	shl.b32 	%r19644, %r19638, 31;
	xor.b32  	%r19645, %r19644, -2147483648;
	shr.s32 	%r19646, %r19645, 31;
	shl.b32 	%r19647, %r19638, 30;
	xor.b32  	%r19648, %r19647, -1073741824;
	not.b32 	%r19649, %r19643;
	and.b32  	%r19650, %r19584, %r19649;
	not.b32 	%r19651, %r19584;
	shr.s32 	%r19652, %r19648, 31;
	and.b32  	%r19653, %r19652, %r19651;
	or.b32  	%r19654, %r19646, %r19584;
	not.b32 	%r19655, %r19654;
	or.b32  	%r19656, %r19653, %r19655;
	and.b32  	%r19657, %r19656, %r19643;
	or.b32  	%r19658, %r19657, %r19650;
	add.s32 	%r19659, %r19584, %r19649;
	setp.ne.s32 	%p829, %r19645, 0;
	setp.gt.s32 	%p830, %r19648, -1;
	selp.b32 	%r19660, %r19658, %r19659, %p830;
	selp.b32 	%r19661, %r19658, %r19660, %p829;
	add.s32 	%r19662, %r19661, %r19628;
	xor.b32  	%r19663, %r19662, %r19586;
	shr.u32 	%r19664, %r19586, 8;
	and.b32  	%r19665, %r19664, 31;
	shl.b32 	%r19666, %r1486, %r19665;
	shr.u32 	%r19667, %r19586, 1;
	and.b32  	%r19668, %r19667, 1;
	shl.b32 	%r19669, %r19668, %r19665;
	and.b32  	%r19670, %r19586, 1;
	shl.b32 	%r19671, %r19670, %r19665;
	and.b32  	%r19672, %r19666, %r17792;
	not.b32 	%r19673, %r19666;
	and.b32  	%r19674, %r17792, %r19673;
	not.b32 	%r19675, %r19671;
	and.b32  	%r19676, %r19672, %r19675;
	or.b32  	%r19677, %r19676, %r19674;
	not.b32 	%r19678, %r19672;
	and.b32  	%r19679, %r19669, %r19678;
	or.b32  	%r19680, %r19677, %r19679;
	shr.u32 	%r19681, %r19663, 4;
	xor.b32  	%r19682, %r19681, %r19663;
	and.b32  	%r19683, %r19682, 252645135;
	shr.u32 	%r19684, %r19683, 24;
	shf.r.wrap.b32 	%r19685, %r19663, %r19663, %r19684;
	xor.b32  	%r19686, %r19685, %r19592;
	add.s32 	%r19687, %r19683, 16843009;
	shr.u32 	%r19688, %r19686, 16;
	xor.b32  	%r19689, %r19688, %r19686;
	shr.u32 	%r19690, %r19689, 12;
	shr.u32 	%r19691, %r19689, 4;
	shr.u32 	%r19692, %r19689, 8;
	xor.b32  	%r19693, %r19691, %r19690;
	xor.b32  	%r19694, %r19693, %r19692;
	xor.b32  	%r19695, %r19694, %r19689;
	shr.u32 	%r19696, %r19695, 2;
	xor.b32  	%r19697, %r19696, %r19695;
	shl.b32 	%r19698, %r19697, 3;
	not.b32 	%r19699, %r19698;
	and.b32  	%r19700, %r19699, 24;
	shr.u32 	%r19701, %r19687, %r19700;
	shf.r.wrap.b32 	%r19702, %r19663, %r19663, %r19701;
	shl.b32 	%r19703, %r19697, 31;
	xor.b32  	%r19704, %r19703, -2147483648;
	shr.s32 	%r19705, %r19704, 31;
	shl.b32 	%r19706, %r19697, 30;
	xor.b32  	%r19707, %r19706, -1073741824;
	not.b32 	%r19708, %r19702;
	and.b32  	%r19709, %r19626, %r19708;
	not.b32 	%r19710, %r19626;
	shr.s32 	%r19711, %r19707, 31;
	and.b32  	%r19712, %r19711, %r19710;
	or.b32  	%r19713, %r19705, %r19626;
	not.b32 	%r19714, %r19713;
	or.b32  	%r19715, %r19712, %r19714;
	and.b32  	%r19716, %r19715, %r19702;
	or.b32  	%r19717, %r19716, %r19709;
	add.s32 	%r19718, %r19626, %r19708;
	setp.ne.s32 	%p831, %r19704, 0;
	setp.gt.s32 	%p832, %r19707, -1;
	selp.b32 	%r19719, %r19717, %r19718, %p832;
	selp.b32 	%r19720, %r19717, %r19719, %p831;
	add.s32 	%r19721, %r19683, 33686018;
	xor.b32  	%r19722, %r19720, %r19686;
	shr.u32 	%r19723, %r19722, 16;
	xor.b32  	%r19724, %r19723, %r19722;
	shr.u32 	%r19725, %r19724, 12;
	shr.u32 	%r19726, %r19724, 4;
	shr.u32 	%r19727, %r19724, 8;
	xor.b32  	%r19728, %r19726, %r19725;
	xor.b32  	%r19729, %r19728, %r19727;
	xor.b32  	%r19730, %r19729, %r19724;
	shr.u32 	%r19731, %r19730, 2;
	xor.b32  	%r19732, %r19731, %r19730;
	shl.b32 	%r19733, %r19732, 3;
	not.b32 	%r19734, %r19733;
	and.b32  	%r19735, %r19734, 24;
	shr.u32 	%r19736, %r19721, %r19735;
	shf.r.wrap.b32 	%r19737, %r19663, %r19663, %r19736;
	shl.b32 	%r19738, %r19732, 31;
	xor.b32  	%r19739, %r19738, -2147483648;
	shr.s32 	%r19740, %r19739, 31;
	shl.b32 	%r19741, %r19732, 30;
	xor.b32  	%r19742, %r19741, -1073741824;
	not.b32 	%r19743, %r19737;
	and.b32  	%r19744, %r19661, %r19743;
	not.b32 	%r19745, %r19661;
	shr.s32 	%r19746, %r19742, 31;
	and.b32  	%r19747, %r19746, %r19745;
	or.b32  	%r19748, %r19740, %r19661;
	not.b32 	%r19749, %r19748;
	or.b32  	%r19750, %r19747, %r19749;
	and.b32  	%r19751, %r19750, %r19737;
	or.b32  	%r19752, %r19751, %r19744;
	add.s32 	%r19753, %r19661, %r19743;
	setp.ne.s32 	%p833, %r19739, 0;
	setp.gt.s32 	%p834, %r19742, -1;
	selp.b32 	%r19754, %r19752, %r19753, %p834;
	selp.b32 	%r19755, %r19752, %r19754, %p833;
	add.s32 	%r19756, %r19755, %r19722;
	xor.b32  	%r19757, %r19756, %r19663;
	shr.u32 	%r19758, %r19663, 8;
	and.b32  	%r19759, %r19758, 31;
	shl.b32 	%r19760, %r1486, %r19759;
	shr.u32 	%r19761, %r19663, 1;
	and.b32  	%r19762, %r19761, 1;
	shl.b32 	%r19763, %r19762, %r19759;
	and.b32  	%r19764, %r19663, 1;
	shl.b32 	%r19765, %r19764, %r19759;
	and.b32  	%r19766, %r19760, %r18647;
	not.b32 	%r19767, %r19760;
	and.b32  	%r19768, %r18647, %r19767;
	not.b32 	%r19769, %r19765;
	and.b32  	%r19770, %r19766, %r19769;
	or.b32  	%r19771, %r19770, %r19768;
	not.b32 	%r19772, %r19766;
	and.b32  	%r19773, %r19763, %r19772;
	or.b32  	%r19774, %r19771, %r19773;
	xor.b32  	%r19775, %r19774, %r19680;
	and.b32  	%r19776, %r19506, %r19775;
	xor.b32  	%r19777, %r19776, %r19680;
	shr.u32 	%r19778, %r19757, 4;
	xor.b32  	%r19779, %r19778, %r19757;
	and.b32  	%r19780, %r19779, 252645135;
	shr.u32 	%r19781, %r19780, 24;
	shf.r.wrap.b32 	%r19782, %r19757, %r19757, %r19781;
	xor.b32  	%r19783, %r19782, %r19686;
	add.s32 	%r19784, %r19780, 16843009;
	shr.u32 	%r19785, %r19783, 16;
	xor.b32  	%r19786, %r19785, %r19783;
	shr.u32 	%r19787, %r19786, 12;
	shr.u32 	%r19788, %r19786, 4;
	shr.u32 	%r19789, %r19786, 8;
	xor.b32  	%r19790, %r19788, %r19787;
	xor.b32  	%r19791, %r19790, %r19789;
	xor.b32  	%r19792, %r19791, %r19786;
	shr.u32 	%r19793, %r19792, 2;
	xor.b32  	%r19794, %r19793, %r19792;
	shl.b32 	%r19795, %r19794, 3;
	not.b32 	%r19796, %r19795;
	and.b32  	%r19797, %r19796, 24;
	shr.u32 	%r19798, %r19784, %r19797;
	shf.r.wrap.b32 	%r19799, %r19757, %r19757, %r19798;
	shl.b32 	%r19800, %r19794, 31;
	xor.b32  	%r19801, %r19800, -2147483648;
	shr.s32 	%r19802, %r19801, 31;
	shl.b32 	%r19803, %r19794, 30;
	xor.b32  	%r19804, %r19803, -1073741824;
	not.b32 	%r19805, %r19799;
	and.b32  	%r19806, %r19720, %r19805;
	not.b32 	%r19807, %r19720;
	shr.s32 	%r19808, %r19804, 31;
	and.b32  	%r19809, %r19808, %r19807;
	or.b32  	%r19810, %r19802, %r19720;
	not.b32 	%r19811, %r19810;
	or.b32  	%r19812, %r19809, %r19811;
	and.b32  	%r19813, %r19812, %r19799;
	or.b32  	%r19814, %r19813, %r19806;
	add.s32 	%r19815, %r19720, %r19805;
	setp.ne.s32 	%p835, %r19801, 0;
	setp.gt.s32 	%p836, %r19804, -1;
	selp.b32 	%r19816, %r19814, %r19815, %p836;
	selp.b32 	%r19817, %r19814, %r19816, %p835;
	add.s32 	%r19818, %r19780, 33686018;
	xor.b32  	%r19819, %r19817, %r19783;
	shr.u32 	%r19820, %r19819, 16;
	xor.b32  	%r19821, %r19820, %r19819;
	shr.u32 	%r19822, %r19821, 12;
	shr.u32 	%r19823, %r19821, 4;
	shr.u32 	%r19824, %r19821, 8;
	xor.b32  	%r19825, %r19823, %r19822;
	xor.b32  	%r19826, %r19825, %r19824;
	xor.b32  	%r19827, %r19826, %r19821;
	shr.u32 	%r19828, %r19827, 2;
	xor.b32  	%r19829, %r19828, %r19827;
	shl.b32 	%r19830, %r19829, 3;
	not.b32 	%r19831, %r19830;
	and.b32  	%r19832, %r19831, 24;
	shr.u32 	%r19833, %r19818, %r19832;
	shf.r.wrap.b32 	%r19834, %r19757, %r19757, %r19833;
	shl.b32 	%r19835, %r19829, 31;
	xor.b32  	%r19836, %r19835, -2147483648;
	shr.s32 	%r19837, %r19836, 31;
	shl.b32 	%r19838, %r19829, 30;
	xor.b32  	%r19839, %r19838, -1073741824;
	not.b32 	%r19840, %r19834;
	and.b32  	%r19841, %r19755, %r19840;
	not.b32 	%r19842, %r19755;
	shr.s32 	%r19843, %r19839, 31;
	and.b32  	%r19844, %r19843, %r19842;
	or.b32  	%r19845, %r19837, %r19755;
	not.b32 	%r19846, %r19845;
	or.b32  	%r19847, %r19844, %r19846;
	and.b32  	%r19848, %r19847, %r19834;
	or.b32  	%r19849, %r19848, %r19841;
	add.s32 	%r19850, %r19755, %r19840;
	setp.ne.s32 	%p837, %r19836, 0;
	setp.gt.s32 	%p838, %r19839, -1;
	selp.b32 	%r19851, %r19849, %r19850, %p838;
	selp.b32 	%r19852, %r19849, %r19851, %p837;
	add.s32 	%r19853, %r19852, %r19819;
	xor.b32  	%r19854, %r19853, %r19757;
	shr.u32 	%r19855, %r19757, 8;
	and.b32  	%r19856, %r19855, 31;
	shl.b32 	%r19857, %r1486, %r19856;
	shr.u32 	%r19858, %r19757, 1;
	and.b32  	%r19859, %r19858, 1;
	shl.b32 	%r19860, %r19859, %r19856;
	and.b32  	%r19861, %r19757, 1;
	shl.b32 	%r19862, %r19861, %r19856;
	and.b32  	%r19863, %r19857, %r19506;
	not.b32 	%r19864, %r19857;
	and.b32  	%r19865, %r19506, %r19864;
	not.b32 	%r19866, %r19862;
	and.b32  	%r19867, %r19863, %r19866;
	or.b32  	%r19868, %r19867, %r19865;
	not.b32 	%r19869, %r19863;
	and.b32  	%r19870, %r19860, %r19869;
	or.b32  	%r19871, %r19868, %r19870;
	shf.l.wrap.b32 	%r19872, %r19871, %r19871, 26;
	shf.l.wrap.b32 	%r19873, %r19871, %r19871, 21;
	xor.b32  	%r19874, %r19872, %r19873;
	shf.l.wrap.b32 	%r19875, %r19871, %r19871, 7;
	xor.b32  	%r19876, %r19874, %r19875;
	add.s32 	%r19877, %r18729, %r15093;
	add.s32 	%r19878, %r19877, %r16937;
	add.s32 	%r19879, %r19878, %r19777;
	add.s32 	%r19880, %r19879, %r19876;
	shr.u32 	%r19881, %r19854, 4;
	xor.b32  	%r19882, %r19881, %r19854;
	and.b32  	%r19883, %r19882, 252645135;
	shr.u32 	%r19884, %r19883, 24;
	shf.r.wrap.b32 	%r19885, %r19854, %r19854, %r19884;
	xor.b32  	%r19886, %r19885, %r19783;
	add.s32 	%r19887, %r19883, 16843009;
	shr.u32 	%r19888, %r19886, 16;
	xor.b32  	%r19889, %r19888, %r19886;
	shr.u32 	%r19890, %r19889, 12;
	shr.u32 	%r19891, %r19889, 4;
	shr.u32 	%r19892, %r19889, 8;
	xor.b32  	%r19893, %r19891, %r19890;
	xor.b32  	%r19894, %r19893, %r19892;
	xor.b32  	%r19895, %r19894, %r19889;
	shr.u32 	%r19896, %r19895, 2;
	xor.b32  	%r19897, %r19896, %r19895;
	shl.b32 	%r19898, %r19897, 3;
	not.b32 	%r19899, %r19898;
	and.b32  	%r19900, %r19899, 24;
	shr.u32 	%r19901, %r19887, %r19900;
	shf.r.wrap.b32 	%r19902, %r19854, %r19854, %r19901;
	shl.b32 	%r19903, %r19897, 31;
	xor.b32  	%r19904, %r19903, -2147483648;
	shr.s32 	%r19905, %r19904, 31;
	shl.b32 	%r19906, %r19897, 30;
	xor.b32  	%r19907, %r19906, -1073741824;
	not.b32 	%r19908, %r19902;
	and.b32  	%r19909, %r19817, %r19908;
	not.b32 	%r19910, %r19817;
	shr.s32 	%r19911, %r19907, 31;
	and.b32  	%r19912, %r19911, %r19910;
	or.b32  	%r19913, %r19905, %r19817;
	not.b32 	%r19914, %r19913;
	or.b32  	%r19915, %r19912, %r19914;
	and.b32  	%r19916, %r19915, %r19902;
	or.b32  	%r19917, %r19916, %r19909;
	add.s32 	%r19918, %r19817, %r19908;
	setp.ne.s32 	%p839, %r19904, 0;
	setp.gt.s32 	%p840, %r19907, -1;
	selp.b32 	%r19919, %r19917, %r19918, %p840;
	selp.b32 	%r19920, %r19917, %r19919, %p839;
	add.s32 	%r19921, %r19883, 33686018;
	xor.b32  	%r19922, %r19920, %r19886;
	shr.u32 	%r19923, %r19922, 16;
	xor.b32  	%r19924, %r19923, %r19922;
	shr.u32 	%r19925, %r19924, 12;
	shr.u32 	%r19926, %r19924, 4;
	shr.u32 	%r19927, %r19924, 8;
	xor.b32  	%r19928, %r19926, %r19925;
	xor.b32  	%r19929, %r19928, %r19927;
	xor.b32  	%r19930, %r19929, %r19924;
	shr.u32 	%r19931, %r19930, 2;
	xor.b32  	%r19932, %r19931, %r19930;
	shl.b32 	%r19933, %r19932, 3;
	not.b32 	%r19934, %r19933;
	and.b32  	%r19935, %r19934, 24;
	shr.u32 	%r19936, %r19921, %r19935;
	shf.r.wrap.b32 	%r19937, %r19854, %r19854, %r19936;
	shl.b32 	%r19938, %r19932, 31;
	xor.b32  	%r19939, %r19938, -2147483648;
	shr.s32 	%r19940, %r19939, 31;
	shl.b32 	%r19941, %r19932, 30;
	xor.b32  	%r19942, %r19941, -1073741824;
	not.b32 	%r19943, %r19937;
	and.b32  	%r19944, %r19852, %r19943;
	not.b32 	%r19945, %r19852;
	shr.s32 	%r19946, %r19942, 31;
	and.b32  	%r19947, %r19946, %r19945;
	or.b32  	%r19948, %r19940, %r19852;
	not.b32 	%r19949, %r19948;
	or.b32  	%r19950, %r19947, %r19949;
	and.b32  	%r19951, %r19950, %r19937;
	or.b32  	%r19952, %r19951, %r19944;
	add.s32 	%r19953, %r19852, %r19943;
	setp.ne.s32 	%p841, %r19939, 0;
	setp.gt.s32 	%p842, %r19942, -1;
	selp.b32 	%r19954, %r19952, %r19953, %p842;
	selp.b32 	%r19955, %r19952, %r19954, %p841;
	add.s32 	%r19956, %r19955, %r19922;
	xor.b32  	%r19957, %r19956, %r19854;
	shr.u32 	%r19958, %r19854, 8;
	and.b32  	%r19959, %r19958, 31;
	shl.b32 	%r19960, %r1486, %r19959;
	shr.u32 	%r19961, %r19854, 1;
	and.b32  	%r19962, %r19961, 1;
	shl.b32 	%r19963, %r19962, %r19959;
	and.b32  	%r19964, %r19854, 1;
	shl.b32 	%r19965, %r19964, %r19959;
	and.b32  	%r19966, %r19960, %r17791;
	not.b32 	%r19967, %r19960;
	and.b32  	%r19968, %r17791, %r19967;
	not.b32 	%r19969, %r19965;
	and.b32  	%r19970, %r19966, %r19969;
	or.b32  	%r19971, %r19970, %r19968;
	not.b32 	%r19972, %r19966;
	and.b32  	%r19973, %r19963, %r19972;
	or.b32  	%r19974, %r19971, %r19973;
	shr.u32 	%r19975, %r19957, 4;
	xor.b32  	%r19976, %r19975, %r19957;
	and.b32  	%r19977, %r19976, 252645135;
	shr.u32 	%r19978, %r19977, 24;
	shf.r.wrap.b32 	%r19979, %r19957, %r19957, %r19978;
	xor.b32  	%r19980, %r19979, %r19886;
	add.s32 	%r19981, %r19977, 16843009;
	shr.u32 	%r19982, %r19980, 16;
	xor.b32  	%r19983, %r19982, %r19980;
	shr.u32 	%r19984, %r19983, 12;
	shr.u32 	%r19985, %r19983, 4;
	shr.u32 	%r19986, %r19983, 8;
	xor.b32  	%r19987, %r19985, %r19984;
	xor.b32  	%r19988, %r19987, %r19986;
	xor.b32  	%r19989, %r19988, %r19983;
	shr.u32 	%r19990, %r19989, 2;
	xor.b32  	%r19991, %r19990, %r19989;
	shl.b32 	%r19992, %r19991, 3;
	not.b32 	%r19993, %r19992;
	and.b32  	%r19994, %r19993, 24;
	shr.u32 	%r19995, %r19981, %r19994;
	shf.r.wrap.b32 	%r19996, %r19957, %r19957, %r19995;
	shl.b32 	%r19997, %r19991, 31;
	xor.b32  	%r19998, %r19997, -2147483648;
	shr.s32 	%r19999, %r19998, 31;
	shl.b32 	%r20000, %r19991, 30;
	xor.b32  	%r20001, %r20000, -1073741824;
	not.b32 	%r20002, %r19996;
	and.b32  	%r20003, %r19920, %r20002;
	not.b32 	%r20004, %r19920;
	shr.s32 	%r20005, %r20001, 31;
	and.b32  	%r20006, %r20005, %r20004;
	or.b32  	%r20007, %r19999, %r19920;
	not.b32 	%r20008, %r20007;
	or.b32  	%r20009, %r20006, %r20008;
	and.b32  	%r20010, %r20009, %r19996;
	or.b32  	%r20011, %r20010, %r20003;
	add.s32 	%r20012, %r19920, %r20002;
	setp.ne.s32 	%p843, %r19998, 0;
	setp.gt.s32 	%p844, %r20001, -1;
	selp.b32 	%r20013, %r20011, %r20012, %p844;
	selp.b32 	%r20014, %r20011, %r20013, %p843;
	add.s32 	%r20015, %r19977, 33686018;
	xor.b32  	%r20016, %r20014, %r19980;
	shr.u32 	%r20017, %r20016, 16;
	xor.b32  	%r20018, %r20017, %r20016;
	shr.u32 	%r20019, %r20018, 12;
	shr.u32 	%r20020, %r20018, 4;
	shr.u32 	%r20021, %r20018, 8;
	xor.b32  	%r20022, %r20020, %r20019;
	xor.b32  	%r20023, %r20022, %r20021;
	xor.b32  	%r20024, %r20023, %r20018;
	shr.u32 	%r20025, %r20024, 2;
	xor.b32  	%r20026, %r20025, %r20024;
	shl.b32 	%r20027, %r20026, 3;
	not.b32 	%r20028, %r20027;
	and.b32  	%r20029, %r20028, 24;
	shr.u32 	%r20030, %r20015, %r20029;
	shf.r.wrap.b32 	%r20031, %r19957, %r19957, %r20030;
	shl.b32 	%r20032, %r20026, 31;
	xor.b32  	%r20033, %r20032, -2147483648;
	shr.s32 	%r20034, %r20033, 31;
	shl.b32 	%r20035, %r20026, 30;
	xor.b32  	%r20036, %r20035, -1073741824;
	not.b32 	%r20037, %r20031;
	and.b32  	%r20038, %r19955, %r20037;
	not.b32 	%r20039, %r19955;
	shr.s32 	%r20040, %r20036, 31;
	and.b32  	%r20041, %r20040, %r20039;
	or.b32  	%r20042, %r20034, %r19955;
	not.b32 	%r20043, %r20042;
	or.b32  	%r20044, %r20041, %r20043;
	and.b32  	%r20045, %r20044, %r20031;
	or.b32  	%r20046, %r20045, %r20038;
	add.s32 	%r20047, %r19955, %r20037;
	setp.ne.s32 	%p845, %r20033, 0;
	setp.gt.s32 	%p846, %r20036, -1;
	selp.b32 	%r20048, %r20046, %r20047, %p846;
	selp.b32 	%r20049, %r20046, %r20048, %p845;
	add.s32 	%r20050, %r20049, %r20016;
	xor.b32  	%r20051, %r20050, %r19957;
	shr.u32 	%r20052, %r19957, 8;
	and.b32  	%r20053, %r20052, 31;
	shl.b32 	%r20054, %r1486, %r20053;
	shr.u32 	%r20055, %r19957, 1;
	and.b32  	%r20056, %r20055, 1;
	shl.b32 	%r20057, %r20056, %r20053;
	and.b32  	%r20058, %r19957, 1;
	shl.b32 	%r20059, %r20058, %r20053;
	and.b32  	%r20060, %r20054, %r18646;
	not.b32 	%r20061, %r20054;
	and.b32  	%r20062, %r18646, %r20061;
	not.b32 	%r20063, %r20059;
	and.b32  	%r20064, %r20060, %r20063;
	or.b32  	%r20065, %r20064, %r20062;
	not.b32 	%r20066, %r20060;
	and.b32  	%r20067, %r20057, %r20066;
	or.b32  	%r20068, %r20065, %r20067;
	shr.u32 	%r20069, %r20051, 4;
	xor.b32  	%r20070, %r20069, %r20051;
	and.b32  	%r20071, %r20070, 252645135;
	shr.u32 	%r20072, %r20071, 24;
	shf.r.wrap.b32 	%r20073, %r20051, %r20051, %r20072;
	xor.b32  	%r20074, %r20073, %r19980;
	add.s32 	%r20075, %r20071, 16843009;
	shr.u32 	%r20076, %r20074, 16;
	xor.b32  	%r20077, %r20076, %r20074;
	shr.u32 	%r20078, %r20077, 12;
	shr.u32 	%r20079, %r20077, 4;
	shr.u32 	%r20080, %r20077, 8;
	xor.b32  	%r20081, %r20079, %r20078;
	xor.b32  	%r20082, %r20081, %r20080;
	xor.b32  	%r20083, %r20082, %r20077;
	shr.u32 	%r20084, %r20083, 2;
	xor.b32  	%r20085, %r20084, %r20083;
	shl.b32 	%r20086, %r20085, 3;
	not.b32 	%r20087, %r20086;
	and.b32  	%r20088, %r20087, 24;
	shr.u32 	%r20089, %r20075, %r20088;
	shf.r.wrap.b32 	%r20090, %r20051, %r20051, %r20089;
	shl.b32 	%r20091, %r20085, 31;
	xor.b32  	%r20092, %r20091, -2147483648;
	shr.s32 	%r20093, %r20092, 31;
	shl.b32 	%r20094, %r20085, 30;
	xor.b32  	%r20095, %r20094, -1073741824;
	not.b32 	%r20096, %r20090;
	and.b32  	%r20097, %r20014, %r20096;
	not.b32 	%r20098, %r20014;
	shr.s32 	%r20099, %r20095, 31;
	and.b32  	%r20100, %r20099, %r20098;
	or.b32  	%r20101, %r20093, %r20014;
	not.b32 	%r20102, %r20101;
	or.b32  	%r20103, %r20100, %r20102;
	and.b32  	%r20104, %r20103, %r20090;
	or.b32  	%r20105, %r20104, %r20097;
	add.s32 	%r20106, %r20014, %r20096;
	setp.ne.s32 	%p847, %r20092, 0;
	setp.gt.s32 	%p848, %r20095, -1;
	selp.b32 	%r20107, %r20105, %r20106, %p848;
	selp.b32 	%r20108, %r20105, %r20107, %p847;
	add.s32 	%r20109, %r20071, 33686018;
	xor.b32  	%r20110, %r20108, %r20074;
	shr.u32 	%r20111, %r20110, 16;
	xor.b32  	%r20112, %r20111, %r20110;
	shr.u32 	%r20113, %r20112, 12;
	shr.u32 	%r20114, %r20112, 4;
	shr.u32 	%r20115, %r20112, 8;
	xor.b32  	%r20116, %r20114, %r20113;
	xor.b32  	%r20117, %r20116, %r20115;
	xor.b32  	%r20118, %r20117, %r20112;
	shr.u32 	%r20119, %r20118, 2;
	xor.b32  	%r20120, %r20119, %r20118;
	shl.b32 	%r20121, %r20120, 3;
	not.b32 	%r20122, %r20121;
	and.b32  	%r20123, %r20122, 24;
	shr.u32 	%r20124, %r20109, %r20123;
	shf.r.wrap.b32 	%r20125, %r20051, %r20051, %r20124;
	shl.b32 	%r20126, %r20120, 31;
	xor.b32  	%r20127, %r20126, -2147483648;
	shr.s32 	%r20128, %r20127, 31;
	shl.b32 	%r20129, %r20120, 30;
	xor.b32  	%r20130, %r20129, -1073741824;
	not.b32 	%r20131, %r20125;
	and.b32  	%r20132, %r20049, %r20131;
	not.b32 	%r20133, %r20049;
	shr.s32 	%r20134, %r20130, 31;
	and.b32  	%r20135, %r20134, %r20133;
	or.b32  	%r20136, %r20128, %r20049;
	not.b32 	%r20137, %r20136;
	or.b32  	%r20138, %r20135, %r20137;
	and.b32  	%r20139, %r20138, %r20125;
	or.b32  	%r20140, %r20139, %r20132;
	add.s32 	%r20141, %r20049, %r20131;
	setp.ne.s32 	%p849, %r20127, 0;
	setp.gt.s32 	%p850, %r20130, -1;
	selp.b32 	%r20142, %r20140, %r20141, %p850;
	selp.b32 	%r20143, %r20140, %r20142, %p849;
	add.s32 	%r20144, %r20143, %r20110;
	xor.b32  	%r20145, %r20144, %r20051;
	shr.u32 	%r20146, %r20051, 8;
	and.b32  	%r20147, %r20146, 31;
	shl.b32 	%r20148, %r1486, %r20147;
	shr.u32 	%r20149, %r20051, 1;
	and.b32  	%r20150, %r20149, 1;
	shl.b32 	%r20151, %r20150, %r20147;
	and.b32  	%r20152, %r20051, 1;
	shl.b32 	%r20153, %r20152, %r20147;
	and.b32  	%r20154, %r20148, %r19505;
	not.b32 	%r20155, %r20148;
	and.b32  	%r20156, %r19505, %r20155;
	not.b32 	%r20157, %r20153;
	and.b32  	%r20158, %r20154, %r20157;
	or.b32  	%r20159, %r20158, %r20156;
	not.b32 	%r20160, %r20154;
	and.b32  	%r20161, %r20151, %r20160;
	or.b32  	%r20162, %r20159, %r20161;
	or.b32  	%r20163, %r20068, %r19974;
	and.b32  	%r20164, %r20162, %r20163;
	and.b32  	%r20165, %r20068, %r19974;
	or.b32  	%r20166, %r20164, %r20165;
	shr.u32 	%r20167, %r20145, 4;
	xor.b32  	%r20168, %r20167, %r20145;
	and.b32  	%r20169, %r20168, 252645135;
	shr.u32 	%r20170, %r20169, 24;
	shf.r.wrap.b32 	%r20171, %r20145, %r20145, %r20170;
	xor.b32  	%r20172, %r20171, %r20074;
	add.s32 	%r20173, %r20169, 16843009;
	shr.u32 	%r20174, %r20172, 16;
	xor.b32  	%r20175, %r20174, %r20172;
	shr.u32 	%r20176, %r20175, 12;
	shr.u32 	%r20177, %r20175, 4;
	shr.u32 	%r20178, %r20175, 8;
	xor.b32  	%r20179, %r20177, %r20176;
	xor.b32  	%r20180, %r20179, %r20178;
	xor.b32  	%r20181, %r20180, %r20175;
	shr.u32 	%r20182, %r20181, 2;
	xor.b32  	%r20183, %r20182, %r20181;
	shl.b32 	%r20184, %r20183, 3;
	not.b32 	%r20185, %r20184;
	and.b32  	%r20186, %r20185, 24;
	shr.u32 	%r20187, %r20173, %r20186;
	shf.r.wrap.b32 	%r20188, %r20145, %r20145, %r20187;
	shl.b32 	%r20189, %r20183, 31;
	xor.b32  	%r20190, %r20189, -2147483648;
	shr.s32 	%r20191, %r20190, 31;
	shl.b32 	%r20192, %r20183, 30;
	xor.b32  	%r20193, %r20192, -1073741824;
	not.b32 	%r20194, %r20188;
	and.b32  	%r20195, %r20108, %r20194;
	not.b32 	%r20196, %r20108;
	shr.s32 	%r20197, %r20193, 31;
	and.b32  	%r20198, %r20197, %r20196;
	or.b32  	%r20199, %r20191, %r20108;
	not.b32 	%r20200, %r20199;
	or.b32  	%r20201, %r20198, %r20200;
	and.b32  	%r20202, %r20201, %r20188;
	or.b32  	%r20203, %r20202, %r20195;
	add.s32 	%r20204, %r20108, %r20194;
	setp.ne.s32 	%p851, %r20190, 0;
	setp.gt.s32 	%p852, %r20193, -1;
	selp.b32 	%r20205, %r20203, %r20204, %p852;
	selp.b32 	%r20206, %r20203, %r20205, %p851;
	add.s32 	%r20207, %r20169, 33686018;
	xor.b32  	%r20208, %r20206, %r20172;
	shr.u32 	%r20209, %r20208, 16;
	xor.b32  	%r20210, %r20209, %r20208;
	shr.u32 	%r20211, %r20210, 12;
	shr.u32 	%r20212, %r20210, 4;
	shr.u32 	%r20213, %r20210, 8;
	xor.b32  	%r20214, %r20212, %r20211;
	xor.b32  	%r20215, %r20214, %r20213;
	xor.b32  	%r20216, %r20215, %r20210;
	shr.u32 	%r20217, %r20216, 2;
	xor.b32  	%r20218, %r20217, %r20216;
	shl.b32 	%r20219, %r20218, 3;
	not.b32 	%r20220, %r20219;
	and.b32  	%r20221, %r20220, 24;
	shr.u32 	%r20222, %r20207, %r20221;
	shf.r.wrap.b32 	%r20223, %r20145, %r20145, %r20222;
	shl.b32 	%r20224, %r20218, 31;
	xor.b32  	%r20225, %r20224, -2147483648;
	shr.s32 	%r20226, %r20225, 31;
	shl.b32 	%r20227, %r20218, 30;
	xor.b32  	%r20228, %r20227, -1073741824;
	not.b32 	%r20229, %r20223;
	and.b32  	%r20230, %r20143, %r20229;
	not.b32 	%r20231, %r20143;
	shr.s32 	%r20232, %r20228, 31;
	and.b32  	%r20233, %r20232, %r20231;
	or.b32  	%r20234, %r20226, %r20143;
	not.b32 	%r20235, %r20234;
	or.b32  	%r20236, %r20233, %r20235;
	and.b32  	%r20237, %r20236, %r20223;
	or.b32  	%r20238, %r20237, %r20230;
	add.s32 	%r20239, %r20143, %r20229;
	setp.ne.s32 	%p853, %r20225, 0;
	setp.gt.s32 	%p854, %r20228, -1;
	selp.b32 	%r20240, %r20238, %r20239, %p854;
	selp.b32 	%r20241, %r20238, %r20240, %p853;
	add.s32 	%r20242, %r20241, %r20208;
	xor.b32  	%r20243, %r20242, %r20145;
	shr.u32 	%r20244, %r20145, 8;
	and.b32  	%r20245, %r20244, 31;
	shl.b32 	%r20246, %r1486, %r20245;
	shr.u32 	%r20247, %r20145, 1;
	and.b32  	%r20248, %r20247, 1;
	shl.b32 	%r20249, %r20248, %r20245;
	and.b32  	%r20250, %r20145, 1;
	shl.b32 	%r20251, %r20250, %r20245;
	and.b32  	%r20252, %r20246, %r19505;
	not.b32 	%r20253, %r20246;
	and.b32  	%r20254, %r19505, %r20253;
	not.b32 	%r20255, %r20251;
	and.b32  	%r20256, %r20252, %r20255;
	or.b32  	%r20257, %r20256, %r20254;
	not.b32 	%r20258, %r20252;
	and.b32  	%r20259, %r20249, %r20258;
	or.b32  	%r20260, %r20257, %r20259;
	shf.l.wrap.b32 	%r20261, %r20260, %r20260, 30;
	shf.l.wrap.b32 	%r20262, %r20260, %r20260, 19;
	xor.b32  	%r20263, %r20261, %r20262;
	shf.l.wrap.b32 	%r20264, %r20260, %r20260, 10;
	xor.b32  	%r20265, %r20263, %r20264;
	shr.u32 	%r20266, %r20243, 4;
	xor.b32  	%r20267, %r20266, %r20243;
	and.b32  	%r20268, %r20267, 252645135;
	shr.u32 	%r20269, %r20268, 24;
	shf.r.wrap.b32 	%r20270, %r20243, %r20243, %r20269;
	xor.b32  	%r20271, %r20270, %r20172;
	add.s32 	%r20272, %r20268, 16843009;
	shr.u32 	%r20273, %r20271, 16;
	xor.b32  	%r20274, %r20273, %r20271;
	shr.u32 	%r20275, %r20274, 12;
	shr.u32 	%r20276, %r20274, 4;
	shr.u32 	%r20277, %r20274, 8;
	xor.b32  	%r20278, %r20276, %r20275;
	xor.b32  	%r20279, %r20278, %r20277;
	xor.b32  	%r20280, %r20279, %r20274;
	shr.u32 	%r20281, %r20280, 2;
	xor.b32  	%r20282, %r20281, %r20280;
	shl.b32 	%r20283, %r20282, 3;
	not.b32 	%r20284, %r20283;
	and.b32  	%r20285, %r20284, 24;
	shr.u32 	%r20286, %r20272, %r20285;
	shf.r.wrap.b32 	%r20287, %r20243, %r20243, %r20286;
	shl.b32 	%r20288, %r20282, 31;
	xor.b32  	%r20289, %r20288, -2147483648;
	shr.s32 	%r20290, %r20289, 31;
	shl.b32 	%r20291, %r20282, 30;
	xor.b32  	%r20292, %r20291, -1073741824;
	not.b32 	%r20293, %r20287;
	and.b32  	%r20294, %r20206, %r20293;
	not.b32 	%r20295, %r20206;
	shr.s32 	%r20296, %r20292, 31;
	and.b32  	%r20297, %r20296, %r20295;
	or.b32  	%r20298, %r20290, %r20206;
	not.b32 	%r20299, %r20298;
	or.b32  	%r20300, %r20297, %r20299;
	and.b32  	%r20301, %r20300, %r20287;
	or.b32  	%r20302, %r20301, %r20294;
	add.s32 	%r20303, %r20206, %r20293;
	setp.ne.s32 	%p855, %r20289, 0;
	setp.gt.s32 	%p856, %r20292, -1;
	selp.b32 	%r20304, %r20302, %r20303, %p856;
	selp.b32 	%r20305, %r20302, %r20304, %p855;
	add.s32 	%r20306, %r20268, 33686018;
	xor.b32  	%r20307, %r20305, %r20271;
	shr.u32 	%r20308, %r20307, 16;
	xor.b32  	%r20309, %r20308, %r20307;
	shr.u32 	%r20310, %r20309, 12;
	shr.u32 	%r20311, %r20309, 4;
	shr.u32 	%r20312, %r20309, 8;
	xor.b32  	%r20313, %r20311, %r20310;
	xor.b32  	%r20314, %r20313, %r20312;
	xor.b32  	%r20315, %r20314, %r20309;
	shr.u32 	%r20316, %r20315, 2;
	xor.b32  	%r20317, %r20316, %r20315;
	shl.b32 	%r20318, %r20317, 3;
	not.b32 	%r20319, %r20318;
	and.b32  	%r20320, %r20319, 24;
	shr.u32 	%r20321, %r20306, %r20320;
	shf.r.wrap.b32 	%r20322, %r20243, %r20243, %r20321;
	shl.b32 	%r20323, %r20317, 31;
	xor.b32  	%r20324, %r20323, -2147483648;
	shr.s32 	%r20325, %r20324, 31;
	shl.b32 	%r20326, %r20317, 30;
	xor.b32  	%r20327, %r20326, -1073741824;
	not.b32 	%r20328, %r20322;
	and.b32  	%r20329, %r20241, %r20328;
	not.b32 	%r20330, %r20241;
	shr.s32 	%r20331, %r20327, 31;
	and.b32  	%r20332, %r20331, %r20330;
	or.b32  	%r20333, %r20325, %r20241;
	not.b32 	%r20334, %r20333;
	or.b32  	%r20335, %r20332, %r20334;
	and.b32  	%r20336, %r20335, %r20322;
	or.b32  	%r20337, %r20336, %r20329;
	add.s32 	%r20338, %r20241, %r20328;
	setp.ne.s32 	%p857, %r20324, 0;
	setp.gt.s32 	%p858, %r20327, -1;
	selp.b32 	%r20339, %r20337, %r20338, %p858;
	selp.b32 	%r20340, %r20337, %r20339, %p857;
	add.s32 	%r20341, %r20340, %r20307;
	shr.u32 	%r20342, %r20243, 8;
	and.b32  	%r20343, %r20342, 31;
	shl.b32 	%r20344, %r1486, %r20343;
	shr.u32 	%r20345, %r20243, 1;
	and.b32  	%r20346, %r20345, 1;
	shl.b32 	%r20347, %r20346, %r20343;
	and.b32  	%r20348, %r20243, 1;
	shl.b32 	%r20349, %r20348, %r20343;
	and.b32  	%r20350, %r20344, %r19880;
	not.b32 	%r20351, %r20344;
	and.b32  	%r20352, %r19880, %r20351;
	not.b32 	%r20353, %r20349;
	and.b32  	%r20354, %r20350, %r20353;
	or.b32  	%r20355, %r20354, %r20352;
	not.b32 	%r20356, %r20350;
	and.b32  	%r20357, %r20347, %r20356;
	or.b32  	%r20358, %r20355, %r20357;
	add.s32 	%r20359, %r20166, %r19880;
	add.s32 	%r20360, %r20359, %r20265;
	add.s32 	%r20361, %r16936, %r20358;
	add.s32 	%r20362, %r17792, %r17791;
	xor.b32  	%r20363, %r20341, %r20362;
	xor.b32  	%r20364, %r20363, %r20243;
	shr.u32 	%r20365, %r20364, 4;
	xor.b32  	%r20366, %r20365, %r20364;
	and.b32  	%r20367, %r20366, 252645135;
	shr.u32 	%r20368, %r20367, 24;
	shf.r.wrap.b32 	%r20369, %r20364, %r20364, %r20368;
	xor.b32  	%r20370, %r20369, %r20271;
	add.s32 	%r20371, %r20367, 16843009;
	shr.u32 	%r20372, %r20370, 16;
	xor.b32  	%r20373, %r20372, %r20370;
	shr.u32 	%r20374, %r20373, 12;
	shr.u32 	%r20375, %r20373, 4;
	shr.u32 	%r20376, %r20373, 8;
	xor.b32  	%r20377, %r20375, %r20374;
	xor.b32  	%r20378, %r20377, %r20376;
	xor.b32  	%r20379, %r20378, %r20373;
	shr.u32 	%r20380, %r20379, 2;
	xor.b32  	%r20381, %r20380, %r20379;
	shl.b32 	%r20382, %r20381, 3;
	not.b32 	%r20383, %r20382;
	and.b32  	%r20384, %r20383, 24;
	shr.u32 	%r20385, %r20371, %r20384;
	shf.r.wrap.b32 	%r20386, %r20364, %r20364, %r20385;
	shl.b32 	%r20387, %r20381, 31;
	xor.b32  	%r20388, %r20387, -2147483648;
	shr.s32 	%r20389, %r20388, 31;
	shl.b32 	%r20390, %r20381, 30;
	xor.b32  	%r20391, %r20390, -1073741824;
	not.b32 	%r20392, %r20386;
	and.b32  	%r20393, %r20305, %r20392;
	not.b32 	%r20394, %r20305;
	shr.s32 	%r20395, %r20391, 31;
	and.b32  	%r20396, %r20395, %r20394;
	or.b32  	%r20397, %r20389, %r20305;
	not.b32 	%r20398, %r20397;
	or.b32  	%r20399, %r20396, %r20398;
	and.b32  	%r20400, %r20399, %r20386;
	or.b32  	%r20401, %r20400, %r20393;
	add.s32 	%r20402, %r20305, %r20392;
	setp.ne.s32 	%p859, %r20388, 0;
	setp.gt.s32 	%p860, %r20391, -1;
	selp.b32 	%r20403, %r20401, %r20402, %p860;
	selp.b32 	%r20404, %r20401, %r20403, %p859;
	add.s32 	%r20405, %r20367, 33686018;
	xor.b32  	%r20406, %r20404, %r20370;
	shr.u32 	%r20407, %r20406, 16;
	xor.b32  	%r20408, %r20407, %r20406;
	shr.u32 	%r20409, %r20408, 12;
	shr.u32 	%r20410, %r20408, 4;
	shr.u32 	%r20411, %r20408, 8;
	xor.b32  	%r20412, %r20410, %r20409;
	xor.b32  	%r20413, %r20412, %r20411;
	xor.b32  	%r20414, %r20413, %r20408;
	shr.u32 	%r20415, %r20414, 2;
	xor.b32  	%r20416, %r20415, %r20414;
	shl.b32 	%r20417, %r20416, 3;
	not.b32 	%r20418, %r20417;
	and.b32  	%r20419, %r20418, 24;
	shr.u32 	%r20420, %r20405, %r20419;
	shf.r.wrap.b32 	%r20421, %r20364, %r20364, %r20420;
	shl.b32 	%r20422, %r20416, 31;
	xor.b32  	%r20423, %r20422, -2147483648;
	shr.s32 	%r20424, %r20423, 31;
	shl.b32 	%r20425, %r20416, 30;
	xor.b32  	%r20426, %r20425, -1073741824;
	not.b32 	%r20427, %r20421;
	and.b32  	%r20428, %r20340, %r20427;
	not.b32 	%r20429, %r20340;
	shr.s32 	%r20430, %r20426, 31;
	and.b32  	%r20431, %r20430, %r20429;
	or.b32  	%r20432, %r20424, %r20340;
	not.b32 	%r20433, %r20432;
	or.b32  	%r20434, %r20431, %r20433;
	and.b32  	%r20435, %r20434, %r20421;
	or.b32  	%r20436, %r20435, %r20428;
	add.s32 	%r20437, %r20340, %r20427;
	setp.ne.s32 	%p861, %r20423, 0;
	setp.gt.s32 	%p862, %r20426, -1;
	selp.b32 	%r20438, %r20436, %r20437, %p862;
	selp.b32 	%r20439, %r20436, %r20438, %p861;
	add.s32 	%r20440, %r20439, %r20406;
	xor.b32  	%r20441, %r20440, %r20364;
	shr.u32 	%r20442, %r20441, 4;
	xor.b32  	%r20443, %r20442, %r20441;
	and.b32  	%r20444, %r20443, 252645135;
	shr.u32 	%r20445, %r20444, 24;
	shf.r.wrap.b32 	%r20446, %r20441, %r20441, %r20445;
	xor.b32  	%r20447, %r20446, %r20370;
	add.s32 	%r20448, %r20444, 16843009;
	shr.u32 	%r20449, %r20447, 16;
	xor.b32  	%r20450, %r20449, %r20447;
	shr.u32 	%r20451, %r20450, 12;
	shr.u32 	%r20452, %r20450, 4;
	shr.u32 	%r20453, %r20450, 8;
	xor.b32  	%r20454, %r20452, %r20451;
	xor.b32  	%r20455, %r20454, %r20453;
	xor.b32  	%r20456, %r20455, %r20450;
	shr.u32 	%r20457, %r20456, 2;
	xor.b32  	%r20458, %r20457, %r20456;
	shl.b32 	%r20459, %r20458, 3;
	not.b32 	%r20460, %r20459;
	and.b32  	%r20461, %r20460, 24;
	shr.u32 	%r20462, %r20448, %r20461;
	shf.r.wrap.b32 	%r20463, %r20441, %r20441, %r20462;
	shl.b32 	%r20464, %r20458, 31;
	xor.b32  	%r20465, %r20464, -2147483648;
	shr.s32 	%r20466, %r20465, 31;
	shl.b32 	%r20467, %r20458, 30;
	xor.b32  	%r20468, %r20467, -1073741824;
	not.b32 	%r20469, %r20463;
	and.b32  	%r20470, %r20404, %r20469;
	not.b32 	%r20471, %r20404;
	shr.s32 	%r20472, %r20468, 31;
	and.b32  	%r20473, %r20472, %r20471;
	or.b32  	%r20474, %r20466, %r20404;
	not.b32 	%r20475, %r20474;
	or.b32  	%r20476, %r20473, %r20475;
	and.b32  	%r20477, %r20476, %r20463;
	or.b32  	%r20478, %r20477, %r20470;
	add.s32 	%r20479, %r20404, %r20469;
	setp.ne.s32 	%p863, %r20465, 0;
	setp.gt.s32 	%p864, %r20468, -1;
	selp.b32 	%r20480, %r20478, %r20479, %p864;
	selp.b32 	%r20481, %r20478, %r20480, %p863;
	add.s32 	%r20482, %r20444, 33686018;
	xor.b32  	%r20483, %r20481, %r20447;
	shr.u32 	%r20484, %r20483, 16;
	xor.b32  	%r20485, %r20484, %r20483;
	shr.u32 	%r20486, %r20485, 12;
	shr.u32 	%r20487, %r20485, 4;
	shr.u32 	%r20488, %r20485, 8;
	xor.b32  	%r20489, %r20487, %r20486;
	xor.b32  	%r20490, %r20489, %r20488;
	xor.b32  	%r20491, %r20490, %r20485;
	shr.u32 	%r20492, %r20491, 2;
	xor.b32  	%r20493, %r20492, %r20491;
	shl.b32 	%r20494, %r20493, 3;
	not.b32 	%r20495, %r20494;
	and.b32  	%r20496, %r20495, 24;
	shr.u32 	%r20497, %r20482, %r20496;
	shf.r.wrap.b32 	%r20498, %r20441, %r20441, %r20497;
	shl.b32 	%r20499, %r20493, 31;
	xor.b32  	%r20500, %r20499, -2147483648;
	shr.s32 	%r20501, %r20500, 31;
	shl.b32 	%r20502, %r20493, 30;
	xor.b32  	%r20503, %r20502, -1073741824;
	not.b32 	%r20504, %r20498;
	and.b32  	%r20505, %r20439, %r20504;
	not.b32 	%r20506, %r20439;
	shr.s32 	%r20507, %r20503, 31;
	and.b32  	%r20508, %r20507, %r20506;
	or.b32  	%r20509, %r20501, %r20439;
	not.b32 	%r20510, %r20509;
	or.b32  	%r20511, %r20508, %r20510;
	and.b32  	%r20512, %r20511, %r20498;
	or.b32  	%r20513, %r20512, %r20505;
	add.s32 	%r20514, %r20439, %r20504;
	setp.ne.s32 	%p865, %r20500, 0;
	setp.gt.s32 	%p866, %r20503, -1;
	selp.b32 	%r20515, %r20513, %r20514, %p866;
	selp.b32 	%r20516, %r20513, %r20515, %p865;
	add.s32 	%r20517, %r20516, %r20483;
	xor.b32  	%r20518, %r20517, %r20441;
	shr.u32 	%r20519, %r20441, 8;
	and.b32  	%r20520, %r20519, 31;
	shl.b32 	%r20521, %r1486, %r20520;
	shr.u32 	%r20522, %r20441, 1;
	and.b32  	%r20523, %r20522, 1;
	shl.b32 	%r20524, %r20523, %r20520;
	and.b32  	%r20525, %r20441, 1;
	shl.b32 	%r20526, %r20525, %r20520;
	and.b32  	%r20527, %r20521, %r18647;
	not.b32 	%r20528, %r20521;
	and.b32  	%r20529, %r18647, %r20528;
	not.b32 	%r20530, %r20526;
	and.b32  	%r20531, %r20527, %r20530;
	or.b32  	%r20532, %r20531, %r20529;
	not.b32 	%r20533, %r20527;
	and.b32  	%r20534, %r20524, %r20533;
	or.b32  	%r20535, %r20532, %r20534;
	shr.u32 	%r20536, %r20518, 4;
	xor.b32  	%r20537, %r20536, %r20518;
	and.b32  	%r20538, %r20537, 252645135;
	shr.u32 	%r20539, %r20538, 24;
	shf.r.wrap.b32 	%r20540, %r20518, %r20518, %r20539;
	xor.b32  	%r20541, %r20540, %r20447;
	add.s32 	%r20542, %r20538, 16843009;
	shr.u32 	%r20543, %r20541, 16;
	xor.b32  	%r20544, %r20543, %r20541;
	shr.u32 	%r20545, %r20544, 12;
	shr.u32 	%r20546, %r20544, 4;
	shr.u32 	%r20547, %r20544, 8;
	xor.b32  	%r20548, %r20546, %r20545;
	xor.b32  	%r20549, %r20548, %r20547;
	xor.b32  	%r20550, %r20549, %r20544;
	shr.u32 	%r20551, %r20550, 2;
	xor.b32  	%r20552, %r20551, %r20550;
	shl.b32 	%r20553, %r20552, 3;
	not.b32 	%r20554, %r20553;
	and.b32  	%r20555, %r20554, 24;
	shr.u32 	%r20556, %r20542, %r20555;
	shf.r.wrap.b32 	%r20557, %r20518, %r20518, %r20556;
	shl.b32 	%r20558, %r20552, 31;
	xor.b32  	%r20559, %r20558, -2147483648;
	shr.s32 	%r20560, %r20559, 31;
	shl.b32 	%r20561, %r20552, 30;
	xor.b32  	%r20562, %r20561, -1073741824;
	not.b32 	%r20563, %r20557;
	and.b32  	%r20564, %r20481, %r20563;
	not.b32 	%r20565, %r20481;
	shr.s32 	%r20566, %r20562, 31;
	and.b32  	%r20567, %r20566, %r20565;
	or.b32  	%r20568, %r20560, %r20481;
	not.b32 	%r20569, %r20568;
	or.b32  	%r20570, %r20567, %r20569;
	and.b32  	%r20571, %r20570, %r20557;
	or.b32  	%r20572, %r20571, %r20564;
	add.s32 	%r20573, %r20481, %r20563;
	setp.ne.s32 	%p867, %r20559, 0;
	setp.gt.s32 	%p868, %r20562, -1;
	selp.b32 	%r20574, %r20572, %r20573, %p868;
	selp.b32 	%r20575, %r20572, %r20574, %p867;
	add.s32 	%r20576, %r20538, 33686018;
	xor.b32  	%r20577, %r20575, %r20541;
	shr.u32 	%r20578, %r20577, 16;
	xor.b32  	%r20579, %r20578, %r20577;
	shr.u32 	%r20580, %r20579, 12;
	shr.u32 	%r20581, %r20579, 4;
	shr.u32 	%r20582, %r20579, 8;
	xor.b32  	%r20583, %r20581, %r20580;
	xor.b32  	%r20584, %r20583, %r20582;
	xor.b32  	%r20585, %r20584, %r20579;
	shr.u32 	%r20586, %r20585, 2;
	xor.b32  	%r20587, %r20586, %r20585;
	shl.b32 	%r20588, %r20587, 3;
	not.b32 	%r20589, %r20588;
	and.b32  	%r20590, %r20589, 24;
	shr.u32 	%r20591, %r20576, %r20590;
	shf.r.wrap.b32 	%r20592, %r20518, %r20518, %r20591;
	shl.b32 	%r20593, %r20587, 31;
	xor.b32  	%r20594, %r20593, -2147483648;
	shr.s32 	%r20595, %r20594, 31;
	shl.b32 	%r20596, %r20587, 30;
	xor.b32  	%r20597, %r20596, -1073741824;
	not.b32 	%r20598, %r20592;
	and.b32  	%r20599, %r20516, %r20598;
	not.b32 	%r20600, %r20516;
	shr.s32 	%r20601, %r20597, 31;
	and.b32  	%r20602, %r20601, %r20600;
	or.b32  	%r20603, %r20595, %r20516;
	not.b32 	%r20604, %r20603;
	or.b32  	%r20605, %r20602, %r20604;
	and.b32  	%r20606, %r20605, %r20592;
	or.b32  	%r20607, %r20606, %r20599;
	add.s32 	%r20608, %r20516, %r20598;
	setp.ne.s32 	%p869, %r20594, 0;
	setp.gt.s32 	%p870, %r20597, -1;
	selp.b32 	%r20609, %r20607, %r20608, %p870;
	selp.b32 	%r20610, %r20607, %r20609, %p869;
	add.s32 	%r20611, %r20610, %r20577;
	xor.b32  	%r20612, %r20611, %r20518;
	shr.u32 	%r20613, %r20518, 8;
	and.b32  	%r20614, %r20613, 31;
	shl.b32 	%r20615, %r1486, %r20614;
	shr.u32 	%r20616, %r20518, 1;
	and.b32  	%r20617, %r20616, 1;
	shl.b32 	%r20618, %r20617, %r20614;
	and.b32  	%r20619, %r20518, 1;
	shl.b32 	%r20620, %r20619, %r20614;
	and.b32  	%r20621, %r20615, %r19506;
	not.b32 	%r20622, %r20615;
	and.b32  	%r20623, %r19506, %r20622;
	not.b32 	%r20624, %r20620;
	and.b32  	%r20625, %r20621, %r20624;
	or.b32  	%r20626, %r20625, %r20623;
	not.b32 	%r20627, %r20621;
	and.b32  	%r20628, %r20618, %r20627;
	or.b32  	%r20629, %r20626, %r20628;
	xor.b32  	%r20630, %r20629, %r20535;
	and.b32  	%r20631, %r20361, %r20630;
	xor.b32  	%r20632, %r20631, %r20535;
	shr.u32 	%r20633, %r20612, 4;
	xor.b32  	%r20634, %r20633, %r20612;
	and.b32  	%r20635, %r20634, 252645135;
	shr.u32 	%r20636, %r20635, 24;
	shf.r.wrap.b32 	%r20637, %r20612, %r20612, %r20636;
	xor.b32  	%r20638, %r20637, %r20541;
	add.s32 	%r20639, %r20635, 16843009;
	shr.u32 	%r20640, %r20638, 16;
	xor.b32  	%r20641, %r20640, %r20638;
	shr.u32 	%r20642, %r20641, 12;
	shr.u32 	%r20643, %r20641, 4;
	shr.u32 	%r20644, %r20641, 8;
	xor.b32  	%r20645, %r20643, %r20642;
	xor.b32  	%r20646, %r20645, %r20644;
	xor.b32  	%r20647, %r20646, %r20641;
	shr.u32 	%r20648, %r20647, 2;
	xor.b32  	%r20649, %r20648, %r20647;
	shl.b32 	%r20650, %r20649, 3;
	not.b32 	%r20651, %r20650;
	and.b32  	%r20652, %r20651, 24;
	shr.u32 	%r20653, %r20639, %r20652;
	shf.r.wrap.b32 	%r20654, %r20612, %r20612, %r20653;
	shl.b32 	%r20655, %r20649, 31;
	xor.b32  	%r20656, %r20655, -2147483648;
	shr.s32 	%r20657, %r20656, 31;
	shl.b32 	%r20658, %r20649, 30;
	xor.b32  	%r20659, %r20658, -1073741824;
	not.b32 	%r20660, %r20654;
	and.b32  	%r20661, %r20575, %r20660;
	not.b32 	%r20662, %r20575;
	shr.s32 	%r20663, %r20659, 31;
	and.b32  	%r20664, %r20663, %r20662;
	or.b32  	%r20665, %r20657, %r20575;
	not.b32 	%r20666, %r20665;
	or.b32  	%r20667, %r20664, %r20666;
	and.b32  	%r20668, %r20667, %r20654;
	or.b32  	%r20669, %r20668, %r20661;
	add.s32 	%r20670, %r20575, %r20660;
	setp.ne.s32 	%p871, %r20656, 0;
	setp.gt.s32 	%p872, %r20659, -1;
	selp.b32 	%r20671, %r20669, %r20670, %p872;
	selp.b32 	%r20672, %r20669, %r20671, %p871;
	add.s32 	%r20673, %r20635, 33686018;
	xor.b32  	%r20674, %r20672, %r20638;
	shr.u32 	%r20675, %r20674, 16;
	xor.b32  	%r20676, %r20675, %r20674;
	shr.u32 	%r20677, %r20676, 12;
	shr.u32 	%r20678, %r20676, 4;
	shr.u32 	%r20679, %r20676, 8;
	xor.b32  	%r20680, %r20678, %r20677;
	xor.b32  	%r20681, %r20680, %r20679;
	xor.b32  	%r20682, %r20681, %r20676;
	shr.u32 	%r20683, %r20682, 2;
	xor.b32  	%r20684, %r20683, %r20682;
	shl.b32 	%r20685, %r20684, 3;
	not.b32 	%r20686, %r20685;
	and.b32  	%r20687, %r20686, 24;
	shr.u32 	%r20688, %r20673, %r20687;
	shf.r.wrap.b32 	%r20689, %r20612, %r20612, %r20688;
	shl.b32 	%r20690, %r20684, 31;
	xor.b32  	%r20691, %r20690, -2147483648;
	shr.s32 	%r20692, %r20691, 31;
	shl.b32 	%r20693, %r20684, 30;
	xor.b32  	%r20694, %r20693, -1073741824;
	not.b32 	%r20695, %r20689;
	and.b32  	%r20696, %r20610, %r20695;
	not.b32 	%r20697, %r20610;
	shr.s32 	%r20698, %r20694, 31;
	and.b32  	%r20699, %r20698, %r20697;
	or.b32  	%r20700, %r20692, %r20610;
	not.b32 	%r20701, %r20700;
	or.b32  	%r20702, %r20699, %r20701;
	and.b32  	%r20703, %r20702, %r20689;
	or.b32  	%r20704, %r20703, %r20696;
	add.s32 	%r20705, %r20610, %r20695;
	setp.ne.s32 	%p873, %r20691, 0;
	setp.gt.s32 	%p874, %r20694, -1;
	selp.b32 	%r20706, %r20704, %r20705, %p874;
	selp.b32 	%r20707, %r20704, %r20706, %p873;
	add.s32 	%r20708, %r20707, %r20674;
	xor.b32  	%r20709, %r20708, %r20612;
	shr.u32 	%r20710, %r20612, 8;
	and.b32  	%r20711, %r20710, 31;
	shl.b32 	%r20712, %r1486, %r20711;
	shr.u32 	%r20713, %r20612, 1;
	and.b32  	%r20714, %r20713, 1;
	shl.b32 	%r20715, %r20714, %r20711;
	and.b32  	%r20716, %r20612, 1;
	shl.b32 	%r20717, %r20716, %r20711;
	and.b32  	%r20718, %r20712, %r20361;
	not.b32 	%r20719, %r20712;
	and.b32  	%r20720, %r20361, %r20719;
	not.b32 	%r20721, %r20717;
	and.b32  	%r20722, %r20718, %r20721;
	or.b32  	%r20723, %r20722, %r20720;
	not.b32 	%r20724, %r20718;
	and.b32  	%r20725, %r20715, %r20724;
	or.b32  	%r20726, %r20723, %r20725;
	shf.l.wrap.b32 	%r20727, %r20726, %r20726, 26;
	shf.l.wrap.b32 	%r20728, %r20726, %r20726, 21;
	xor.b32  	%r20729, %r20727, %r20728;
	shf.l.wrap.b32 	%r20730, %r20726, %r20726, 7;
	xor.b32  	%r20731, %r20729, %r20730;
	add.s32 	%r20732, %r18730, %r15106;
	add.s32 	%r20733, %r20732, %r17792;
	add.s32 	%r20734, %r20733, %r20632;
	add.s32 	%r20735, %r20734, %r20731;
	shr.u32 	%r20736, %r20709, 4;
	xor.b32  	%r20737, %r20736, %r20709;
	and.b32  	%r20738, %r20737, 252645135;
	shr.u32 	%r20739, %r20738, 24;
	shf.r.wrap.b32 	%r20740, %r20709, %r20709, %r20739;
	xor.b32  	%r20741, %r20740, %r20638;
	add.s32 	%r20742, %r20738, 16843009;
	shr.u32 	%r20743, %r20741, 16;
	xor.b32  	%r20744, %r20743, %r20741;
	shr.u32 	%r20745, %r20744, 12;
	shr.u32 	%r20746, %r20744, 4;
	shr.u32 	%r20747, %r20744, 8;
	xor.b32  	%r20748, %r20746, %r20745;
	xor.b32  	%r20749, %r20748, %r20747;
	xor.b32  	%r20750, %r20749, %r20744;
	shr.u32 	%r20751, %r20750, 2;
	xor.b32  	%r20752, %r20751, %r20750;
	shl.b32 	%r20753, %r20752, 3;
	not.b32 	%r20754, %r20753;
	and.b32  	%r20755, %r20754, 24;
	shr.u32 	%r20756, %r20742, %r20755;
	shf.r.wrap.b32 	%r20757, %r20709, %r20709, %r20756;
	shl.b32 	%r20758, %r20752, 31;
	xor.b32  	%r20759, %r20758, -2147483648;
	shr.s32 	%r20760, %r20759, 31;
	shl.b32 	%r20761, %r20752, 30;
	xor.b32  	%r20762, %r20761, -1073741824;
	not.b32 	%r20763, %r20757;
	and.b32  	%r20764, %r20672, %r20763;
	not.b32 	%r20765, %r20672;
	shr.s32 	%r20766, %r20762, 31;
	and.b32  	%r20767, %r20766, %r20765;
	or.b32  	%r20768, %r20760, %r20672;
	not.b32 	%r20769, %r20768;
	or.b32  	%r20770, %r20767, %r20769;
	and.b32  	%r20771, %r20770, %r20757;
	or.b32  	%r20772, %r20771, %r20764;
	add.s32 	%r20773, %r20672, %r20763;
	setp.ne.s32 	%p875, %r20759, 0;
	setp.gt.s32 	%p876, %r20762, -1;
	selp.b32 	%r20774, %r20772, %r20773, %p876;
	selp.b32 	%r20775, %r20772, %r20774, %p875;
	add.s32 	%r20776, %r20738, 33686018;
	xor.b32  	%r20777, %r20775, %r20741;
	shr.u32 	%r20778, %r20777, 16;
	xor.b32  	%r20779, %r20778, %r20777;
	shr.u32 	%r20780, %r20779, 12;
	shr.u32 	%r20781, %r20779, 4;
	shr.u32 	%r20782, %r20779, 8;
	xor.b32  	%r20783, %r20781, %r20780;
	xor.b32  	%r20784, %r20783, %r20782;
	xor.b32  	%r20785, %r20784, %r20779;
	shr.u32 	%r20786, %r20785, 2;
	xor.b32  	%r20787, %r20786, %r20785;
	shl.b32 	%r20788, %r20787, 3;
	not.b32 	%r20789, %r20788;
	and.b32  	%r20790, %r20789, 24;
	shr.u32 	%r20791, %r20776, %r20790;
	shf.r.wrap.b32 	%r20792, %r20709, %r20709, %r20791;
	shl.b32 	%r20793, %r20787, 31;
	xor.b32  	%r20794, %r20793, -2147483648;
	shr.s32 	%r20795, %r20794, 31;
	shl.b32 	%r20796, %r20787, 30;
	xor.b32  	%r20797, %r20796, -1073741824;
	not.b32 	%r20798, %r20792;
	and.b32  	%r20799, %r20707, %r20798;
	not.b32 	%r20800, %r20707;
	shr.s32 	%r20801, %r20797, 31;
	and.b32  	%r20802, %r20801, %r20800;
	or.b32  	%r20803, %r20795, %r20707;
	not.b32 	%r20804, %r20803;
	or.b32  	%r20805, %r20802, %r20804;
	and.b32  	%r20806, %r20805, %r20792;
	or.b32  	%r20807, %r20806, %r20799;
	add.s32 	%r20808, %r20707, %r20798;
	setp.ne.s32 	%p877, %r20794, 0;
	setp.gt.s32 	%p878, %r20797, -1;
	selp.b32 	%r20809, %r20807, %r20808, %p878;
	selp.b32 	%r20810, %r20807, %r20809, %p877;
	add.s32 	%r20811, %r20810, %r20777;
	xor.b32  	%r20812, %r20811, %r20709;
	shr.u32 	%r20813, %r20709, 8;
	and.b32  	%r20814, %r20813, 31;
	shl.b32 	%r20815, %r1486, %r20814;
	shr.u32 	%r20816, %r20709, 1;
	and.b32  	%r20817, %r20816, 1;
	shl.b32 	%r20818, %r20817, %r20814;
	and.b32  	%r20819, %r20709, 1;
	shl.b32 	%r20820, %r20819, %r20814;
	and.b32  	%r20821, %r20815, %r18646;
	not.b32 	%r20822, %r20815;
	and.b32  	%r20823, %r18646, %r20822;
	not.b32 	%r20824, %r20820;
	and.b32  	%r20825, %r20821, %r20824;
	or.b32  	%r20826, %r20825, %r20823;
	not.b32 	%r20827, %r20821;
	and.b32  	%r20828, %r20818, %r20827;
	or.b32  	%r20829, %r20826, %r20828;
	shr.u32 	%r20830, %r20812, 4;
	xor.b32  	%r20831, %r20830, %r20812;
	and.b32  	%r20832, %r20831, 252645135;
	shr.u32 	%r20833, %r20832, 24;
	shf.r.wrap.b32 	%r20834, %r20812, %r20812, %r20833;
	xor.b32  	%r20835, %r20834, %r20741;
	add.s32 	%r20836, %r20832, 16843009;
	shr.u32 	%r20837, %r20835, 16;
	xor.b32  	%r20838, %r20837, %r20835;
	shr.u32 	%r20839, %r20838, 12;
	shr.u32 	%r20840, %r20838, 4;
	shr.u32 	%r20841, %r20838, 8;
	xor.b32  	%r20842, %r20840, %r20839;
	xor.b32  	%r20843, %r20842, %r20841;
	xor.b32  	%r20844, %r20843, %r20838;
	shr.u32 	%r20845, %r20844, 2;
	xor.b32  	%r20846, %r20845, %r20844;
	shl.b32 	%r20847, %r20846, 3;
	not.b32 	%r20848, %r20847;
	and.b32  	%r20849, %r20848, 24;
	shr.u32 	%r20850, %r20836, %r20849;
	shf.r.wrap.b32 	%r20851, %r20812, %r20812, %r20850;
	shl.b32 	%r20852, %r20846, 31;
	xor.b32  	%r20853, %r20852, -2147483648;
	shr.s32 	%r20854, %r20853, 31;
	shl.b32 	%r20855, %r20846, 30;
	xor.b32  	%r20856, %r20855, -1073741824;
	not.b32 	%r20857, %r20851;
	and.b32  	%r20858, %r20775, %r20857;
	not.b32 	%r20859, %r20775;
	shr.s32 	%r20860, %r20856, 31;
	and.b32  	%r20861, %r20860, %r20859;
	or.b32  	%r20862, %r20854, %r20775;
	not.b32 	%r20863, %r20862;
	or.b32  	%r20864, %r20861, %r20863;
	and.b32  	%r20865, %r20864, %r20851;
	or.b32  	%r20866, %r20865, %r20858;
	add.s32 	%r20867, %r20775, %r20857;
	setp.ne.s32 	%p879, %r20853, 0;
	setp.gt.s32 	%p880, %r20856, -1;
	selp.b32 	%r20868, %r20866, %r20867, %p880;
	selp.b32 	%r20869, %r20866, %r20868, %p879;
	add.s32 	%r20870, %r20832, 33686018;
	xor.b32  	%r20871, %r20869, %r20835;
	shr.u32 	%r20872, %r20871, 16;
	xor.b32  	%r20873, %r20872, %r20871;
	shr.u32 	%r20874, %r20873, 12;
	shr.u32 	%r20875, %r20873, 4;
	shr.u32 	%r20876, %r20873, 8;
	xor.b32  	%r20877, %r20875, %r20874;
	xor.b32  	%r20878, %r20877, %r20876;
	xor.b32  	%r20879, %r20878, %r20873;
	shr.u32 	%r20880, %r20879, 2;
	xor.b32  	%r20881, %r20880, %r20879;
	shl.b32 	%r20882, %r20881, 3;
	not.b32 	%r20883, %r20882;
	and.b32  	%r20884, %r20883, 24;
	shr.u32 	%r20885, %r20870, %r20884;
	shf.r.wrap.b32 	%r20886, %r20812, %r20812, %r20885;
	shl.b32 	%r20887, %r20881, 31;
	xor.b32  	%r20888, %r20887, -2147483648;
	shr.s32 	%r20889, %r20888, 31;
	shl.b32 	%r20890, %r20881, 30;
	xor.b32  	%r20891, %r20890, -1073741824;
	not.b32 	%r20892, %r20886;
	and.b32  	%r20893, %r20810, %r20892;
	not.b32 	%r20894, %r20810;
	shr.s32 	%r20895, %r20891, 31;
	and.b32  	%r20896, %r20895, %r20894;
	or.b32  	%r20897, %r20889, %r20810;
	not.b32 	%r20898, %r20897;
	or.b32  	%r20899, %r20896, %r20898;
	and.b32  	%r20900, %r20899, %r20886;
	or.b32  	%r20901, %r20900, %r20893;
	add.s32 	%r20902, %r20810, %r20892;
	setp.ne.s32 	%p881, %r20888, 0;
	setp.gt.s32 	%p882, %r20891, -1;
	selp.b32 	%r20903, %r20901, %r20902, %p882;
	selp.b32 	%r20904, %r20901, %r20903, %p881;
	add.s32 	%r20905, %r20904, %r20871;
	xor.b32  	%r20906, %r20905, %r20812;
	shr.u32 	%r20907, %r20812, 8;
	and.b32  	%r20908, %r20907, 31;
	shl.b32 	%r20909, %r1486, %r20908;
	shr.u32 	%r20910, %r20812, 1;
	and.b32  	%r20911, %r20910, 1;
	shl.b32 	%r20912, %r20911, %r20908;
	and.b32  	%r20913, %r20812, 1;
	shl.b32 	%r20914, %r20913, %r20908;
	and.b32  	%r20915, %r20909, %r19505;
	not.b32 	%r20916, %r20909;
	and.b32  	%r20917, %r19505, %r20916;
	not.b32 	%r20918, %r20914;
	and.b32  	%r20919, %r20915, %r20918;
	or.b32  	%r20920, %r20919, %r20917;
	not.b32 	%r20921, %r20915;
	and.b32  	%r20922, %r20912, %r20921;
	or.b32  	%r20923, %r20920, %r20922;
	shr.u32 	%r20924, %r20906, 4;
	xor.b32  	%r20925, %r20924, %r20906;
	and.b32  	%r20926, %r20925, 252645135;
	shr.u32 	%r20927, %r20926, 24;
	shf.r.wrap.b32 	%r20928, %r20906, %r20906, %r20927;
	xor.b32  	%r20929, %r20928, %r20835;
	add.s32 	%r20930, %r20926, 16843009;
	shr.u32 	%r20931, %r20929, 16;
	xor.b32  	%r20932, %r20931, %r20929;
	shr.u32 	%r20933, %r20932, 12;
	shr.u32 	%r20934, %r20932, 4;
	shr.u32 	%r20935, %r20932, 8;
	xor.b32  	%r20936, %r20934, %r20933;
	xor.b32  	%r20937, %r20936, %r20935;
	xor.b32  	%r20938, %r20937, %r20932;
	shr.u32 	%r20939, %r20938, 2;
	xor.b32  	%r20940, %r20939, %r20938;
	shl.b32 	%r20941, %r20940, 3;
	not.b32 	%r20942, %r20941;
	and.b32  	%r20943, %r20942, 24;
	shr.u32 	%r20944, %r20930, %r20943;
	shf.r.wrap.b32 	%r20945, %r20906, %r20906, %r20944;
	shl.b32 	%r20946, %r20940, 31;
	xor.b32  	%r20947, %r20946, -2147483648;
	shr.s32 	%r20948, %r20947, 31;
	shl.b32 	%r20949, %r20940, 30;
	xor.b32  	%r20950, %r20949, -1073741824;
	not.b32 	%r20951, %r20945;
	and.b32  	%r20952, %r20869, %r20951;
	not.b32 	%r20953, %r20869;
	shr.s32 	%r20954, %r20950, 31;
	and.b32  	%r20955, %r20954, %r20953;
	or.b32  	%r20956, %r20948, %r20869;
	not.b32 	%r20957, %r20956;
	or.b32  	%r20958, %r20955, %r20957;
	and.b32  	%r20959, %r20958, %r20945;
	or.b32  	%r20960, %r20959, %r20952;
	add.s32 	%r20961, %r20869, %r20951;
	setp.ne.s32 	%p883, %r20947, 0;
	setp.gt.s32 	%p884, %r20950, -1;
	selp.b32 	%r20962, %r20960, %r20961, %p884;
	selp.b32 	%r20963, %r20960, %r20962, %p883;
	add.s32 	%r20964, %r20926, 33686018;
	xor.b32  	%r20965, %r20963, %r20929;
	shr.u32 	%r20966, %r20965, 16;
	xor.b32  	%r20967, %r20966, %r20965;
	shr.u32 	%r20968, %r20967, 12;
	shr.u32 	%r20969, %r20967, 4;
	shr.u32 	%r20970, %r20967, 8;
	xor.b32  	%r20971, %r20969, %r20968;
	xor.b32  	%r20972, %r20971, %r20970;
	xor.b32  	%r20973, %r20972, %r20967;
	shr.u32 	%r20974, %r20973, 2;
	xor.b32  	%r20975, %r20974, %r20973;
	shl.b32 	%r20976, %r20975, 3;
	not.b32 	%r20977, %r20976;
	and.b32  	%r20978, %r20977, 24;
	shr.u32 	%r20979, %r20964, %r20978;
	shf.r.wrap.b32 	%r20980, %r20906, %r20906, %r20979;
	shl.b32 	%r20981, %r20975, 31;
	xor.b32  	%r20982, %r20981, -2147483648;
	shr.s32 	%r20983, %r20982, 31;
	shl.b32 	%r20984, %r20975, 30;
	xor.b32  	%r20985, %r20984, -1073741824;
	not.b32 	%r20986, %r20980;
	and.b32  	%r20987, %r20904, %r20986;
	not.b32 	%r20988, %r20904;
	shr.s32 	%r20989, %r20985, 31;
	and.b32  	%r20990, %r20989, %r20988;
	or.b32  	%r20991, %r20983, %r20904;
	not.b32 	%r20992, %r20991;
	or.b32  	%r20993, %r20990, %r20992;
	and.b32  	%r20994, %r20993, %r20980;
	or.b32  	%r20995, %r20994, %r20987;
	add.s32 	%r20996, %r20904, %r20986;
	setp.ne.s32 	%p885, %r20982, 0;
	setp.gt.s32 	%p886, %r20985, -1;
	selp.b32 	%r20997, %r20995, %r20996, %p886;
	selp.b32 	%r20998, %r20995, %r20997, %p885;
	add.s32 	%r20999, %r20998, %r20965;
	xor.b32  	%r21000, %r20999, %r20906;
	shr.u32 	%r21001, %r20906, 8;
	and.b32  	%r21002, %r21001, 31;
	shl.b32 	%r21003, %r1486, %r21002;
	shr.u32 	%r21004, %r20906, 1;
	and.b32  	%r21005, %r21004, 1;
	shl.b32 	%r21006, %r21005, %r21002;
	and.b32  	%r21007, %r20906, 1;
	shl.b32 	%r21008, %r21007, %r21002;
	and.b32  	%r21009, %r21003, %r20360;
	not.b32 	%r21010, %r21003;
	and.b32  	%r21011, %r20360, %r21010;
	not.b32 	%r21012, %r21008;
	and.b32  	%r21013, %r21009, %r21012;
	or.b32  	%r21014, %r21013, %r21011;
	not.b32 	%r21015, %r21009;
	and.b32  	%r21016, %r21006, %r21015;
	or.b32  	%r21017, %r21014, %r21016;
	or.b32  	%r21018, %r20923, %r20829;
	and.b32  	%r21019, %r21017, %r21018;
	and.b32  	%r21020, %r20923, %r20829;
	or.b32  	%r21021, %r21019, %r21020;
	shr.u32 	%r21022, %r21000, 4;
	xor.b32  	%r21023, %r21022, %r21000;
	and.b32  	%r21024, %r21023, 252645135;
	shr.u32 	%r21025, %r21024, 24;
	shf.r.wrap.b32 	%r21026, %r21000, %r21000, %r21025;
	xor.b32  	%r21027, %r21026, %r20929;
	add.s32 	%r21028, %r21024, 16843009;
	shr.u32 	%r21029, %r21027, 16;
	xor.b32  	%r21030, %r21029, %r21027;
	shr.u32 	%r21031, %r21030, 12;
	shr.u32 	%r21032, %r21030, 4;
	shr.u32 	%r21033, %r21030, 8;
	xor.b32  	%r21034, %r21032, %r21031;
	xor.b32  	%r21035, %r21034, %r21033;
	xor.b32  	%r21036, %r21035, %r21030;
	shr.u32 	%r21037, %r21036, 2;
	xor.b32  	%r21038, %r21037, %r21036;
	shl.b32 	%r21039, %r21038, 3;
	not.b32 	%r21040, %r21039;
	and.b32  	%r21041, %r21040, 24;
	shr.u32 	%r21042, %r21028, %r21041;
	shf.r.wrap.b32 	%r21043, %r21000, %r21000, %r21042;
	shl.b32 	%r21044, %r21038, 31;
	xor.b32  	%r21045, %r21044, -2147483648;
	shr.s32 	%r21046, %r21045, 31;
	shl.b32 	%r21047, %r21038, 30;
	xor.b32  	%r21048, %r21047, -1073741824;
	not.b32 	%r21049, %r21043;
	and.b32  	%r21050, %r20963, %r21049;
	not.b32 	%r21051, %r20963;
	shr.s32 	%r21052, %r21048, 31;
	and.b32  	%r21053, %r21052, %r21051;
	or.b32  	%r21054, %r21046, %r20963;
	not.b32 	%r21055, %r21054;
	or.b32  	%r21056, %r21053, %r21055;
	and.b32  	%r21057, %r21056, %r21043;
	or.b32  	%r21058, %r21057, %r21050;
	add.s32 	%r21059, %r20963, %r21049;
	setp.ne.s32 	%p887, %r21045, 0;
	setp.gt.s32 	%p888, %r21048, -1;
	selp.b32 	%r21060, %r21058, %r21059, %p888;
	selp.b32 	%r21061, %r21058, %r21060, %p887;
	add.s32 	%r21062, %r21024, 33686018;
	xor.b32  	%r21063, %r21061, %r21027;
	shr.u32 	%r21064, %r21063, 16;
	xor.b32  	%r21065, %r21064, %r21063;
	shr.u32 	%r21066, %r21065, 12;
	shr.u32 	%r21067, %r21065, 4;
	shr.u32 	%r21068, %r21065, 8;
	xor.b32  	%r21069, %r21067, %r21066;
	xor.b32  	%r21070, %r21069, %r21068;
	xor.b32  	%r21071, %r21070, %r21065;
	shr.u32 	%r21072, %r21071, 2;
	xor.b32  	%r21073, %r21072, %r21071;
	shl.b32 	%r21074, %r21073, 3;
	not.b32 	%r21075, %r21074;
	and.b32  	%r21076, %r21075, 24;
	shr.u32 	%r21077, %r21062, %r21076;
	shf.r.wrap.b32 	%r21078, %r21000, %r21000, %r21077;
	shl.b32 	%r21079, %r21073, 31;
	xor.b32  	%r21080, %r21079, -2147483648;
	shr.s32 	%r21081, %r21080, 31;
	shl.b32 	%r21082, %r21073, 30;
	xor.b32  	%r21083, %r21082, -1073741824;
	not.b32 	%r21084, %r21078;
	and.b32  	%r21085, %r20998, %r21084;
	not.b32 	%r21086, %r20998;
	shr.s32 	%r21087, %r21083, 31;
	and.b32  	%r21088, %r21087, %r21086;
	or.b32  	%r21089, %r21081, %r20998;
	not.b32 	%r21090, %r21089;
	or.b32  	%r21091, %r21088, %r21090;
	and.b32  	%r21092, %r21091, %r21078;
	or.b32  	%r21093, %r21092, %r21085;
	add.s32 	%r21094, %r20998, %r21084;
	setp.ne.s32 	%p889, %r21080, 0;
	setp.gt.s32 	%p890, %r21083, -1;
	selp.b32 	%r21095, %r21093, %r21094, %p890;
	selp.b32 	%r21096, %r21093, %r21095, %p889;
	add.s32 	%r21097, %r21096, %r21063;
	xor.b32  	%r21098, %r21097, %r21000;
	shr.u32 	%r21099, %r21000, 8;
	and.b32  	%r21100, %r21099, 31;
	shl.b32 	%r21101, %r1486, %r21100;
	shr.u32 	%r21102, %r21000, 1;
	and.b32  	%r21103, %r21102, 1;
	shl.b32 	%r21104, %r21103, %r21100;
	and.b32  	%r21105, %r21000, 1;
	shl.b32 	%r21106, %r21105, %r21100;
	and.b32  	%r21107, %r21101, %r20360;
	not.b32 	%r21108, %r21101;
	and.b32  	%r21109, %r20360, %r21108;
	not.b32 	%r21110, %r21106;
	and.b32  	%r21111, %r21107, %r21110;
	or.b32  	%r21112, %r21111, %r21109;
	not.b32 	%r21113, %r21107;
	and.b32  	%r21114, %r21104, %r21113;
	or.b32  	%r21115, %r21112, %r21114;
	shf.l.wrap.b32 	%r21116, %r21115, %r21115, 30;
	shf.l.wrap.b32 	%r21117, %r21115, %r21115, 19;
	xor.b32  	%r21118, %r21116, %r21117;
	shf.l.wrap.b32 	%r21119, %r21115, %r21115, 10;
	xor.b32  	%r21120, %r21118, %r21119;
	shr.u32 	%r21121, %r21098, 4;
	xor.b32  	%r21122, %r21121, %r21098;
	and.b32  	%r21123, %r21122, 252645135;
	shr.u32 	%r21124, %r21123, 24;
	shf.r.wrap.b32 	%r21125, %r21098, %r21098, %r21124;
	xor.b32  	%r21126, %r21125, %r21027;
	add.s32 	%r21127, %r21123, 16843009;
	shr.u32 	%r21128, %r21126, 16;
	xor.b32  	%r21129, %r21128, %r21126;
	shr.u32 	%r21130, %r21129, 12;
	shr.u32 	%r21131, %r21129, 4;
	shr.u32 	%r21132, %r21129, 8;
	xor.b32  	%r21133, %r21131, %r21130;
	xor.b32  	%r21134, %r21133, %r21132;
	xor.b32  	%r21135, %r21134, %r21129;
	shr.u32 	%r21136, %r21135, 2;
	xor.b32  	%r21137, %r21136, %r21135;
	shl.b32 	%r21138, %r21137, 3;
	not.b32 	%r21139, %r21138;
	and.b32  	%r21140, %r21139, 24;
	shr.u32 	%r21141, %r21127, %r21140;
	shf.r.wrap.b32 	%r21142, %r21098, %r21098, %r21141;
	shl.b32 	%r21143, %r21137, 31;
	xor.b32  	%r21144, %r21143, -2147483648;
	shr.s32 	%r21145, %r21144, 31;
	shl.b32 	%r21146, %r21137, 30;
	xor.b32  	%r21147, %r21146, -1073741824;
	not.b32 	%r21148, %r21142;
	and.b32  	%r21149, %r21061, %r21148;
	not.b32 	%r21150, %r21061;
	shr.s32 	%r21151, %r21147, 31;
	and.b32  	%r21152, %r21151, %r21150;
	or.b32  	%r21153, %r21145, %r21061;
	not.b32 	%r21154, %r21153;
	or.b32  	%r21155, %r21152, %r21154;
	and.b32  	%r21156, %r21155, %r21142;
	or.b32  	%r21157, %r21156, %r21149;
	add.s32 	%r21158, %r21061, %r21148;
	setp.ne.s32 	%p891, %r21144, 0;
	setp.gt.s32 	%p892, %r21147, -1;
	selp.b32 	%r21159, %r21157, %r21158, %p892;
	selp.b32 	%r21160, %r21157, %r21159, %p891;
	add.s32 	%r21161, %r21123, 33686018;
	xor.b32  	%r21162, %r21160, %r21126;
	shr.u32 	%r21163, %r21162, 16;
	xor.b32  	%r21164, %r21163, %r21162;
	shr.u32 	%r21165, %r21164, 12;
	shr.u32 	%r21166, %r21164, 4;
	shr.u32 	%r21167, %r21164, 8;
	xor.b32  	%r21168, %r21166, %r21165;
	xor.b32  	%r21169, %r21168, %r21167;
	xor.b32  	%r21170, %r21169, %r21164;
	shr.u32 	%r21171, %r21170, 2;
	xor.b32  	%r21172, %r21171, %r21170;
	shl.b32 	%r21173, %r21172, 3;
	not.b32 	%r21174, %r21173;
	and.b32  	%r21175, %r21174, 24;
	shr.u32 	%r21176, %r21161, %r21175;
	shf.r.wrap.b32 	%r21177, %r21098, %r21098, %r21176;
	shl.b32 	%r21178, %r21172, 31;
	xor.b32  	%r21179, %r21178, -2147483648;
	shr.s32 	%r21180, %r21179, 31;
	shl.b32 	%r21181, %r21172, 30;
	xor.b32  	%r21182, %r21181, -1073741824;
	not.b32 	%r21183, %r21177;
	and.b32  	%r21184, %r21096, %r21183;
	not.b32 	%r21185, %r21096;
	shr.s32 	%r21186, %r21182, 31;
	and.b32  	%r21187, %r21186, %r21185;
	or.b32  	%r21188, %r21180, %r21096;
	not.b32 	%r21189, %r21188;
	or.b32  	%r21190, %r21187, %r21189;
	and.b32  	%r21191, %r21190, %r21177;
	or.b32  	%r21192, %r21191, %r21184;
	add.s32 	%r21193, %r21096, %r21183;
	setp.ne.s32 	%p893, %r21179, 0;
	setp.gt.s32 	%p894, %r21182, -1;
	selp.b32 	%r21194, %r21192, %r21193, %p894;
	selp.b32 	%r21195, %r21192, %r21194, %p893;
	add.s32 	%r21196, %r21195, %r21162;
	shr.u32 	%r21197, %r21098, 8;
	and.b32  	%r21198, %r21197, 31;
	shl.b32 	%r21199, %r1486, %r21198;
	shr.u32 	%r21200, %r21098, 1;
	and.b32  	%r21201, %r21200, 1;
	shl.b32 	%r21202, %r21201, %r21198;
	and.b32  	%r21203, %r21098, 1;
	shl.b32 	%r21204, %r21203, %r21198;
	and.b32  	%r21205, %r21199, %r20735;
	not.b32 	%r21206, %r21199;
	and.b32  	%r21207, %r20735, %r21206;
	not.b32 	%r21208, %r21204;
	and.b32  	%r21209, %r21205, %r21208;
	or.b32  	%r21210, %r21209, %r21207;
	not.b32 	%r21211, %r21205;
	and.b32  	%r21212, %r21202, %r21211;
	or.b32  	%r21213, %r21210, %r21212;
	add.s32 	%r21214, %r21021, %r20735;
	add.s32 	%r21215, %r21214, %r21120;
	add.s32 	%r21216, %r17791, %r21213;
	add.s32 	%r21217, %r18647, %r18646;
	xor.b32  	%r21218, %r21196, %r21217;
	xor.b32  	%r21219, %r21218, %r21098;
	shr.u32 	%r21220, %r21219, 4;
	xor.b32  	%r21221, %r21220, %r21219;
	and.b32  	%r21222, %r21221, 252645135;
	shr.u32 	%r21223, %r21222, 24;
	shf.r.wrap.b32 	%r21224, %r21219, %r21219, %r21223;
	xor.b32  	%r21225, %r21224, %r21126;
	add.s32 	%r21226, %r21222, 16843009;
	shr.u32 	%r21227, %r21225, 16;
	xor.b32  	%r21228, %r21227, %r21225;
	shr.u32 	%r21229, %r21228, 12;
	shr.u32 	%r21230, %r21228, 4;
	shr.u32 	%r21231, %r21228, 8;
	xor.b32  	%r21232, %r21230, %r21229;
	xor.b32  	%r21233, %r21232, %r21231;
	xor.b32  	%r21234, %r21233, %r21228;
	shr.u32 	%r21235, %r21234, 2;
	xor.b32  	%r21236, %r21235, %r21234;
	shl.b32 	%r21237, %r21236, 3;
	not.b32 	%r21238, %r21237;
	and.b32  	%r21239, %r21238, 24;
	shr.u32 	%r21240, %r21226, %r21239;
	shf.r.wrap.b32 	%r21241, %r21219, %r21219, %r21240;
	shl.b32 	%r21242, %r21236, 31;
	xor.b32  	%r21243, %r21242, -2147483648;
	shr.s32 	%r21244, %r21243, 31;
	shl.b32 	%r21245, %r21236, 30;
	xor.b32  	%r21246, %r21245, -1073741824;
	not.b32 	%r21247, %r21241;
	and.b32  	%r21248, %r21160, %r21247;
	not.b32 	%r21249, %r21160;
	shr.s32 	%r21250, %r21246, 31;
	and.b32  	%r21251, %r21250, %r21249;
	or.b32  	%r21252, %r21244, %r21160;
	not.b32 	%r21253, %r21252;
	or.b32  	%r21254, %r21251, %r21253;
	and.b32  	%r21255, %r21254, %r21241;
	or.b32  	%r21256, %r21255, %r21248;
	add.s32 	%r21257, %r21160, %r21247;
	setp.ne.s32 	%p895, %r21243, 0;
	setp.gt.s32 	%p896, %r21246, -1;
	selp.b32 	%r21258, %r21256, %r21257, %p896;
	selp.b32 	%r21259, %r21256, %r21258, %p895;
	add.s32 	%r21260, %r21222, 33686018;
	xor.b32  	%r21261, %r21259, %r21225;
	shr.u32 	%r21262, %r21261, 16;
	xor.b32  	%r21263, %r21262, %r21261;
	shr.u32 	%r21264, %r21263, 12;
	shr.u32 	%r21265, %r21263, 4;
	shr.u32 	%r21266, %r21263, 8;
	xor.b32  	%r21267, %r21265, %r21264;
	xor.b32  	%r21268, %r21267, %r21266;
	xor.b32  	%r21269, %r21268, %r21263;
	shr.u32 	%r21270, %r21269, 2;
	xor.b32  	%r21271, %r21270, %r21269;
	shl.b32 	%r21272, %r21271, 3;
	not.b32 	%r21273, %r21272;
	and.b32  	%r21274, %r21273, 24;
	shr.u32 	%r21275, %r21260, %r21274;
	shf.r.wrap.b32 	%r21276, %r21219, %r21219, %r21275;
	shl.b32 	%r21277, %r21271, 31;
	xor.b32  	%r21278, %r21277, -2147483648;
	shr.s32 	%r21279, %r21278, 31;
	shl.b32 	%r21280, %r21271, 30;
	xor.b32  	%r21281, %r21280, -1073741824;
	not.b32 	%r21282, %r21276;
	and.b32  	%r21283, %r21195, %r21282;
	not.b32 	%r21284, %r21195;
	shr.s32 	%r21285, %r21281, 31;
	and.b32  	%r21286, %r21285, %r21284;
	or.b32  	%r21287, %r21279, %r21195;
	not.b32 	%r21288, %r21287;
	or.b32  	%r21289, %r21286, %r21288;
	and.b32  	%r21290, %r21289, %r21276;
	or.b32  	%r21291, %r21290, %r21283;
	add.s32 	%r21292, %r21195, %r21282;
	setp.ne.s32 	%p897, %r21278, 0;
	setp.gt.s32 	%p898, %r21281, -1;
	selp.b32 	%r21293, %r21291, %r21292, %p898;
	selp.b32 	%r21294, %r21291, %r21293, %p897;
	add.s32 	%r21295, %r21294, %r21261;
	xor.b32  	%r21296, %r21295, %r21219;
	shr.u32 	%r21297, %r21296, 4;
	xor.b32  	%r21298, %r21297, %r21296;
	and.b32  	%r21299, %r21298, 252645135;
	shr.u32 	%r21300, %r21299, 24;
	shf.r.wrap.b32 	%r21301, %r21296, %r21296, %r21300;
	xor.b32  	%r21302, %r21301, %r21225;
	add.s32 	%r21303, %r21299, 16843009;
	shr.u32 	%r21304, %r21302, 16;
	xor.b32  	%r21305, %r21304, %r21302;
	shr.u32 	%r21306, %r21305, 12;
	shr.u32 	%r21307, %r21305, 4;
	shr.u32 	%r21308, %r21305, 8;
	xor.b32  	%r21309, %r21307, %r21306;
	xor.b32  	%r21310, %r21309, %r21308;
	xor.b32  	%r21311, %r21310, %r21305;
	shr.u32 	%r21312, %r21311, 2;
	xor.b32  	%r21313, %r21312, %r21311;
	shl.b32 	%r21314, %r21313, 3;
	not.b32 	%r21315, %r21314;
	and.b32  	%r21316, %r21315, 24;
	shr.u32 	%r21317, %r21303, %r21316;
	shf.r.wrap.b32 	%r21318, %r21296, %r21296, %r21317;
	shl.b32 	%r21319, %r21313, 31;
	xor.b32  	%r21320, %r21319, -2147483648;
	shr.s32 	%r21321, %r21320, 31;
	shl.b32 	%r21322, %r21313, 30;
	xor.b32  	%r21323, %r21322, -1073741824;
	not.b32 	%r21324, %r21318;
	and.b32  	%r21325, %r21259, %r21324;
	not.b32 	%r21326, %r21259;
	shr.s32 	%r21327, %r21323, 31;
	and.b32  	%r21328, %r21327, %r21326;
	or.b32  	%r21329, %r21321, %r21259;
	not.b32 	%r21330, %r21329;
	or.b32  	%r21331, %r21328, %r21330;
	and.b32  	%r21332, %r21331, %r21318;
	or.b32  	%r21333, %r21332, %r21325;
	add.s32 	%r21334, %r21259, %r21324;
	setp.ne.s32 	%p899, %r21320, 0;
	setp.gt.s32 	%p900, %r21323, -1;
	selp.b32 	%r21335, %r21333, %r21334, %p900;
	selp.b32 	%r21336, %r21333, %r21335, %p899;
	add.s32 	%r21337, %r21299, 33686018;
	xor.b32  	%r21338, %r21336, %r21302;
	shr.u32 	%r21339, %r21338, 16;
	xor.b32  	%r21340, %r21339, %r21338;
	shr.u32 	%r21341, %r21340, 12;
	shr.u32 	%r21342, %r21340, 4;
	shr.u32 	%r21343, %r21340, 8;
	xor.b32  	%r21344, %r21342, %r21341;
	xor.b32  	%r21345, %r21344, %r21343;
	xor.b32  	%r21346, %r21345, %r21340;
	shr.u32 	%r21347, %r21346, 2;
	xor.b32  	%r21348, %r21347, %r21346;
	shl.b32 	%r21349, %r21348, 3;
	not.b32 	%r21350, %r21349;
	and.b32  	%r21351, %r21350, 24;
	shr.u32 	%r21352, %r21337, %r21351;
	shf.r.wrap.b32 	%r21353, %r21296, %r21296, %r21352;
	shl.b32 	%r21354, %r21348, 31;
	xor.b32  	%r21355, %r21354, -2147483648;
	shr.s32 	%r21356, %r21355, 31;
	shl.b32 	%r21357, %r21348, 30;
	xor.b32  	%r21358, %r21357, -1073741824;
	not.b32 	%r21359, %r21353;
	and.b32  	%r21360, %r21294, %r21359;
	not.b32 	%r21361, %r21294;
	shr.s32 	%r21362, %r21358, 31;
	and.b32  	%r21363, %r21362, %r21361;
	or.b32  	%r21364, %r21356, %r21294;
	not.b32 	%r21365, %r21364;
	or.b32  	%r21366, %r21363, %r21365;
	and.b32  	%r21367, %r21366, %r21353;
	or.b32  	%r21368, %r21367, %r21360;
	add.s32 	%r21369, %r21294, %r21359;
	setp.ne.s32 	%p901, %r21355, 0;
	setp.gt.s32 	%p902, %r21358, -1;
	selp.b32 	%r21370, %r21368, %r21369, %p902;
	selp.b32 	%r21371, %r21368, %r21370, %p901;
	add.s32 	%r21372, %r21371, %r21338;
	xor.b32  	%r21373, %r21372, %r21296;
	shr.u32 	%r21374, %r21296, 8;
	and.b32  	%r21375, %r21374, 31;
	shl.b32 	%r21376, %r1486, %r21375;
	shr.u32 	%r21377, %r21296, 1;
	and.b32  	%r21378, %r21377, 1;
	shl.b32 	%r21379, %r21378, %r21375;
	and.b32  	%r21380, %r21296, 1;
	shl.b32 	%r21381, %r21380, %r21375;
	and.b32  	%r21382, %r21376, %r19506;
	not.b32 	%r21383, %r21376;
	and.b32  	%r21384, %r19506, %r21383;
	not.b32 	%r21385, %r21381;
	and.b32  	%r21386, %r21382, %r21385;
	or.b32  	%r21387, %r21386, %r21384;
	not.b32 	%r21388, %r21382;
	and.b32  	%r21389, %r21379, %r21388;
	or.b32  	%r21390, %r21387, %r21389;
	shr.u32 	%r21391, %r21373, 4;
	xor.b32  	%r21392, %r21391, %r21373;
	and.b32  	%r21393, %r21392, 252645135;
	shr.u32 	%r21394, %r21393, 24;
	shf.r.wrap.b32 	%r21395, %r21373, %r21373, %r21394;
	xor.b32  	%r21396, %r21395, %r21302;
	add.s32 	%r21397, %r21393, 16843009;
	shr.u32 	%r21398, %r21396, 16;
	xor.b32  	%r21399, %r21398, %r21396;
	shr.u32 	%r21400, %r21399, 12;
	shr.u32 	%r21401, %r21399, 4;
	shr.u32 	%r21402, %r21399, 8;
	xor.b32  	%r21403, %r21401, %r21400;
	xor.b32  	%r21404, %r21403, %r21402;
	xor.b32  	%r21405, %r21404, %r21399;
	shr.u32 	%r21406, %r21405, 2;
	xor.b32  	%r21407, %r21406, %r21405;
	shl.b32 	%r21408, %r21407, 3;
	not.b32 	%r21409, %r21408;
	and.b32  	%r21410, %r21409, 24;
	shr.u32 	%r21411, %r21397, %r21410;
	shf.r.wrap.b32 	%r21412, %r21373, %r21373, %r21411;
	shl.b32 	%r21413, %r21407, 31;
	xor.b32  	%r21414, %r21413, -2147483648;
	shr.s32 	%r21415, %r21414, 31;
	shl.b32 	%r21416, %r21407, 30;
	xor.b32  	%r21417, %r21416, -1073741824;
	not.b32 	%r21418, %r21412;
	and.b32  	%r21419, %r21336, %r21418;
	not.b32 	%r21420, %r21336;
	shr.s32 	%r21421, %r21417, 31;
	and.b32  	%r21422, %r21421, %r21420;
	or.b32  	%r21423, %r21415, %r21336;
	not.b32 	%r21424, %r21423;
	or.b32  	%r21425, %r21422, %r21424;
	and.b32  	%r21426, %r21425, %r21412;
	or.b32  	%r21427, %r21426, %r21419;
	add.s32 	%r21428, %r21336, %r21418;
	setp.ne.s32 	%p903, %r21414, 0;
	setp.gt.s32 	%p904, %r21417, -1;
	selp.b32 	%r21429, %r21427, %r21428, %p904;
	selp.b32 	%r21430, %r21427, %r21429, %p903;
	add.s32 	%r21431, %r21393, 33686018;
	xor.b32  	%r21432, %r21430, %r21396;
	shr.u32 	%r21433, %r21432, 16;
	xor.b32  	%r21434, %r21433, %r21432;
	shr.u32 	%r21435, %r21434, 12;
	shr.u32 	%r21436, %r21434, 4;
	shr.u32 	%r21437, %r21434, 8;
	xor.b32  	%r21438, %r21436, %r21435;
	xor.b32  	%r21439, %r21438, %r21437;
	xor.b32  	%r21440, %r21439, %r21434;
	shr.u32 	%r21441, %r21440, 2;
	xor.b32  	%r21442, %r21441, %r21440;
	shl.b32 	%r21443, %r21442, 3;
	not.b32 	%r21444, %r21443;
	and.b32  	%r21445, %r21444, 24;
	shr.u32 	%r21446, %r21431, %r21445;
	shf.r.wrap.b32 	%r21447, %r21373, %r21373, %r21446;
	shl.b32 	%r21448, %r21442, 31;
	xor.b32  	%r21449, %r21448, -2147483648;
	shr.s32 	%r21450, %r21449, 31;
	shl.b32 	%r21451, %r21442, 30;
	xor.b32  	%r21452, %r21451, -1073741824;
	not.b32 	%r21453, %r21447;
	and.b32  	%r21454, %r21371, %r21453;
	not.b32 	%r21455, %r21371;
	shr.s32 	%r21456, %r21452, 31;
	and.b32  	%r21457, %r21456, %r21455;
	or.b32  	%r21458, %r21450, %r21371;
	not.b32 	%r21459, %r21458;
	or.b32  	%r21460, %r21457, %r21459;
	and.b32  	%r21461, %r21460, %r21447;
	or.b32  	%r21462, %r21461, %r21454;
	add.s32 	%r21463, %r21371, %r21453;
	setp.ne.s32 	%p905, %r21449, 0;
	setp.gt.s32 	%p906, %r21452, -1;
	selp.b32 	%r21464, %r21462, %r21463, %p906;
	selp.b32 	%r21465, %r21462, %r21464, %p905;
	add.s32 	%r21466, %r21465, %r21432;
	xor.b32  	%r21467, %r21466, %r21373;
	shr.u32 	%r21468, %r21373, 8;
	and.b32  	%r21469, %r21468, 31;
	shl.b32 	%r21470, %r1486, %r21469;
	shr.u32 	%r21471, %r21373, 1;
	and.b32  	%r21472, %r21471, 1;
	shl.b32 	%r21473, %r21472, %r21469;
	and.b32  	%r21474, %r21373, 1;
	shl.b32 	%r21475, %r21474, %r21469;
	and.b32  	%r21476, %r21470, %r20361;
	not.b32 	%r21477, %r21470;
	and.b32  	%r21478, %r20361, %r21477;
	not.b32 	%r21479, %r21475;
	and.b32  	%r21480, %r21476, %r21479;
	or.b32  	%r21481, %r21480, %r21478;
	not.b32 	%r21482, %r21476;
	and.b32  	%r21483, %r21473, %r21482;
	or.b32  	%r21484, %r21481, %r21483;
	xor.b32  	%r21485, %r21484, %r21390;
	and.b32  	%r21486, %r21216, %r21485;
	xor.b32  	%r21487, %r21486, %r21390;
	shr.u32 	%r21488, %r21467, 4;
	xor.b32  	%r21489, %r21488, %r21467;
	and.b32  	%r21490, %r21489, 252645135;
	shr.u32 	%r21491, %r21490, 24;
	shf.r.wrap.b32 	%r21492, %r21467, %r21467, %r21491;
	xor.b32  	%r21493, %r21492, %r21396;
	add.s32 	%r21494, %r21490, 16843009;
	shr.u32 	%r21495, %r21493, 16;
	xor.b32  	%r21496, %r21495, %r21493;
	shr.u32 	%r21497, %r21496, 12;
	shr.u32 	%r21498, %r21496, 4;
	shr.u32 	%r21499, %r21496, 8;
	xor.b32  	%r21500, %r21498, %r21497;
	xor.b32  	%r21501, %r21500, %r21499;
	xor.b32  	%r21502, %r21501, %r21496;
	shr.u32 	%r21503, %r21502, 2;
	xor.b32  	%r21504, %r21503, %r21502;
	shl.b32 	%r21505, %r21504, 3;
	not.b32 	%r21506, %r21505;
	and.b32  	%r21507, %r21506, 24;
	shr.u32 	%r21508, %r21494, %r21507;
	shf.r.wrap.b32 	%r21509, %r21467, %r21467, %r21508;
	shl.b32 	%r21510, %r21504, 31;
	xor.b32  	%r21511, %r21510, -2147483648;
	shr.s32 	%r21512, %r21511, 31;
	shl.b32 	%r21513, %r21504, 30;
	xor.b32  	%r21514, %r21513, -1073741824;
	not.b32 	%r21515, %r21509;
	and.b32  	%r21516, %r21430, %r21515;
	not.b32 	%r21517, %r21430;
	shr.s32 	%r21518, %r21514, 31;
	and.b32  	%r21519, %r21518, %r21517;
	or.b32  	%r21520, %r21512, %r21430;
	not.b32 	%r21521, %r21520;
	or.b32  	%r21522, %r21519, %r21521;
	and.b32  	%r21523, %r21522, %r21509;
	or.b32  	%r21524, %r21523, %r21516;
	add.s32 	%r21525, %r21430, %r21515;
	setp.ne.s32 	%p907, %r21511, 0;
	setp.gt.s32 	%p908, %r21514, -1;
	selp.b32 	%r21526, %r21524, %r21525, %p908;
	selp.b32 	%r21527, %r21524, %r21526, %p907;
	add.s32 	%r21528, %r21490, 33686018;
	xor.b32  	%r21529, %r21527, %r21493;
	shr.u32 	%r21530, %r21529, 16;
	xor.b32  	%r21531, %r21530, %r21529;
	shr.u32 	%r21532, %r21531, 12;
	shr.u32 	%r21533, %r21531, 4;
	shr.u32 	%r21534, %r21531, 8;
	xor.b32  	%r21535, %r21533, %r21532;
	xor.b32  	%r21536, %r21535, %r21534;
	xor.b32  	%r21537, %r21536, %r21531;
	shr.u32 	%r21538, %r21537, 2;
	xor.b32  	%r21539, %r21538, %r21537;
	shl.b32 	%r21540, %r21539, 3;
	not.b32 	%r21541, %r21540;
	and.b32  	%r21542, %r21541, 24;
	shr.u32 	%r21543, %r21528, %r21542;
	shf.r.wrap.b32 	%r21544, %r21467, %r21467, %r21543;
	shl.b32 	%r21545, %r21539, 31;
	xor.b32  	%r21546, %r21545, -2147483648;
	shr.s32 	%r21547, %r21546, 31;
	shl.b32 	%r21548, %r21539, 30;
	xor.b32  	%r21549, %r21548, -1073741824;
	not.b32 	%r21550, %r21544;
	and.b32  	%r21551, %r21465, %r21550;
	not.b32 	%r21552, %r21465;
	shr.s32 	%r21553, %r21549, 31;
	and.b32  	%r21554, %r21553, %r21552;
	or.b32  	%r21555, %r21547, %r21465;
	not.b32 	%r21556, %r21555;
	or.b32  	%r21557, %r21554, %r21556;
	and.b32  	%r21558, %r21557, %r21544;
	or.b32  	%r21559, %r21558, %r21551;
	add.s32 	%r21560, %r21465, %r21550;
	setp.ne.s32 	%p909, %r21546, 0;
	setp.gt.s32 	%p910, %r21549, -1;
	selp.b32 	%r21561, %r21559, %r21560, %p910;
	selp.b32 	%r21562, %r21559, %r21561, %p909;
	add.s32 	%r21563, %r21562, %r21529;
	xor.b32  	%r21564, %r21563, %r21467;
	shr.u32 	%r21565, %r21467, 8;
	and.b32  	%r21566, %r21565, 31;
	shl.b32 	%r21567, %r1486, %r21566;
	shr.u32 	%r21568, %r21467, 1;
	and.b32  	%r21569, %r21568, 1;
	shl.b32 	%r21570, %r21569, %r21566;
	and.b32  	%r21571, %r21467, 1;
	shl.b32 	%r21572, %r21571, %r21566;
	and.b32  	%r21573, %r21567, %r21216;
	not.b32 	%r21574, %r21567;
	and.b32  	%r21575, %r21216, %r21574;
	not.b32 	%r21576, %r21572;
	and.b32  	%r21577, %r21573, %r21576;
	or.b32  	%r21578, %r21577, %r21575;
	not.b32 	%r21579, %r21573;
	and.b32  	%r21580, %r21570, %r21579;
	or.b32  	%r21581, %r21578, %r21580;
	shf.l.wrap.b32 	%r21582, %r21581, %r21581, 26;
	shf.l.wrap.b32 	%r21583, %r21581, %r21581, 21;
	xor.b32  	%r21584, %r21582, %r21583;
	shf.l.wrap.b32 	%r21585, %r21581, %r21581, 7;
	xor.b32  	%r21586, %r21584, %r21585;
	add.s32 	%r21587, %r18731, %r15119;
	add.s32 	%r21588, %r21587, %r18647;
	add.s32 	%r21589, %r21588, %r21487;
	add.s32 	%r21590, %r21589, %r21586;
	shr.u32 	%r21591, %r21564, 4;
	xor.b32  	%r21592, %r21591, %r21564;
	and.b32  	%r21593, %r21592, 252645135;
	shr.u32 	%r21594, %r21593, 24;
	shf.r.wrap.b32 	%r21595, %r21564, %r21564, %r21594;
	xor.b32  	%r21596, %r21595, %r21493;
	add.s32 	%r21597, %r21593, 16843009;
	shr.u32 	%r21598, %r21596, 16;
	xor.b32  	%r21599, %r21598, %r21596;
	shr.u32 	%r21600, %r21599, 12;
	shr.u32 	%r21601, %r21599, 4;
	shr.u32 	%r21602, %r21599, 8;
	xor.b32  	%r21603, %r21601, %r21600;
	xor.b32  	%r21604, %r21603, %r21602;
	xor.b32  	%r21605, %r21604, %r21599;
	shr.u32 	%r21606, %r21605, 2;
	xor.b32  	%r21607, %r21606, %r21605;
	shl.b32 	%r21608, %r21607, 3;
	not.b32 	%r21609, %r21608;
	and.b32  	%r21610, %r21609, 24;
	shr.u32 	%r21611, %r21597, %r21610;
	shf.r.wrap.b32 	%r21612, %r21564, %r21564, %r21611;
	shl.b32 	%r21613, %r21607, 31;
	xor.b32  	%r21614, %r21613, -2147483648;
	shr.s32 	%r21615, %r21614, 31;
	shl.b32 	%r21616, %r21607, 30;
	xor.b32  	%r21617, %r21616, -1073741824;
	not.b32 	%r21618, %r21612;
	and.b32  	%r21619, %r21527, %r21618;
	not.b32 	%r21620, %r21527;
	shr.s32 	%r21621, %r21617, 31;
	and.b32  	%r21622, %r21621, %r21620;
	or.b32  	%r21623, %r21615, %r21527;
	not.b32 	%r21624, %r21623;
	or.b32  	%r21625, %r21622, %r21624;
	and.b32  	%r21626, %r21625, %r21612;
	or.b32  	%r21627, %r21626, %r21619;
	add.s32 	%r21628, %r21527, %r21618;
	setp.ne.s32 	%p911, %r21614, 0;
	setp.gt.s32 	%p912, %r21617, -1;
	selp.b32 	%r21629, %r21627, %r21628, %p912;
	selp.b32 	%r21630, %r21627, %r21629, %p911;
	add.s32 	%r21631, %r21593, 33686018;
	xor.b32  	%r21632, %r21630, %r21596;
	shr.u32 	%r21633, %r21632, 16;
	xor.b32  	%r21634, %r21633, %r21632;
	shr.u32 	%r21635, %r21634, 12;
	shr.u32 	%r21636, %r21634, 4;
	shr.u32 	%r21637, %r21634, 8;
	xor.b32  	%r21638, %r21636, %r21635;
	xor.b32  	%r21639, %r21638, %r21637;
	xor.b32  	%r21640, %r21639, %r21634;
	shr.u32 	%r21641, %r21640, 2;
	xor.b32  	%r21642, %r21641, %r21640;
	shl.b32 	%r21643, %r21642, 3;
	not.b32 	%r21644, %r21643;
	and.b32  	%r21645, %r21644, 24;
	shr.u32 	%r21646, %r21631, %r21645;
	shf.r.wrap.b32 	%r21647, %r21564, %r21564, %r21646;
	shl.b32 	%r21648, %r21642, 31;
	xor.b32  	%r21649, %r21648, -2147483648;
	shr.s32 	%r21650, %r21649, 31;
	shl.b32 	%r21651, %r21642, 30;
	xor.b32  	%r21652, %r21651, -1073741824;
	not.b32 	%r21653, %r21647;
	and.b32  	%r21654, %r21562, %r21653;
	not.b32 	%r21655, %r21562;
	shr.s32 	%r21656, %r21652, 31;
	and.b32  	%r21657, %r21656, %r21655;
	or.b32  	%r21658, %r21650, %r21562;
	not.b32 	%r21659, %r21658;
	or.b32  	%r21660, %r21657, %r21659;
	and.b32  	%r21661, %r21660, %r21647;
	or.b32  	%r21662, %r21661, %r21654;
	add.s32 	%r21663, %r21562, %r21653;
	setp.ne.s32 	%p913, %r21649, 0;
	setp.gt.s32 	%p914, %r21652, -1;
	selp.b32 	%r21664, %r21662, %r21663, %p914;
	selp.b32 	%r21665, %r21662, %r21664, %p913;
	add.s32 	%r21666, %r21665, %r21632;
	xor.b32  	%r21667, %r21666, %r21564;
	shr.u32 	%r21668, %r21564, 8;
	and.b32  	%r21669, %r21668, 31;
	shl.b32 	%r21670, %r1486, %r21669;
	shr.u32 	%r21671, %r21564, 1;
	and.b32  	%r21672, %r21671, 1;
	shl.b32 	%r21673, %r21672, %r21669;
	and.b32  	%r21674, %r21564, 1;
	shl.b32 	%r21675, %r21674, %r21669;
	and.b32  	%r21676, %r21670, %r19505;
	not.b32 	%r21677, %r21670;
	and.b32  	%r21678, %r19505, %r21677;
	not.b32 	%r21679, %r21675;
	and.b32  	%r21680, %r21676, %r21679;
	or.b32  	%r21681, %r21680, %r21678;
	not.b32 	%r21682, %r21676;
	and.b32  	%r21683, %r21673, %r21682;
	or.b32  	%r21684, %r21681, %r21683;
	shr.u32 	%r21685, %r21667, 4;
	xor.b32  	%r21686, %r21685, %r21667;
	and.b32  	%r21687, %r21686, 252645135;
	shr.u32 	%r21688, %r21687, 24;
	shf.r.wrap.b32 	%r21689, %r21667, %r21667, %r21688;
	xor.b32  	%r21690, %r21689, %r21596;
	add.s32 	%r21691, %r21687, 16843009;
	shr.u32 	%r21692, %r21690, 16;
	xor.b32  	%r21693, %r21692, %r21690;
	shr.u32 	%r21694, %r21693, 12;
	shr.u32 	%r21695, %r21693, 4;
	shr.u32 	%r21696, %r21693, 8;
	xor.b32  	%r21697, %r21695, %r21694;
	xor.b32  	%r21698, %r21697, %r21696;
	xor.b32  	%r21699, %r21698, %r21693;
	shr.u32 	%r21700, %r21699, 2;
	xor.b32  	%r21701, %r21700, %r21699;
	shl.b32 	%r21702, %r21701, 3;
	not.b32 	%r21703, %r21702;
	and.b32  	%r21704, %r21703, 24;
	shr.u32 	%r21705, %r21691, %r21704;
	shf.r.wrap.b32 	%r21706, %r21667, %r21667, %r21705;
	shl.b32 	%r21707, %r21701, 31;
	xor.b32  	%r21708, %r21707, -2147483648;
	shr.s32 	%r21709, %r21708, 31;
	shl.b32 	%r21710, %r21701, 30;
	xor.b32  	%r21711, %r21710, -1073741824;
	not.b32 	%r21712, %r21706;
	and.b32  	%r21713, %r21630, %r21712;
	not.b32 	%r21714, %r21630;
	shr.s32 	%r21715, %r21711, 31;
	and.b32  	%r21716, %r21715, %r21714;
	or.b32  	%r21717, %r21709, %r21630;
	not.b32 	%r21718, %r21717;
	or.b32  	%r21719, %r21716, %r21718;
	and.b32  	%r21720, %r21719, %r21706;
	or.b32  	%r21721, %r21720, %r21713;
	add.s32 	%r21722, %r21630, %r21712;
	setp.ne.s32 	%p915, %r21708, 0;
	setp.gt.s32 	%p916, %r21711, -1;
	selp.b32 	%r21723, %r21721, %r21722, %p916;
	selp.b32 	%r21724, %r21721, %r21723, %p915;
	add.s32 	%r21725, %r21687, 33686018;
	xor.b32  	%r21726, %r21724, %r21690;
	shr.u32 	%r21727, %r21726, 16;
	xor.b32  	%r21728, %r21727, %r21726;
	shr.u32 	%r21729, %r21728, 12;
	shr.u32 	%r21730, %r21728, 4;
	shr.u32 	%r21731, %r21728, 8;
	xor.b32  	%r21732, %r21730, %r21729;
	xor.b32  	%r21733, %r21732, %r21731;
	xor.b32  	%r21734, %r21733, %r21728;
	shr.u32 	%r21735, %r21734, 2;
	xor.b32  	%r21736, %r21735, %r21734;
	shl.b32 	%r21737, %r21736, 3;
	not.b32 	%r21738, %r21737;
	and.b32  	%r21739, %r21738, 24;
	shr.u32 	%r21740, %r21725, %r21739;
	shf.r.wrap.b32 	%r21741, %r21667, %r21667, %r21740;
	shl.b32 	%r21742, %r21736, 31;
	xor.b32  	%r21743, %r21742, -2147483648;
	shr.s32 	%r21744, %r21743, 31;
	shl.b32 	%r21745, %r21736, 30;
	xor.b32  	%r21746, %r21745, -1073741824;
	not.b32 	%r21747, %r21741;
	and.b32  	%r21748, %r21665, %r21747;
	not.b32 	%r21749, %r21665;
	shr.s32 	%r21750, %r21746, 31;
	and.b32  	%r21751, %r21750, %r21749;
	or.b32  	%r21752, %r21744, %r21665;
	not.b32 	%r21753, %r21752;
	or.b32  	%r21754, %r21751, %r21753;
	and.b32  	%r21755, %r21754, %r21741;
	or.b32  	%r21756, %r21755, %r21748;
	add.s32 	%r21757, %r21665, %r21747;
	setp.ne.s32 	%p917, %r21743, 0;
	setp.gt.s32 	%p918, %r21746, -1;
	selp.b32 	%r21758, %r21756, %r21757, %p918;
	selp.b32 	%r21759, %r21756, %r21758, %p917;
	add.s32 	%r21760, %r21759, %r21726;
	xor.b32  	%r21761, %r21760, %r21667;
	shr.u32 	%r21762, %r21667, 8;
	and.b32  	%r21763, %r21762, 31;
	shl.b32 	%r21764, %r1486, %r21763;
	shr.u32 	%r21765, %r21667, 1;
	and.b32  	%r21766, %r21765, 1;
	shl.b32 	%r21767, %r21766, %r21763;
	and.b32  	%r21768, %r21667, 1;
	shl.b32 	%r21769, %r21768, %r21763;
	and.b32  	%r21770, %r21764, %r20360;
	not.b32 	%r21771, %r21764;
	and.b32  	%r21772, %r20360, %r21771;
	not.b32 	%r21773, %r21769;
	and.b32  	%r21774, %r21770, %r21773;
	or.b32  	%r21775, %r21774, %r21772;
	not.b32 	%r21776, %r21770;
	and.b32  	%r21777, %r21767, %r21776;
	or.b32  	%r21778, %r21775, %r21777;
	shr.u32 	%r21779, %r21761, 4;
	xor.b32  	%r21780, %r21779, %r21761;
	and.b32  	%r21781, %r21780, 252645135;
	shr.u32 	%r21782, %r21781, 24;
	shf.r.wrap.b32 	%r21783, %r21761, %r21761, %r21782;
	xor.b32  	%r21784, %r21783, %r21690;
	add.s32 	%r21785, %r21781, 16843009;
	shr.u32 	%r21786, %r21784, 16;
	xor.b32  	%r21787, %r21786, %r21784;
	shr.u32 	%r21788, %r21787, 12;
	shr.u32 	%r21789, %r21787, 4;
	shr.u32 	%r21790, %r21787, 8;
	xor.b32  	%r21791, %r21789, %r21788;
	xor.b32  	%r21792, %r21791, %r21790;
	xor.b32  	%r21793, %r21792, %r21787;
	shr.u32 	%r21794, %r21793, 2;
	xor.b32  	%r21795, %r21794, %r21793;
	shl.b32 	%r21796, %r21795, 3;
	not.b32 	%r21797, %r21796;
	and.b32  	%r21798, %r21797, 24;
	shr.u32 	%r21799, %r21785, %r21798;
	shf.r.wrap.b32 	%r21800, %r21761, %r21761, %r21799;
	shl.b32 	%r21801, %r21795, 31;
	xor.b32  	%r21802, %r21801, -2147483648;
	shr.s32 	%r21803, %r21802, 31;
	shl.b32 	%r21804, %r21795, 30;
	xor.b32  	%r21805, %r21804, -1073741824;
	not.b32 	%r21806, %r21800;
	and.b32  	%r21807, %r21724, %r21806;
	not.b32 	%r21808, %r21724;
	shr.s32 	%r21809, %r21805, 31;
	and.b32  	%r21810, %r21809, %r21808;
	or.b32  	%r21811, %r21803, %r21724;
	not.b32 	%r21812, %r21811;
	or.b32  	%r21813, %r21810, %r21812;
	and.b32  	%r21814, %r21813, %r21800;
	or.b32  	%r21815, %r21814, %r21807;
	add.s32 	%r21816, %r21724, %r21806;
	setp.ne.s32 	%p919, %r21802, 0;
	setp.gt.s32 	%p920, %r21805, -1;
	selp.b32 	%r21817, %r21815, %r21816, %p920;
	selp.b32 	%r21818, %r21815, %r21817, %p919;
	add.s32 	%r21819, %r21781, 33686018;
	xor.b32  	%r21820, %r21818, %r21784;
	shr.u32 	%r21821, %r21820, 16;
	xor.b32  	%r21822, %r21821, %r21820;
	shr.u32 	%r21823, %r21822, 12;
	shr.u32 	%r21824, %r21822, 4;
	shr.u32 	%r21825, %r21822, 8;
	xor.b32  	%r21826, %r21824, %r21823;
	xor.b32  	%r21827, %r21826, %r21825;
	xor.b32  	%r21828, %r21827, %r21822;
	shr.u32 	%r21829, %r21828, 2;
	xor.b32  	%r21830, %r21829, %r21828;
	shl.b32 	%r21831, %r21830, 3;
	not.b32 	%r21832, %r21831;
	and.b32  	%r21833, %r21832, 24;
	shr.u32 	%r21834, %r21819, %r21833;
	shf.r.wrap.b32 	%r21835, %r21761, %r21761, %r21834;
	shl.b32 	%r21836, %r21830, 31;
	xor.b32  	%r21837, %r21836, -2147483648;
	shr.s32 	%r21838, %r21837, 31;
	shl.b32 	%r21839, %r21830, 30;
	xor.b32  	%r21840, %r21839, -1073741824;
	not.b32 	%r21841, %r21835;
	and.b32  	%r21842, %r21759, %r21841;
	not.b32 	%r21843, %r21759;
	shr.s32 	%r21844, %r21840, 31;
	and.b32  	%r21845, %r21844, %r21843;
	or.b32  	%r21846, %r21838, %r21759;
	not.b32 	%r21847, %r21846;
	or.b32  	%r21848, %r21845, %r21847;
	and.b32  	%r21849, %r21848, %r21835;
	or.b32  	%r21850, %r21849, %r21842;
	add.s32 	%r21851, %r21759, %r21841;
	setp.ne.s32 	%p921, %r21837, 0;
	setp.gt.s32 	%p922, %r21840, -1;
	selp.b32 	%r21852, %r21850, %r21851, %p922;
	selp.b32 	%r21853, %r21850, %r21852, %p921;
	add.s32 	%r21854, %r21853, %r21820;
	xor.b32  	%r21855, %r21854, %r21761;
	shr.u32 	%r21856, %r21761, 8;
	and.b32  	%r21857, %r21856, 31;
	shl.b32 	%r21858, %r1486, %r21857;
	shr.u32 	%r21859, %r21761, 1;
	and.b32  	%r21860, %r21859, 1;
	shl.b32 	%r21861, %r21860, %r21857;
	and.b32  	%r21862, %r21761, 1;
	shl.b32 	%r21863, %r21862, %r21857;
	and.b32  	%r21864, %r21858, %r21215;
	not.b32 	%r21865, %r21858;
	and.b32  	%r21866, %r21215, %r21865;
	not.b32 	%r21867, %r21863;
	and.b32  	%r21868, %r21864, %r21867;
	or.b32  	%r21869, %r21868, %r21866;
	not.b32 	%r21870, %r21864;
	and.b32  	%r21871, %r21861, %r21870;
	or.b32  	%r21872, %r21869, %r21871;
	or.b32  	%r21873, %r21778, %r21684;
	and.b32  	%r21874, %r21872, %r21873;
	and.b32  	%r21875, %r21778, %r21684;
	or.b32  	%r21876, %r21874, %r21875;
	shr.u32 	%r21877, %r21855, 4;
	xor.b32  	%r21878, %r21877, %r21855;
	and.b32  	%r21879, %r21878, 252645135;
	shr.u32 	%r21880, %r21879, 24;
	shf.r.wrap.b32 	%r21881, %r21855, %r21855, %r21880;
	xor.b32  	%r21882, %r21881, %r21784;
	add.s32 	%r21883, %r21879, 16843009;
	shr.u32 	%r21884, %r21882, 16;
	xor.b32  	%r21885, %r21884, %r21882;
	shr.u32 	%r21886, %r21885, 12;
	shr.u32 	%r21887, %r21885, 4;
	shr.u32 	%r21888, %r21885, 8;
	xor.b32  	%r21889, %r21887, %r21886;
	xor.b32  	%r21890, %r21889, %r21888;
	xor.b32  	%r21891, %r21890, %r21885;
	shr.u32 	%r21892, %r21891, 2;
	xor.b32  	%r21893, %r21892, %r21891;
	shl.b32 	%r21894, %r21893, 3;
	not.b32 	%r21895, %r21894;
	and.b32  	%r21896, %r21895, 24;
	shr.u32 	%r21897, %r21883, %r21896;
	shf.r.wrap.b32 	%r21898, %r21855, %r21855, %r21897;
	shl.b32 	%r21899, %r21893, 31;
	xor.b32  	%r21900, %r21899, -2147483648;
	shr.s32 	%r21901, %r21900, 31;
	shl.b32 	%r21902, %r21893, 30;
	xor.b32  	%r21903, %r21902, -1073741824;
	not.b32 	%r21904, %r21898;
	and.b32  	%r21905, %r21818, %r21904;
	not.b32 	%r21906, %r21818;
	shr.s32 	%r21907, %r21903, 31;
	and.b32  	%r21908, %r21907, %r21906;
	or.b32  	%r21909, %r21901, %r21818;
	not.b32 	%r21910, %r21909;
	or.b32  	%r21911, %r21908, %r21910;
	and.b32  	%r21912, %r21911, %r21898;
	or.b32  	%r21913, %r21912, %r21905;
	add.s32 	%r21914, %r21818, %r21904;
	setp.ne.s32 	%p923, %r21900, 0;
	setp.gt.s32 	%p924, %r21903, -1;
	selp.b32 	%r21915, %r21913, %r21914, %p924;
	selp.b32 	%r21916, %r21913, %r21915, %p923;
	add.s32 	%r21917, %r21879, 33686018;
	xor.b32  	%r21918, %r21916, %r21882;
	shr.u32 	%r21919, %r21918, 16;
	xor.b32  	%r21920, %r21919, %r21918;
	shr.u32 	%r21921, %r21920, 12;
	shr.u32 	%r21922, %r21920, 4;
	shr.u32 	%r21923, %r21920, 8;
	xor.b32  	%r21924, %r21922, %r21921;
	xor.b32  	%r21925, %r21924, %r21923;
	xor.b32  	%r21926, %r21925, %r21920;
	shr.u32 	%r21927, %r21926, 2;
	xor.b32  	%r21928, %r21927, %r21926;
	shl.b32 	%r21929, %r21928, 3;
	not.b32 	%r21930, %r21929;
	and.b32  	%r21931, %r21930, 24;
	shr.u32 	%r21932, %r21917, %r21931;
	shf.r.wrap.b32 	%r21933, %r21855, %r21855, %r21932;
	shl.b32 	%r21934, %r21928, 31;
	xor.b32  	%r21935, %r21934, -2147483648;
	shr.s32 	%r21936, %r21935, 31;
	shl.b32 	%r21937, %r21928, 30;
	xor.b32  	%r21938, %r21937, -1073741824;
	not.b32 	%r21939, %r21933;
	and.b32  	%r21940, %r21853, %r21939;
	not.b32 	%r21941, %r21853;
	shr.s32 	%r21942, %r21938, 31;
	and.b32  	%r21943, %r21942, %r21941;
	or.b32  	%r21944, %r21936, %r21853;
	not.b32 	%r21945, %r21944;
	or.b32  	%r21946, %r21943, %r21945;
	and.b32  	%r21947, %r21946, %r21933;
	or.b32  	%r21948, %r21947, %r21940;
	add.s32 	%r21949, %r21853, %r21939;
	setp.ne.s32 	%p925, %r21935, 0;
	setp.gt.s32 	%p926, %r21938, -1;
	selp.b32 	%r21950, %r21948, %r21949, %p926;
	selp.b32 	%r21951, %r21948, %r21950, %p925;
	add.s32 	%r21952, %r21951, %r21918;
	xor.b32  	%r21953, %r21952, %r21855;
	shr.u32 	%r21954, %r21855, 8;
	and.b32  	%r21955, %r21954, 31;
	shl.b32 	%r21956, %r1486, %r21955;
	shr.u32 	%r21957, %r21855, 1;
	and.b32  	%r21958, %r21957, 1;
	shl.b32 	%r21959, %r21958, %r21955;
	and.b32  	%r21960, %r21855, 1;
	shl.b32 	%r21961, %r21960, %r21955;
	and.b32  	%r21962, %r21956, %r21215;
	not.b32 	%r21963, %r21956;
	and.b32  	%r21964, %r21215, %r21963;
	not.b32 	%r21965, %r21961;
	and.b32  	%r21966, %r21962, %r21965;
	or.b32  	%r21967, %r21966, %r21964;
	not.b32 	%r21968, %r21962;
	and.b32  	%r21969, %r21959, %r21968;
	or.b32  	%r21970, %r21967, %r21969;
	shf.l.wrap.b32 	%r21971, %r21970, %r21970, 30;
	shf.l.wrap.b32 	%r21972, %r21970, %r21970, 19;
	xor.b32  	%r21973, %r21971, %r21972;
	shf.l.wrap.b32 	%r21974, %r21970, %r21970, 10;
	xor.b32  	%r21975, %r21973, %r21974;
	shr.u32 	%r21976, %r21953, 4;
	xor.b32  	%r21977, %r21976, %r21953;
	and.b32  	%r21978, %r21977, 252645135;
	shr.u32 	%r21979, %r21978, 24;
	shf.r.wrap.b32 	%r21980, %r21953, %r21953, %r21979;
	xor.b32  	%r21981, %r21980, %r21882;
	add.s32 	%r21982, %r21978, 16843009;
	shr.u32 	%r21983, %r21981, 16;
	xor.b32  	%r21984, %r21983, %r21981;
	shr.u32 	%r21985, %r21984, 12;
	shr.u32 	%r21986, %r21984, 4;
	shr.u32 	%r21987, %r21984, 8;
	xor.b32  	%r21988, %r21986, %r21985;
	xor.b32  	%r21989, %r21988, %r21987;
	xor.b32  	%r21990, %r21989, %r21984;
	shr.u32 	%r21991, %r21990, 2;
	xor.b32  	%r21992, %r21991, %r21990;
	shl.b32 	%r21993, %r21992, 3;
	not.b32 	%r21994, %r21993;
	and.b32  	%r21995, %r21994, 24;
	shr.u32 	%r21996, %r21982, %r21995;
	shf.r.wrap.b32 	%r21997, %r21953, %r21953, %r21996;
	shl.b32 	%r21998, %r21992, 31;
	xor.b32  	%r21999, %r21998, -2147483648;
	shr.s32 	%r22000, %r21999, 31;
	shl.b32 	%r22001, %r21992, 30;
	xor.b32  	%r22002, %r22001, -1073741824;
	not.b32 	%r22003, %r21997;
	and.b32  	%r22004, %r21916, %r22003;
	not.b32 	%r22005, %r21916;
	shr.s32 	%r22006, %r22002, 31;
	and.b32  	%r22007, %r22006, %r22005;
	or.b32  	%r22008, %r22000, %r21916;
	not.b32 	%r22009, %r22008;
	or.b32  	%r22010, %r22007, %r22009;
	and.b32  	%r22011, %r22010, %r21997;
	or.b32  	%r22012, %r22011, %r22004;
	add.s32 	%r22013, %r21916, %r22003;
	setp.ne.s32 	%p927, %r21999, 0;
	setp.gt.s32 	%p928, %r22002, -1;
	selp.b32 	%r22014, %r22012, %r22013, %p928;
	selp.b32 	%r22015, %r22012, %r22014, %p927;
	add.s32 	%r22016, %r21978, 33686018;
	xor.b32  	%r22017, %r22015, %r21981;
	shr.u32 	%r22018, %r22017, 16;
	xor.b32  	%r22019, %r22018, %r22017;
	shr.u32 	%r22020, %r22019, 12;
	shr.u32 	%r22021, %r22019, 4;
	shr.u32 	%r22022, %r22019, 8;
	xor.b32  	%r22023, %r22021, %r22020;
	xor.b32  	%r22024, %r22023, %r22022;
	xor.b32  	%r22025, %r22024, %r22019;
	shr.u32 	%r22026, %r22025, 2;
	xor.b32  	%r22027, %r22026, %r22025;
	shl.b32 	%r22028, %r22027, 3;
	not.b32 	%r22029, %r22028;
	and.b32  	%r22030, %r22029, 24;
	shr.u32 	%r22031, %r22016, %r22030;
	shf.r.wrap.b32 	%r22032, %r21953, %r21953, %r22031;
	shl.b32 	%r22033, %r22027, 31;
	xor.b32  	%r22034, %r22033, -2147483648;
	shr.s32 	%r22035, %r22034, 31;
	shl.b32 	%r22036, %r22027, 30;
	xor.b32  	%r22037, %r22036, -1073741824;
	not.b32 	%r22038, %r22032;
	and.b32  	%r22039, %r21951, %r22038;
	not.b32 	%r22040, %r21951;
	shr.s32 	%r22041, %r22037, 31;
	and.b32  	%r22042, %r22041, %r22040;
	or.b32  	%r22043, %r22035, %r21951;
	not.b32 	%r22044, %r22043;
	or.b32  	%r22045, %r22042, %r22044;
	and.b32  	%r22046, %r22045, %r22032;
	or.b32  	%r22047, %r22046, %r22039;
	add.s32 	%r22048, %r21951, %r22038;
	setp.ne.s32 	%p929, %r22034, 0;
	setp.gt.s32 	%p930, %r22037, -1;
	selp.b32 	%r22049, %r22047, %r22048, %p930;
	selp.b32 	%r22050, %r22047, %r22049, %p929;
	add.s32 	%r22051, %r22050, %r22017;
	shr.u32 	%r22052, %r21953, 8;
	and.b32  	%r22053, %r22052, 31;
	shl.b32 	%r22054, %r1486, %r22053;
	shr.u32 	%r22055, %r21953, 1;
	and.b32  	%r22056, %r22055, 1;
	shl.b32 	%r22057, %r22056, %r22053;
	and.b32  	%r22058, %r21953, 1;
	shl.b32 	%r22059, %r22058, %r22053;
	and.b32  	%r22060, %r22054, %r21590;
	not.b32 	%r22061, %r22054;
	and.b32  	%r22062, %r21590, %r22061;
	not.b32 	%r22063, %r22059;
	and.b32  	%r22064, %r22060, %r22063;
	or.b32  	%r22065, %r22064, %r22062;
	not.b32 	%r22066, %r22060;
	and.b32  	%r22067, %r22057, %r22066;
	or.b32  	%r22068, %r22065, %r22067;
	add.s32 	%r22069, %r21876, %r21590;
	add.s32 	%r22070, %r22069, %r21975;
	add.s32 	%r22071, %r18646, %r22068;
	add.s32 	%r22072, %r19506, %r19505;
	xor.b32  	%r22073, %r22051, %r22072;
	xor.b32  	%r22074, %r22073, %r21953;
	shr.u32 	%r22075, %r22074, 4;
	xor.b32  	%r22076, %r22075, %r22074;
	and.b32  	%r22077, %r22076, 252645135;
	shr.u32 	%r22078, %r22077, 24;
	shf.r.wrap.b32 	%r22079, %r22074, %r22074, %r22078;
	xor.b32  	%r22080, %r22079, %r21981;
	add.s32 	%r22081, %r22077, 16843009;
	shr.u32 	%r22082, %r22080, 16;
	xor.b32  	%r22083, %r22082, %r22080;
	shr.u32 	%r22084, %r22083, 12;
	shr.u32 	%r22085, %r22083, 4;
	shr.u32 	%r22086, %r22083, 8;
	xor.b32  	%r22087, %r22085, %r22084;
	xor.b32  	%r22088, %r22087, %r22086;
	xor.b32  	%r22089, %r22088, %r22083;
	shr.u32 	%r22090, %r22089, 2;
	xor.b32  	%r22091, %r22090, %r22089;
	shl.b32 	%r22092, %r22091, 3;
	not.b32 	%r22093, %r22092;
	and.b32  	%r22094, %r22093, 24;
	shr.u32 	%r22095, %r22081, %r22094;
	shf.r.wrap.b32 	%r22096, %r22074, %r22074, %r22095;
	shl.b32 	%r22097, %r22091, 31;
	xor.b32  	%r22098, %r22097, -2147483648;
	shr.s32 	%r22099, %r22098, 31;
	shl.b32 	%r22100, %r22091, 30;
	xor.b32  	%r22101, %r22100, -1073741824;
	not.b32 	%r22102, %r22096;
	and.b32  	%r22103, %r22015, %r22102;
	not.b32 	%r22104, %r22015;
	shr.s32 	%r22105, %r22101, 31;
	and.b32  	%r22106, %r22105, %r22104;
	or.b32  	%r22107, %r22099, %r22015;
	not.b32 	%r22108, %r22107;
	or.b32  	%r22109, %r22106, %r22108;
	and.b32  	%r22110, %r22109, %r22096;
	or.b32  	%r22111, %r22110, %r22103;
	add.s32 	%r22112, %r22015, %r22102;
	setp.ne.s32 	%p931, %r22098, 0;
	setp.gt.s32 	%p932, %r22101, -1;
	selp.b32 	%r22113, %r22111, %r22112, %p932;
	selp.b32 	%r22114, %r22111, %r22113, %p931;
	add.s32 	%r22115, %r22077, 33686018;
	xor.b32  	%r22116, %r22114, %r22080;
	shr.u32 	%r22117, %r22116, 16;
	xor.b32  	%r22118, %r22117, %r22116;
	shr.u32 	%r22119, %r22118, 12;
	shr.u32 	%r22120, %r22118, 4;
	shr.u32 	%r22121, %r22118, 8;
	xor.b32  	%r22122, %r22120, %r22119;
	xor.b32  	%r22123, %r22122, %r22121;
	xor.b32  	%r22124, %r22123, %r22118;
	shr.u32 	%r22125, %r22124, 2;
	xor.b32  	%r22126, %r22125, %r22124;
	shl.b32 	%r22127, %r22126, 3;
	not.b32 	%r22128, %r22127;
	and.b32  	%r22129, %r22128, 24;
	shr.u32 	%r22130, %r22115, %r22129;
	shf.r.wrap.b32 	%r22131, %r22074, %r22074, %r22130;
	shl.b32 	%r22132, %r22126, 31;
	xor.b32  	%r22133, %r22132, -2147483648;
	shr.s32 	%r22134, %r22133, 31;
	shl.b32 	%r22135, %r22126, 30;
	xor.b32  	%r22136, %r22135, -1073741824;
	not.b32 	%r22137, %r22131;
	and.b32  	%r22138, %r22050, %r22137;
	not.b32 	%r22139, %r22050;
	shr.s32 	%r22140, %r22136, 31;
	and.b32  	%r22141, %r22140, %r22139;
	or.b32  	%r22142, %r22134, %r22050;
	not.b32 	%r22143, %r22142;
	or.b32  	%r22144, %r22141, %r22143;
	and.b32  	%r22145, %r22144, %r22131;
	or.b32  	%r22146, %r22145, %r22138;
	add.s32 	%r22147, %r22050, %r22137;
	setp.ne.s32 	%p933, %r22133, 0;
	setp.gt.s32 	%p934, %r22136, -1;
	selp.b32 	%r22148, %r22146, %r22147, %p934;
	selp.b32 	%r22149, %r22146, %r22148, %p933;
	add.s32 	%r22150, %r22149, %r22116;
	xor.b32  	%r22151, %r22150, %r22074;
	ld.shared.v4.u32 	{%r22152, %r22153, %r22154, %r22155}, [heftytab+96];
	shr.u32 	%r22156, %r22151, 4;
	xor.b32  	%r22157, %r22156, %r22151;
	and.b32  	%r22158, %r22157, 252645135;
	shr.u32 	%r22159, %r22158, 24;
	shf.r.wrap.b32 	%r22160, %r22151, %r22151, %r22159;
	xor.b32  	%r22161, %r22160, %r22080;
	add.s32 	%r22162, %r22158, 16843009;
	shr.u32 	%r22163, %r22161, 16;
	xor.b32  	%r22164, %r22163, %r22161;
	shr.u32 	%r22165, %r22164, 12;
	shr.u32 	%r22166, %r22164, 4;
	shr.u32 	%r22167, %r22164, 8;
	xor.b32  	%r22168, %r22166, %r22165;
	xor.b32  	%r22169, %r22168, %r22167;
	xor.b32  	%r22170, %r22169, %r22164;
	shr.u32 	%r22171, %r22170, 2;
	xor.b32  	%r22172, %r22171, %r22170;
	shl.b32 	%r22173, %r22172, 3;
	not.b32 	%r22174, %r22173;
	and.b32  	%r22175, %r22174, 24;
	shr.u32 	%r22176, %r22162, %r22175;
	shf.r.wrap.b32 	%r22177, %r22151, %r22151, %r22176;
	shl.b32 	%r22178, %r22172, 31;
	xor.b32  	%r22179, %r22178, -2147483648;
	shr.s32 	%r22180, %r22179, 31;
	shl.b32 	%r22181, %r22172, 30;
	xor.b32  	%r22182, %r22181, -1073741824;
	not.b32 	%r22183, %r22177;
	and.b32  	%r22184, %r22114, %r22183;
	not.b32 	%r22185, %r22114;
	shr.s32 	%r22186, %r22182, 31;
	and.b32  	%r22187, %r22186, %r22185;
	or.b32  	%r22188, %r22180, %r22114;
	not.b32 	%r22189, %r22188;
	or.b32  	%r22190, %r22187, %r22189;
	and.b32  	%r22191, %r22190, %r22177;
	or.b32  	%r22192, %r22191, %r22184;
	add.s32 	%r22193, %r22114, %r22183;
	setp.ne.s32 	%p935, %r22179, 0;
	setp.gt.s32 	%p936, %r22182, -1;
	selp.b32 	%r22194, %r22192, %r22193, %p936;
	selp.b32 	%r22195, %r22192, %r22194, %p935;
	add.s32 	%r22196, %r22158, 33686018;
	xor.b32  	%r22197, %r22195, %r22161;
	shr.u32 	%r22198, %r22197, 16;
	xor.b32  	%r22199, %r22198, %r22197;
	shr.u32 	%r22200, %r22199, 12;
	shr.u32 	%r22201, %r22199, 4;
	shr.u32 	%r22202, %r22199, 8;
	xor.b32  	%r22203, %r22201, %r22200;
	xor.b32  	%r22204, %r22203, %r22202;
	xor.b32  	%r22205, %r22204, %r22199;
	shr.u32 	%r22206, %r22205, 2;
	xor.b32  	%r22207, %r22206, %r22205;
	shl.b32 	%r22208, %r22207, 3;
	not.b32 	%r22209, %r22208;
	and.b32  	%r22210, %r22209, 24;
	shr.u32 	%r22211, %r22196, %r22210;
	shf.r.wrap.b32 	%r22212, %r22151, %r22151, %r22211;
	shl.b32 	%r22213, %r22207, 31;
	xor.b32  	%r22214, %r22213, -2147483648;
	shr.s32 	%r22215, %r22214, 31;
	shl.b32 	%r22216, %r22207, 30;
	xor.b32  	%r22217, %r22216, -1073741824;
	not.b32 	%r22218, %r22212;
	and.b32  	%r22219, %r22149, %r22218;
	not.b32 	%r22220, %r22149;
	shr.s32 	%r22221, %r22217, 31;
	and.b32  	%r22222, %r22221, %r22220;
	or.b32  	%r22223, %r22215, %r22149;
	not.b32 	%r22224, %r22223;
	or.b32  	%r22225, %r22222, %r22224;
	and.b32  	%r22226, %r22225, %r22212;
	or.b32  	%r22227, %r22226, %r22219;
	add.s32 	%r22228, %r22149, %r22218;
	setp.ne.s32 	%p937, %r22214, 0;
	setp.gt.s32 	%p938, %r22217, -1;
	selp.b32 	%r22229, %r22227, %r22228, %p938;
	selp.b32 	%r22230, %r22227, %r22229, %p937;
	add.s32 	%r22231, %r22230, %r22197;
	xor.b32  	%r22232, %r22231, %r22151;
	shr.u32 	%r22233, %r22151, 8;
	and.b32  	%r22234, %r22233, 31;
	shl.b32 	%r22235, %r1486, %r22234;
	shr.u32 	%r22236, %r22151, 1;
	and.b32  	%r22237, %r22236, 1;
	shl.b32 	%r22238, %r22237, %r22234;
	and.b32  	%r22239, %r22151, 1;
	shl.b32 	%r22240, %r22239, %r22234;
	and.b32  	%r22241, %r22235, %r20361;
	not.b32 	%r22242, %r22235;
	and.b32  	%r22243, %r20361, %r22242;
	not.b32 	%r22244, %r22240;
	and.b32  	%r22245, %r22241, %r22244;
	or.b32  	%r22246, %r22245, %r22243;
	not.b32 	%r22247, %r22241;
	and.b32  	%r22248, %r22238, %r22247;
	or.b32  	%r22249, %r22246, %r22248;
	shr.u32 	%r22250, %r22232, 4;
	xor.b32  	%r22251, %r22250, %r22232;
	and.b32  	%r22252, %r22251, 252645135;
	shr.u32 	%r22253, %r22252, 24;
	shf.r.wrap.b32 	%r22254, %r22232, %r22232, %r22253;
	xor.b32  	%r22255, %r22254, %r22161;
	add.s32 	%r22256, %r22252, 16843009;
	shr.u32 	%r22257, %r22255, 16;
	xor.b32  	%r22258, %r22257, %r22255;
	shr.u32 	%r22259, %r22258, 12;
	shr.u32 	%r22260, %r22258, 4;
	shr.u32 	%r22261, %r22258, 8;
	xor.b32  	%r22262, %r22260, %r22259;
	xor.b32  	%r22263, %r22262, %r22261;
	xor.b32  	%r22264, %r22263, %r22258;
	shr.u32 	%r22265, %r22264, 2;
	xor.b32  	%r22266, %r22265, %r22264;
	shl.b32 	%r22267, %r22266, 3;
	not.b32 	%r22268, %r22267;
	and.b32  	%r22269, %r22268, 24;
	shr.u32 	%r22270, %r22256, %r22269;
	shf.r.wrap.b32 	%r22271, %r22232, %r22232, %r22270;
	shl.b32 	%r22272, %r22266, 31;
	xor.b32  	%r22273, %r22272, -2147483648;
	shr.s32 	%r22274, %r22273, 31;
	shl.b32 	%r22275, %r22266, 30;
	xor.b32  	%r22276, %r22275, -1073741824;
	not.b32 	%r22277, %r22271;
	and.b32  	%r22278, %r22195, %r22277;
	not.b32 	%r22279, %r22195;
	shr.s32 	%r22280, %r22276, 31;
	and.b32  	%r22281, %r22280, %r22279;
	or.b32  	%r22282, %r22274, %r22195;
	not.b32 	%r22283, %r22282;
	or.b32  	%r22284, %r22281, %r22283;
	and.b32  	%r22285, %r22284, %r22271;
	or.b32  	%r22286, %r22285, %r22278;
	add.s32 	%r22287, %r22195, %r22277;
	setp.ne.s32 	%p939, %r22273, 0;
	setp.gt.s32 	%p940, %r22276, -1;
	selp.b32 	%r22288, %r22286, %r22287, %p940;
	selp.b32 	%r22289, %r22286, %r22288, %p939;
	add.s32 	%r22290, %r22252, 33686018;
	xor.b32  	%r22291, %r22289, %r22255;
	shr.u32 	%r22292, %r22291, 16;
	xor.b32  	%r22293, %r22292, %r22291;
	shr.u32 	%r22294, %r22293, 12;
	shr.u32 	%r22295, %r22293, 4;
	shr.u32 	%r22296, %r22293, 8;
	xor.b32  	%r22297, %r22295, %r22294;
	xor.b32  	%r22298, %r22297, %r22296;
	xor.b32  	%r22299, %r22298, %r22293;
	shr.u32 	%r22300, %r22299, 2;
	xor.b32  	%r22301, %r22300, %r22299;
	shl.b32 	%r22302, %r22301, 3;
	not.b32 	%r22303, %r22302;
	and.b32  	%r22304, %r22303, 24;
	shr.u32 	%r22305, %r22290, %r22304;
	shf.r.wrap.b32 	%r22306, %r22232, %r22232, %r22305;
	shl.b32 	%r22307, %r22301, 31;
	xor.b32  	%r22308, %r22307, -2147483648;
	shr.s32 	%r22309, %r22308, 31;
	shl.b32 	%r22310, %r22301, 30;
	xor.b32  	%r22311, %r22310, -1073741824;
	not.b32 	%r22312, %r22306;
	and.b32  	%r22313, %r22230, %r22312;
	not.b32 	%r22314, %r22230;
	shr.s32 	%r22315, %r22311, 31;
	and.b32  	%r22316, %r22315, %r22314;
	or.b32  	%r22317, %r22309, %r22230;
	not.b32 	%r22318, %r22317;
	or.b32  	%r22319, %r22316, %r22318;
	and.b32  	%r22320, %r22319, %r22306;
	or.b32  	%r22321, %r22320, %r22313;
	add.s32 	%r22322, %r22230, %r22312;
	setp.ne.s32 	%p941, %r22308, 0;
	setp.gt.s32 	%p942, %r22311, -1;
	selp.b32 	%r22323, %r22321, %r22322, %p942;
	selp.b32 	%r22324, %r22321, %r22323, %p941;
	add.s32 	%r22325, %r22324, %r22291;
	xor.b32  	%r22326, %r22325, %r22232;
	shr.u32 	%r22327, %r22232, 8;
	and.b32  	%r22328, %r22327, 31;
	shl.b32 	%r22329, %r1486, %r22328;
	shr.u32 	%r22330, %r22232, 1;
	and.b32  	%r22331, %r22330, 1;
	shl.b32 	%r22332, %r22331, %r22328;
	and.b32  	%r22333, %r22232, 1;
	shl.b32 	%r22334, %r22333, %r22328;
	and.b32  	%r22335, %r22329, %r21216;
	not.b32 	%r22336, %r22329;
	and.b32  	%r22337, %r21216, %r22336;
	not.b32 	%r22338, %r22334;
	and.b32  	%r22339, %r22335, %r22338;
	or.b32  	%r22340, %r22339, %r22337;
	not.b32 	%r22341, %r22335;
	and.b32  	%r22342, %r22332, %r22341;
	or.b32  	%r22343, %r22340, %r22342;
	xor.b32  	%r22344, %r22343, %r22249;
	and.b32  	%r22345, %r22071, %r22344;
	xor.b32  	%r22346, %r22345, %r22249;
	shr.u32 	%r22347, %r22326, 4;
	xor.b32  	%r22348, %r22347, %r22326;
	and.b32  	%r22349, %r22348, 252645135;
	shr.u32 	%r22350, %r22349, 24;
	shf.r.wrap.b32 	%r22351, %r22326, %r22326, %r22350;
	xor.b32  	%r22352, %r22351, %r22255;
	add.s32 	%r22353, %r22349, 16843009;
	shr.u32 	%r22354, %r22352, 16;
	xor.b32  	%r22355, %r22354, %r22352;
	shr.u32 	%r22356, %r22355, 12;
	shr.u32 	%r22357, %r22355, 4;
	shr.u32 	%r22358, %r22355, 8;
	xor.b32  	%r22359, %r22357, %r22356;
	xor.b32  	%r22360, %r22359, %r22358;
	xor.b32  	%r22361, %r22360, %r22355;
	shr.u32 	%r22362, %r22361, 2;
	xor.b32  	%r22363, %r22362, %r22361;
	shl.b32 	%r22364, %r22363, 3;
	not.b32 	%r22365, %r22364;
	and.b32  	%r22366, %r22365, 24;
	shr.u32 	%r22367, %r22353, %r22366;
	shf.r.wrap.b32 	%r22368, %r22326, %r22326, %r22367;
	shl.b32 	%r22369, %r22363, 31;
	xor.b32  	%r22370, %r22369, -2147483648;
	shr.s32 	%r22371, %r22370, 31;
	shl.b32 	%r22372, %r22363, 30;
	xor.b32  	%r22373, %r22372, -1073741824;
	not.b32 	%r22374, %r22368;
	and.b32  	%r22375, %r22289, %r22374;
	not.b32 	%r22376, %r22289;
	shr.s32 	%r22377, %r22373, 31;
	and.b32  	%r22378, %r22377, %r22376;
	or.b32  	%r22379, %r22371, %r22289;
	not.b32 	%r22380, %r22379;
	or.b32  	%r22381, %r22378, %r22380;
	and.b32  	%r22382, %r22381, %r22368;
	or.b32  	%r22383, %r22382, %r22375;
	add.s32 	%r22384, %r22289, %r22374;
	setp.ne.s32 	%p943, %r22370, 0;
	setp.gt.s32 	%p944, %r22373, -1;
	selp.b32 	%r22385, %r22383, %r22384, %p944;
	selp.b32 	%r22386, %r22383, %r22385, %p943;
	add.s32 	%r22387, %r22349, 33686018;
	xor.b32  	%r22388, %r22386, %r22352;
	shr.u32 	%r22389, %r22388, 16;
	xor.b32  	%r22390, %r22389, %r22388;
	shr.u32 	%r22391, %r22390, 12;
	shr.u32 	%r22392, %r22390, 4;
	shr.u32 	%r22393, %r22390, 8;
	xor.b32  	%r22394, %r22392, %r22391;
	xor.b32  	%r22395, %r22394, %r22393;
	xor.b32  	%r22396, %r22395, %r22390;
	shr.u32 	%r22397, %r22396, 2;
	xor.b32  	%r22398, %r22397, %r22396;
	shl.b32 	%r22399, %r22398, 3;
	not.b32 	%r22400, %r22399;
	and.b32  	%r22401, %r22400, 24;
	shr.u32 	%r22402, %r22387, %r22401;
	shf.r.wrap.b32 	%r22403, %r22326, %r22326, %r22402;
	shl.b32 	%r22404, %r22398, 31;
	xor.b32  	%r22405, %r22404, -2147483648;
	shr.s32 	%r22406, %r22405, 31;
	shl.b32 	%r22407, %r22398, 30;
	xor.b32  	%r22408, %r22407, -1073741824;
	not.b32 	%r22409, %r22403;
	and.b32  	%r22410, %r22324, %r22409;
	not.b32 	%r22411, %r22324;
	shr.s32 	%r22412, %r22408, 31;
	and.b32  	%r22413, %r22412, %r22411;
	or.b32  	%r22414, %r22406, %r22324;
	not.b32 	%r22415, %r22414;
	or.b32  	%r22416, %r22413, %r22415;
	and.b32  	%r22417, %r22416, %r22403;
	or.b32  	%r22418, %r22417, %r22410;
	add.s32 	%r22419, %r22324, %r22409;
	setp.ne.s32 	%p945, %r22405, 0;
	setp.gt.s32 	%p946, %r22408, -1;
	selp.b32 	%r22420, %r22418, %r22419, %p946;
	selp.b32 	%r22421, %r22418, %r22420, %p945;
	add.s32 	%r22422, %r22421, %r22388;
	xor.b32  	%r22423, %r22422, %r22326;
	shr.u32 	%r22424, %r22326, 8;
	and.b32  	%r22425, %r22424, 31;
	shl.b32 	%r22426, %r1486, %r22425;
	shr.u32 	%r22427, %r22326, 1;
	and.b32  	%r22428, %r22427, 1;
	shl.b32 	%r22429, %r22428, %r22425;
	and.b32  	%r22430, %r22326, 1;
	shl.b32 	%r22431, %r22430, %r22425;
	and.b32  	%r22432, %r22426, %r22071;
	not.b32 	%r22433, %r22426;
	and.b32  	%r22434, %r22071, %r22433;
	not.b32 	%r22435, %r22431;
	and.b32  	%r22436, %r22432, %r22435;
	or.b32  	%r22437, %r22436, %r22434;
	not.b32 	%r22438, %r22432;
	and.b32  	%r22439, %r22429, %r22438;
	or.b32  	%r22440, %r22437, %r22439;
	shf.l.wrap.b32 	%r22441, %r22440, %r22440, 26;
	shf.l.wrap.b32 	%r22442, %r22440, %r22440, 21;
	xor.b32  	%r22443, %r22441, %r22442;
	shf.l.wrap.b32 	%r22444, %r22440, %r22440, 7;
	xor.b32  	%r22445, %r22443, %r22444;
	add.s32 	%r22446, %r22152, %r15132;
	add.s32 	%r22447, %r22446, %r19506;
	add.s32 	%r22448, %r22447, %r22346;
	add.s32 	%r22449, %r22448, %r22445;
	shr.u32 	%r22450, %r22423, 4;
	xor.b32  	%r22451, %r22450, %r22423;
	and.b32  	%r22452, %r22451, 252645135;
	shr.u32 	%r22453, %r22452, 24;
	shf.r.wrap.b32 	%r22454, %r22423, %r22423, %r22453;
	xor.b32  	%r22455, %r22454, %r22352;
	add.s32 	%r22456, %r22452, 16843009;
	shr.u32 	%r22457, %r22455, 16;
	xor.b32  	%r22458, %r22457, %r22455;
	shr.u32 	%r22459, %r22458, 12;
	shr.u32 	%r22460, %r22458, 4;
	shr.u32 	%r22461, %r22458, 8;
	xor.b32  	%r22462, %r22460, %r22459;
	xor.b32  	%r22463, %r22462, %r22461;
	xor.b32  	%r22464, %r22463, %r22458;
	shr.u32 	%r22465, %r22464, 2;
	xor.b32  	%r22466, %r22465, %r22464;
	shl.b32 	%r22467, %r22466, 3;
	not.b32 	%r22468, %r22467;
	and.b32  	%r22469, %r22468, 24;
	shr.u32 	%r22470, %r22456, %r22469;
	shf.r.wrap.b32 	%r22471, %r22423, %r22423, %r22470;
	shl.b32 	%r22472, %r22466, 31;
	xor.b32  	%r22473, %r22472, -2147483648;
	shr.s32 	%r22474, %r22473, 31;
	shl.b32 	%r22475, %r22466, 30;
	xor.b32  	%r22476, %r22475, -1073741824;
	not.b32 	%r22477, %r22471;
	and.b32  	%r22478, %r22386, %r22477;
	not.b32 	%r22479, %r22386;
	shr.s32 	%r22480, %r22476, 31;
	and.b32  	%r22481, %r22480, %r22479;
	or.b32  	%r22482, %r22474, %r22386;
	not.b32 	%r22483, %r22482;
	or.b32  	%r22484, %r22481, %r22483;
	and.b32  	%r22485, %r22484, %r22471;
	or.b32  	%r22486, %r22485, %r22478;
	add.s32 	%r22487, %r22386, %r22477;
	setp.ne.s32 	%p947, %r22473, 0;
	setp.gt.s32 	%p948, %r22476, -1;
	selp.b32 	%r22488, %r22486, %r22487, %p948;
	selp.b32 	%r22489, %r22486, %r22488, %p947;
	add.s32 	%r22490, %r22452, 33686018;
	xor.b32  	%r22491, %r22489, %r22455;
	shr.u32 	%r22492, %r22491, 16;
	xor.b32  	%r22493, %r22492, %r22491;
	shr.u32 	%r22494, %r22493, 12;
	shr.u32 	%r22495, %r22493, 4;
	shr.u32 	%r22496, %r22493, 8;
	xor.b32  	%r22497, %r22495, %r22494;
	xor.b32  	%r22498, %r22497, %r22496;
	xor.b32  	%r22499, %r22498, %r22493;
	shr.u32 	%r22500, %r22499, 2;
	xor.b32  	%r22501, %r22500, %r22499;
	shl.b32 	%r22502, %r22501, 3;
	not.b32 	%r22503, %r22502;
	and.b32  	%r22504, %r22503, 24;
	shr.u32 	%r22505, %r22490, %r22504;
	shf.r.wrap.b32 	%r22506, %r22423, %r22423, %r22505;
	shl.b32 	%r22507, %r22501, 31;
	xor.b32  	%r22508, %r22507, -2147483648;
	shr.s32 	%r22509, %r22508, 31;
	shl.b32 	%r22510, %r22501, 30;
	xor.b32  	%r22511, %r22510, -1073741824;
	not.b32 	%r22512, %r22506;
	and.b32  	%r22513, %r22421, %r22512;
	not.b32 	%r22514, %r22421;
	shr.s32 	%r22515, %r22511, 31;
	and.b32  	%r22516, %r22515, %r22514;
	or.b32  	%r22517, %r22509, %r22421;
	not.b32 	%r22518, %r22517;
	or.b32  	%r22519, %r22516, %r22518;
	and.b32  	%r22520, %r22519, %r22506;
	or.b32  	%r22521, %r22520, %r22513;
	add.s32 	%r22522, %r22421, %r22512;
	setp.ne.s32 	%p949, %r22508, 0;
	setp.gt.s32 	%p950, %r22511, -1;
	selp.b32 	%r22523, %r22521, %r22522, %p950;
	selp.b32 	%r22524, %r22521, %r22523, %p949;
	add.s32 	%r22525, %r22524, %r22491;
	xor.b32  	%r22526, %r22525, %r22423;
	shr.u32 	%r22527, %r22423, 8;
	and.b32  	%r22528, %r22527, 31;
	shl.b32 	%r22529, %r1486, %r22528;
	shr.u32 	%r22530, %r22423, 1;
	and.b32  	%r22531, %r22530, 1;
	shl.b32 	%r22532, %r22531, %r22528;
	and.b32  	%r22533, %r22423, 1;
	shl.b32 	%r22534, %r22533, %r22528;
	and.b32  	%r22535, %r22529, %r20360;
	not.b32 	%r22536, %r22529;
	and.b32  	%r22537, %r20360, %r22536;
	not.b32 	%r22538, %r22534;
	and.b32  	%r22539, %r22535, %r22538;
	or.b32  	%r22540, %r22539, %r22537;
	not.b32 	%r22541, %r22535;
	and.b32  	%r22542, %r22532, %r22541;
	or.b32  	%r22543, %r22540, %r22542;
	shr.u32 	%r22544, %r22526, 4;
	xor.b32  	%r22545, %r22544, %r22526;
	and.b32  	%r22546, %r22545, 252645135;
	shr.u32 	%r22547, %r22546, 24;
	shf.r.wrap.b32 	%r22548, %r22526, %r22526, %r22547;
	xor.b32  	%r22549, %r22548, %r22455;
	add.s32 	%r22550, %r22546, 16843009;
	shr.u32 	%r22551, %r22549, 16;
	xor.b32  	%r22552, %r22551, %r22549;
	shr.u32 	%r22553, %r22552, 12;
	shr.u32 	%r22554, %r22552, 4;
	shr.u32 	%r22555, %r22552, 8;
	xor.b32  	%r22556, %r22554, %r22553;
	xor.b32  	%r22557, %r22556, %r22555;
	xor.b32  	%r22558, %r22557, %r22552;
	shr.u32 	%r22559, %r22558, 2;
	xor.b32  	%r22560, %r22559, %r22558;
	shl.b32 	%r22561, %r22560, 3;
	not.b32 	%r22562, %r22561;
	and.b32  	%r22563, %r22562, 24;
	shr.u32 	%r22564, %r22550, %r22563;
	shf.r.wrap.b32 	%r22565, %r22526, %r22526, %r22564;
	shl.b32 	%r22566, %r22560, 31;
	xor.b32  	%r22567, %r22566, -2147483648;
	shr.s32 	%r22568, %r22567, 31;
	shl.b32 	%r22569, %r22560, 30;
	xor.b32  	%r22570, %r22569, -1073741824;
	not.b32 	%r22571, %r22565;
	and.b32  	%r22572, %r22489, %r22571;
	not.b32 	%r22573, %r22489;
	shr.s32 	%r22574, %r22570, 31;
	and.b32  	%r22575, %r22574, %r22573;
	or.b32  	%r22576, %r22568, %r22489;
	not.b32 	%r22577, %r22576;
	or.b32  	%r22578, %r22575, %r22577;
	and.b32  	%r22579, %r22578, %r22565;
	or.b32  	%r22580, %r22579, %r22572;
	add.s32 	%r22581, %r22489, %r22571;
	setp.ne.s32 	%p951, %r22567, 0;
	setp.gt.s32 	%p952, %r22570, -1;
	selp.b32 	%r22582, %r22580, %r22581, %p952;
	selp.b32 	%r22583, %r22580, %r22582, %p951;
	add.s32 	%r22584, %r22546, 33686018;
	xor.b32  	%r22585, %r22583, %r22549;
	shr.u32 	%r22586, %r22585, 16;
	xor.b32  	%r22587, %r22586, %r22585;
	shr.u32 	%r22588, %r22587, 12;
	shr.u32 	%r22589, %r22587, 4;
	shr.u32 	%r22590, %r22587, 8;
	xor.b32  	%r22591, %r22589, %r22588;
	xor.b32  	%r22592, %r22591, %r22590;
	xor.b32  	%r22593, %r22592, %r22587;
	shr.u32 	%r22594, %r22593, 2;
	xor.b32  	%r22595, %r22594, %r22593;
	shl.b32 	%r22596, %r22595, 3;
	not.b32 	%r22597, %r22596;
	and.b32  	%r22598, %r22597, 24;
	shr.u32 	%r22599, %r22584, %r22598;
	shf.r.wrap.b32 	%r22600, %r22526, %r22526, %r22599;
	shl.b32 	%r22601, %r22595, 31;
	xor.b32  	%r22602, %r22601, -2147483648;
	shr.s32 	%r22603, %r22602, 31;
	shl.b32 	%r22604, %r22595, 30;
	xor.b32  	%r22605, %r22604, -1073741824;
	not.b32 	%r22606, %r22600;
	and.b32  	%r22607, %r22524, %r22606;
	not.b32 	%r22608, %r22524;
	shr.s32 	%r22609, %r22605, 31;
	and.b32  	%r22610, %r22609, %r22608;
	or.b32  	%r22611, %r22603, %r22524;
	not.b32 	%r22612, %r22611;
	or.b32  	%r22613, %r22610, %r22612;
	and.b32  	%r22614, %r22613, %r22600;
	or.b32  	%r22615, %r22614, %r22607;
	add.s32 	%r22616, %r22524, %r22606;
	setp.ne.s32 	%p953, %r22602, 0;
	setp.gt.s32 	%p954, %r22605, -1;
	selp.b32 	%r22617, %r22615, %r22616, %p954;
	selp.b32 	%r22618, %r22615, %r22617, %p953;
	add.s32 	%r22619, %r22618, %r22585;
	xor.b32  	%r22620, %r22619, %r22526;
	shr.u32 	%r22621, %r22526, 8;
	and.b32  	%r22622, %r22621, 31;
	shl.b32 	%r22623, %r1486, %r22622;
	shr.u32 	%r22624, %r22526, 1;
	and.b32  	%r22625, %r22624, 1;
	shl.b32 	%r22626, %r22625, %r22622;
	and.b32  	%r22627, %r22526, 1;
	shl.b32 	%r22628, %r22627, %r22622;
	and.b32  	%r22629, %r22623, %r21215;
	not.b32 	%r22630, %r22623;
	and.b32  	%r22631, %r21215, %r22630;
	not.b32 	%r22632, %r22628;
	and.b32  	%r22633, %r22629, %r22632;
	or.b32  	%r22634, %r22633, %r22631;
	not.b32 	%r22635, %r22629;
	and.b32  	%r22636, %r22626, %r22635;
	or.b32  	%r22637, %r22634, %r22636;
	shr.u32 	%r22638, %r22620, 4;
	xor.b32  	%r22639, %r22638, %r22620;
	and.b32  	%r22640, %r22639, 252645135;
	shr.u32 	%r22641, %r22640, 24;
	shf.r.wrap.b32 	%r22642, %r22620, %r22620, %r22641;
	xor.b32  	%r22643, %r22642, %r22549;
	add.s32 	%r22644, %r22640, 16843009;
	shr.u32 	%r22645, %r22643, 16;
	xor.b32  	%r22646, %r22645, %r22643;
	shr.u32 	%r22647, %r22646, 12;
	shr.u32 	%r22648, %r22646, 4;
	shr.u32 	%r22649, %r22646, 8;
	xor.b32  	%r22650, %r22648, %r22647;
	xor.b32  	%r22651, %r22650, %r22649;
	xor.b32  	%r22652, %r22651, %r22646;
	shr.u32 	%r22653, %r22652, 2;
	xor.b32  	%r22654, %r22653, %r22652;
	shl.b32 	%r22655, %r22654, 3;
	not.b32 	%r22656, %r22655;
	and.b32  	%r22657, %r22656, 24;
	shr.u32 	%r22658, %r22644, %r22657;
	shf.r.wrap.b32 	%r22659, %r22620, %r22620, %r22658;
	shl.b32 	%r22660, %r22654, 31;
	xor.b32  	%r22661, %r22660, -2147483648;
	shr.s32 	%r22662, %r22661, 31;
	shl.b32 	%r22663, %r22654, 30;
	xor.b32  	%r22664, %r22663, -1073741824;
	not.b32 	%r22665, %r22659;
	and.b32  	%r22666, %r22583, %r22665;
	not.b32 	%r22667, %r22583;
	shr.s32 	%r22668, %r22664, 31;
	and.b32  	%r22669, %r22668, %r22667;
	or.b32  	%r22670, %r22662, %r22583;
	not.b32 	%r22671, %r22670;
	or.b32  	%r22672, %r22669, %r22671;
	and.b32  	%r22673, %r22672, %r22659;
	or.b32  	%r22674, %r22673, %r22666;
	add.s32 	%r22675, %r22583, %r22665;
	setp.ne.s32 	%p955, %r22661, 0;
	setp.gt.s32 	%p956, %r22664, -1;
	selp.b32 	%r22676, %r22674, %r22675, %p956;
	selp.b32 	%r22677, %r22674, %r22676, %p955;
	add.s32 	%r22678, %r22640, 33686018;
	xor.b32  	%r22679, %r22677, %r22643;
	shr.u32 	%r22680, %r22679, 16;
	xor.b32  	%r22681, %r22680, %r22679;
	shr.u32 	%r22682, %r22681, 12;
	shr.u32 	%r22683, %r22681, 4;
	shr.u32 	%r22684, %r22681, 8;
	xor.b32  	%r22685, %r22683, %r22682;
	xor.b32  	%r22686, %r22685, %r22684;
	xor.b32  	%r22687, %r22686, %r22681;
	shr.u32 	%r22688, %r22687, 2;
	xor.b32  	%r22689, %r22688, %r22687;
	shl.b32 	%r22690, %r22689, 3;
	not.b32 	%r22691, %r22690;
	and.b32  	%r22692, %r22691, 24;
	shr.u32 	%r22693, %r22678, %r22692;
	shf.r.wrap.b32 	%r22694, %r22620, %r22620, %r22693;
	shl.b32 	%r22695, %r22689, 31;
	xor.b32  	%r22696, %r22695, -2147483648;
	shr.s32 	%r22697, %r22696, 31;
	shl.b32 	%r22698, %r22689, 30;
	xor.b32  	%r22699, %r22698, -1073741824;
	not.b32 	%r22700, %r22694;
	and.b32  	%r22701, %r22618, %r22700;
	not.b32 	%r22702, %r22618;
	shr.s32 	%r22703, %r22699, 31;
	and.b32  	%r22704, %r22703, %r22702;
	or.b32  	%r22705, %r22697, %r22618;
	not.b32 	%r22706, %r22705;
	or.b32  	%r22707, %r22704, %r22706;
	and.b32  	%r22708, %r22707, %r22694;
	or.b32  	%r22709, %r22708, %r22701;
	add.s32 	%r22710, %r22618, %r22700;
	setp.ne.s32 	%p957, %r22696, 0;
	setp.gt.s32 	%p958, %r22699, -1;
	selp.b32 	%r22711, %r22709, %r22710, %p958;
	selp.b32 	%r22712, %r22709, %r22711, %p957;
	add.s32 	%r22713, %r22712, %r22679;
	xor.b32  	%r22714, %r22713, %r22620;
	shr.u32 	%r22715, %r22620, 8;
	and.b32  	%r22716, %r22715, 31;
	shl.b32 	%r22717, %r1486, %r22716;
	shr.u32 	%r22718, %r22620, 1;
	and.b32  	%r22719, %r22718, 1;
	shl.b32 	%r22720, %r22719, %r22716;
	and.b32  	%r22721, %r22620, 1;
	shl.b32 	%r22722, %r22721, %r22716;
	and.b32  	%r22723, %r22717, %r22070;
	not.b32 	%r22724, %r22717;
	and.b32  	%r22725, %r22070, %r22724;
	not.b32 	%r22726, %r22722;
	and.b32  	%r22727, %r22723, %r22726;
	or.b32  	%r22728, %r22727, %r22725;
	not.b32 	%r22729, %r22723;
	and.b32  	%r22730, %r22720, %r22729;
	or.b32  	%r22731, %r22728, %r22730;
	or.b32  	%r22732, %r22637, %r22543;
	and.b32  	%r22733, %r22731, %r22732;
	and.b32  	%r22734, %r22637, %r22543;
	or.b32  	%r22735, %r22733, %r22734;
	shr.u32 	%r22736, %r22714, 4;
	xor.b32  	%r22737, %r22736, %r22714;
	and.b32  	%r22738, %r22737, 252645135;
	shr.u32 	%r22739, %r22738, 24;
	shf.r.wrap.b32 	%r22740, %r22714, %r22714, %r22739;
	xor.b32  	%r22741, %r22740, %r22643;
	add.s32 	%r22742, %r22738, 16843009;
	shr.u32 	%r22743, %r22741, 16;
	xor.b32  	%r22744, %r22743, %r22741;
	shr.u32 	%r22745, %r22744, 12;
	shr.u32 	%r22746, %r22744, 4;
	shr.u32 	%r22747, %r22744, 8;
	xor.b32  	%r22748, %r22746, %r22745;
	xor.b32  	%r22749, %r22748, %r22747;
	xor.b32  	%r22750, %r22749, %r22744;
	shr.u32 	%r22751, %r22750, 2;
	xor.b32  	%r22752, %r22751, %r22750;
	shl.b32 	%r22753, %r22752, 3;
	not.b32 	%r22754, %r22753;
	and.b32  	%r22755, %r22754, 24;
	shr.u32 	%r22756, %r22742, %r22755;
	shf.r.wrap.b32 	%r22757, %r22714, %r22714, %r22756;
	shl.b32 	%r22758, %r22752, 31;
	xor.b32  	%r22759, %r22758, -2147483648;
	shr.s32 	%r22760, %r22759, 31;
	shl.b32 	%r22761, %r22752, 30;
	xor.b32  	%r22762, %r22761, -1073741824;
	not.b32 	%r22763, %r22757;
	and.b32  	%r22764, %r22677, %r22763;
	not.b32 	%r22765, %r22677;
	shr.s32 	%r22766, %r22762, 31;
	and.b32  	%r22767, %r22766, %r22765;
	or.b32  	%r22768, %r22760, %r22677;
	not.b32 	%r22769, %r22768;
	or.b32  	%r22770, %r22767, %r22769;
	and.b32  	%r22771, %r22770, %r22757;
	or.b32  	%r22772, %r22771, %r22764;
	add.s32 	%r22773, %r22677, %r22763;
	setp.ne.s32 	%p959, %r22759, 0;
	setp.gt.s32 	%p960, %r22762, -1;
	selp.b32 	%r22774, %r22772, %r22773, %p960;
	selp.b32 	%r22775, %r22772, %r22774, %p959;
	add.s32 	%r22776, %r22738, 33686018;
	xor.b32  	%r22777, %r22775, %r22741;
	shr.u32 	%r22778, %r22777, 16;
	xor.b32  	%r22779, %r22778, %r22777;
	shr.u32 	%r22780, %r22779, 12;
	shr.u32 	%r22781, %r22779, 4;
	shr.u32 	%r22782, %r22779, 8;
	xor.b32  	%r22783, %r22781, %r22780;
	xor.b32  	%r22784, %r22783, %r22782;
	xor.b32  	%r22785, %r22784, %r22779;
	shr.u32 	%r22786, %r22785, 2;
	xor.b32  	%r22787, %r22786, %r22785;
	shl.b32 	%r22788, %r22787, 3;
	not.b32 	%r22789, %r22788;
	and.b32  	%r22790, %r22789, 24;
	shr.u32 	%r22791, %r22776, %r22790;
	shf.r.wrap.b32 	%r22792, %r22714, %r22714, %r22791;
	shl.b32 	%r22793, %r22787, 31;
	xor.b32  	%r22794, %r22793, -2147483648;
	shr.s32 	%r22795, %r22794, 31;
	shl.b32 	%r22796, %r22787, 30;
	xor.b32  	%r22797, %r22796, -1073741824;
	not.b32 	%r22798, %r22792;
	and.b32  	%r22799, %r22712, %r22798;
	not.b32 	%r22800, %r22712;
	shr.s32 	%r22801, %r22797, 31;
	and.b32  	%r22802, %r22801, %r22800;
	or.b32  	%r22803, %r22795, %r22712;
	not.b32 	%r22804, %r22803;
	or.b32  	%r22805, %r22802, %r22804;
	and.b32  	%r22806, %r22805, %r22792;
	or.b32  	%r22807, %r22806, %r22799;
	add.s32 	%r22808, %r22712, %r22798;
	setp.ne.s32 	%p961, %r22794, 0;
	setp.gt.s32 	%p962, %r22797, -1;
	selp.b32 	%r22809, %r22807, %r22808, %p962;
	selp.b32 	%r22810, %r22807, %r22809, %p961;
	add.s32 	%r22811, %r22810, %r22777;
	xor.b32  	%r22812, %r22811, %r22714;
	shr.u32 	%r22813, %r22714, 8;
	and.b32  	%r22814, %r22813, 31;
	shl.b32 	%r22815, %r1486, %r22814;
	shr.u32 	%r22816, %r22714, 1;
	and.b32  	%r22817, %r22816, 1;
	shl.b32 	%r22818, %r22817, %r22814;
	and.b32  	%r22819, %r22714, 1;
	shl.b32 	%r22820, %r22819, %r22814;
	and.b32  	%r22821, %r22815, %r22070;
	not.b32 	%r22822, %r22815;
	and.b32  	%r22823, %r22070, %r22822;
	not.b32 	%r22824, %r22820;
	and.b32  	%r22825, %r22821, %r22824;
	or.b32  	%r22826, %r22825, %r22823;
	not.b32 	%r22827, %r22821;
	and.b32  	%r22828, %r22818, %r22827;
	or.b32  	%r22829, %r22826, %r22828;
	shf.l.wrap.b32 	%r22830, %r22829, %r22829, 30;
	shf.l.wrap.b32 	%r22831, %r22829, %r22829, 19;
	xor.b32  	%r22832, %r22830, %r22831;
	shf.l.wrap.b32 	%r22833, %r22829, %r22829, 10;
	xor.b32  	%r22834, %r22832, %r22833;
	shr.u32 	%r22835, %r22812, 4;
	xor.b32  	%r22836, %r22835, %r22812;
	and.b32  	%r22837, %r22836, 252645135;
	shr.u32 	%r22838, %r22837, 24;
	shf.r.wrap.b32 	%r22839, %r22812, %r22812, %r22838;
	xor.b32  	%r22840, %r22839, %r22741;
	add.s32 	%r22841, %r22837, 16843009;
	shr.u32 	%r22842, %r22840, 16;
	xor.b32  	%r22843, %r22842, %r22840;
	shr.u32 	%r22844, %r22843, 12;
	shr.u32 	%r22845, %r22843, 4;
	shr.u32 	%r22846, %r22843, 8;
	xor.b32  	%r22847, %r22845, %r22844;
	xor.b32  	%r22848, %r22847, %r22846;
	xor.b32  	%r22849, %r22848, %r22843;
	shr.u32 	%r22850, %r22849, 2;
	xor.b32  	%r22851, %r22850, %r22849;
	shl.b32 	%r22852, %r22851, 3;
	not.b32 	%r22853, %r22852;
	and.b32  	%r22854, %r22853, 24;
	shr.u32 	%r22855, %r22841, %r22854;
	shf.r.wrap.b32 	%r22856, %r22812, %r22812, %r22855;
	shl.b32 	%r22857, %r22851, 31;
	xor.b32  	%r22858, %r22857, -2147483648;
	shr.s32 	%r22859, %r22858, 31;
	shl.b32 	%r22860, %r22851, 30;
	xor.b32  	%r22861, %r22860, -1073741824;
	not.b32 	%r22862, %r22856;
	and.b32  	%r22863, %r22775, %r22862;
	not.b32 	%r22864, %r22775;
	shr.s32 	%r22865, %r22861, 31;
	and.b32  	%r22866, %r22865, %r22864;
	or.b32  	%r22867, %r22859, %r22775;
	not.b32 	%r22868, %r22867;
	or.b32  	%r22869, %r22866, %r22868;
	and.b32  	%r22870, %r22869, %r22856;
	or.b32  	%r22871, %r22870, %r22863;
	add.s32 	%r22872, %r22775, %r22862;
	setp.ne.s32 	%p963, %r22858, 0;
	setp.gt.s32 	%p964, %r22861, -1;
	selp.b32 	%r22873, %r22871, %r22872, %p964;
	selp.b32 	%r22874, %r22871, %r22873, %p963;
	add.s32 	%r22875, %r22837, 33686018;
	xor.b32  	%r22876, %r22874, %r22840;
	shr.u32 	%r22877, %r22876, 16;
	xor.b32  	%r22878, %r22877, %r22876;
	shr.u32 	%r22879, %r22878, 12;
	shr.u32 	%r22880, %r22878, 4;
	shr.u32 	%r22881, %r22878, 8;
	xor.b32  	%r22882, %r22880, %r22879;
	xor.b32  	%r22883, %r22882, %r22881;
	xor.b32  	%r22884, %r22883, %r22878;
	shr.u32 	%r22885, %r22884, 2;
	xor.b32  	%r22886, %r22885, %r22884;
	shl.b32 	%r22887, %r22886, 3;
	not.b32 	%r22888, %r22887;
	and.b32  	%r22889, %r22888, 24;
	shr.u32 	%r22890, %r22875, %r22889;
	shf.r.wrap.b32 	%r22891, %r22812, %r22812, %r22890;
	shl.b32 	%r22892, %r22886, 31;
	xor.b32  	%r22893, %r22892, -2147483648;
	shr.s32 	%r22894, %r22893, 31;
	shl.b32 	%r22895, %r22886, 30;
	xor.b32  	%r22896, %r22895, -1073741824;
	not.b32 	%r22897, %r22891;
	and.b32  	%r22898, %r22810, %r22897;
	not.b32 	%r22899, %r22810;
	shr.s32 	%r22900, %r22896, 31;
	and.b32  	%r22901, %r22900, %r22899;
	or.b32  	%r22902, %r22894, %r22810;
	not.b32 	%r22903, %r22902;
	or.b32  	%r22904, %r22901, %r22903;
	and.b32  	%r22905, %r22904, %r22891;
	or.b32  	%r22906, %r22905, %r22898;
	add.s32 	%r22907, %r22810, %r22897;
	setp.ne.s32 	%p965, %r22893, 0;
	setp.gt.s32 	%p966, %r22896, -1;
	selp.b32 	%r22908, %r22906, %r22907, %p966;
	selp.b32 	%r22909, %r22906, %r22908, %p965;
	add.s32 	%r22910, %r22909, %r22876;
	shr.u32 	%r22911, %r22812, 8;
	and.b32  	%r22912, %r22911, 31;
	shl.b32 	%r22913, %r1486, %r22912;
	shr.u32 	%r22914, %r22812, 1;
	and.b32  	%r22915, %r22914, 1;
	shl.b32 	%r22916, %r22915, %r22912;
	and.b32  	%r22917, %r22812, 1;
	shl.b32 	%r22918, %r22917, %r22912;
	and.b32  	%r22919, %r22913, %r22449;
	not.b32 	%r22920, %r22913;
	and.b32  	%r22921, %r22449, %r22920;
	not.b32 	%r22922, %r22918;
	and.b32  	%r22923, %r22919, %r22922;
	or.b32  	%r22924, %r22923, %r22921;
	not.b32 	%r22925, %r22919;
	and.b32  	%r22926, %r22916, %r22925;
	or.b32  	%r22927, %r22924, %r22926;
	add.s32 	%r22928, %r22735, %r22449;
	add.s32 	%r22929, %r22928, %r22834;
	add.s32 	%r22930, %r19505, %r22927;
	add.s32 	%r22931, %r20361, %r20360;
	xor.b32  	%r22932, %r22910, %r22931;
	xor.b32  	%r22933, %r22932, %r22812;
	shr.u32 	%r22934, %r22933, 4;
	xor.b32  	%r22935, %r22934, %r22933;
	and.b32  	%r22936, %r22935, 252645135;
	shr.u32 	%r22937, %r22936, 24;
	shf.r.wrap.b32 	%r22938, %r22933, %r22933, %r22937;
	xor.b32  	%r22939, %r22938, %r22840;
	add.s32 	%r22940, %r22936, 16843009;
	shr.u32 	%r22941, %r22939, 16;
	xor.b32  	%r22942, %r22941, %r22939;
	shr.u32 	%r22943, %r22942, 12;
	shr.u32 	%r22944, %r22942, 4;
	shr.u32 	%r22945, %r22942, 8;
	xor.b32  	%r22946, %r22944, %r22943;
	xor.b32  	%r22947, %r22946, %r22945;
	xor.b32  	%r22948, %r22947, %r22942;
	shr.u32 	%r22949, %r22948, 2;
	xor.b32  	%r22950, %r22949, %r22948;
	shl.b32 	%r22951, %r22950, 3;
	not.b32 	%r22952, %r22951;
	and.b32  	%r22953, %r22952, 24;
	shr.u32 	%r22954, %r22940, %r22953;
	shf.r.wrap.b32 	%r22955, %r22933, %r22933, %r22954;
	shl.b32 	%r22956, %r22950, 31;
	xor.b32  	%r22957, %r22956, -2147483648;
	shr.s32 	%r22958, %r22957, 31;
	shl.b32 	%r22959, %r22950, 30;
	xor.b32  	%r22960, %r22959, -1073741824;
	not.b32 	%r22961, %r22955;
	and.b32  	%r22962, %r22874, %r22961;
	not.b32 	%r22963, %r22874;
	shr.s32 	%r22964, %r22960, 31;
	and.b32  	%r22965, %r22964, %r22963;
	or.b32  	%r22966, %r22958, %r22874;
	not.b32 	%r22967, %r22966;
	or.b32  	%r22968, %r22965, %r22967;
	and.b32  	%r22969, %r22968, %r22955;
	or.b32  	%r22970, %r22969, %r22962;
	add.s32 	%r22971, %r22874, %r22961;
	setp.ne.s32 	%p967, %r22957, 0;
	setp.gt.s32 	%p968, %r22960, -1;
	selp.b32 	%r22972, %r22970, %r22971, %p968;
	selp.b32 	%r22973, %r22970, %r22972, %p967;
	add.s32 	%r22974, %r22936, 33686018;
	xor.b32  	%r22975, %r22973, %r22939;
	shr.u32 	%r22976, %r22975, 16;
	xor.b32  	%r22977, %r22976, %r22975;
	shr.u32 	%r22978, %r22977, 12;
	shr.u32 	%r22979, %r22977, 4;
	shr.u32 	%r22980, %r22977, 8;
	xor.b32  	%r22981, %r22979, %r22978;
	xor.b32  	%r22982, %r22981, %r22980;
	xor.b32  	%r22983, %r22982, %r22977;
	shr.u32 	%r22984, %r22983, 2;
	xor.b32  	%r22985, %r22984, %r22983;
	shl.b32 	%r22986, %r22985, 3;
	not.b32 	%r22987, %r22986;
	and.b32  	%r22988, %r22987, 24;
	shr.u32 	%r22989, %r22974, %r22988;
	shf.r.wrap.b32 	%r22990, %r22933, %r22933, %r22989;
	shl.b32 	%r22991, %r22985, 31;
	xor.b32  	%r22992, %r22991, -2147483648;
	shr.s32 	%r22993, %r22992, 31;
	shl.b32 	%r22994, %r22985, 30;
	xor.b32  	%r22995, %r22994, -1073741824;
	not.b32 	%r22996, %r22990;
	and.b32  	%r22997, %r22909, %r22996;
	not.b32 	%r22998, %r22909;
	shr.s32 	%r22999, %r22995, 31;
	and.b32  	%r23000, %r22999, %r22998;
	or.b32  	%r23001, %r22993, %r22909;
	not.b32 	%r23002, %r23001;
	or.b32  	%r23003, %r23000, %r23002;
	and.b32  	%r23004, %r23003, %r22990;
	or.b32  	%r23005, %r23004, %r22997;
	add.s32 	%r23006, %r22909, %r22996;
	setp.ne.s32 	%p969, %r22992, 0;
	setp.gt.s32 	%p970, %r22995, -1;
	selp.b32 	%r23007, %r23005, %r23006, %p970;
	selp.b32 	%r23008, %r23005, %r23007, %p969;
	add.s32 	%r23009, %r23008, %r22975;
	xor.b32  	%r23010, %r23009, %r22933;
	shr.u32 	%r23011, %r23010, 4;
	xor.b32  	%r23012, %r23011, %r23010;
	and.b32  	%r23013, %r23012, 252645135;
	shr.u32 	%r23014, %r23013, 24;
	shf.r.wrap.b32 	%r23015, %r23010, %r23010, %r23014;
	xor.b32  	%r23016, %r23015, %r22939;
	add.s32 	%r23017, %r23013, 16843009;
	shr.u32 	%r23018, %r23016, 16;
	xor.b32  	%r23019, %r23018, %r23016;
	shr.u32 	%r23020, %r23019, 12;
	shr.u32 	%r23021, %r23019, 4;
	shr.u32 	%r23022, %r23019, 8;
	xor.b32  	%r23023, %r23021, %r23020;
	xor.b32  	%r23024, %r23023, %r23022;
	xor.b32  	%r23025, %r23024, %r23019;
	shr.u32 	%r23026, %r23025, 2;
	xor.b32  	%r23027, %r23026, %r23025;
	shl.b32 	%r23028, %r23027, 3;
	not.b32 	%r23029, %r23028;
	and.b32  	%r23030, %r23029, 24;
	shr.u32 	%r23031, %r23017, %r23030;
	shf.r.wrap.b32 	%r23032, %r23010, %r23010, %r23031;
	shl.b32 	%r23033, %r23027, 31;
	xor.b32  	%r23034, %r23033, -2147483648;
	shr.s32 	%r23035, %r23034, 31;
	shl.b32 	%r23036, %r23027, 30;
	xor.b32  	%r23037, %r23036, -1073741824;
	not.b32 	%r23038, %r23032;
	and.b32  	%r23039, %r22973, %r23038;
	not.b32 	%r23040, %r22973;
	shr.s32 	%r23041, %r23037, 31;
	and.b32  	%r23042, %r23041, %r23040;
	or.b32  	%r23043, %r23035, %r22973;
	not.b32 	%r23044, %r23043;
	or.b32  	%r23045, %r23042, %r23044;
	and.b32  	%r23046, %r23045, %r23032;
	or.b32  	%r23047, %r23046, %r23039;
	add.s32 	%r23048, %r22973, %r23038;
	setp.ne.s32 	%p971, %r23034, 0;
	setp.gt.s32 	%p972, %r23037, -1;
	selp.b32 	%r23049, %r23047, %r23048, %p972;
	selp.b32 	%r23050, %r23047, %r23049, %p971;
	add.s32 	%r23051, %r23013, 33686018;
	xor.b32  	%r23052, %r23050, %r23016;
	shr.u32 	%r23053, %r23052, 16;
	xor.b32  	%r23054, %r23053, %r23052;
	shr.u32 	%r23055, %r23054, 12;
	shr.u32 	%r23056, %r23054, 4;
	shr.u32 	%r23057, %r23054, 8;
	xor.b32  	%r23058, %r23056, %r23055;
	xor.b32  	%r23059, %r23058, %r23057;
	xor.b32  	%r23060, %r23059, %r23054;
	shr.u32 	%r23061, %r23060, 2;
	xor.b32  	%r23062, %r23061, %r23060;
	shl.b32 	%r23063, %r23062, 3;
	not.b32 	%r23064, %r23063;
	and.b32  	%r23065, %r23064, 24;
	shr.u32 	%r23066, %r23051, %r23065;
	shf.r.wrap.b32 	%r23067, %r23010, %r23010, %r23066;
	shl.b32 	%r23068, %r23062, 31;
	xor.b32  	%r23069, %r23068, -2147483648;
	shr.s32 	%r23070, %r23069, 31;
	shl.b32 	%r23071, %r23062, 30;
	xor.b32  	%r23072, %r23071, -1073741824;
	not.b32 	%r23073, %r23067;
	and.b32  	%r23074, %r23008, %r23073;
	not.b32 	%r23075, %r23008;
	shr.s32 	%r23076, %r23072, 31;
	and.b32  	%r23077, %r23076, %r23075;
	or.b32  	%r23078, %r23070, %r23008;
	not.b32 	%r23079, %r23078;
	or.b32  	%r23080, %r23077, %r23079;
	and.b32  	%r23081, %r23080, %r23067;
	or.b32  	%r23082, %r23081, %r23074;
	add.s32 	%r23083, %r23008, %r23073;
	setp.ne.s32 	%p973, %r23069, 0;
	setp.gt.s32 	%p974, %r23072, -1;
	selp.b32 	%r23084, %r23082, %r23083, %p974;
	selp.b32 	%r23085, %r23082, %r23084, %p973;
	add.s32 	%r23086, %r23085, %r23052;
	xor.b32  	%r23087, %r23086, %r23010;
	shr.u32 	%r23088, %r23010, 8;
	and.b32  	%r23089, %r23088, 31;
	shl.b32 	%r23090, %r1486, %r23089;
	shr.u32 	%r23091, %r23010, 1;
	and.b32  	%r23092, %r23091, 1;
	shl.b32 	%r23093, %r23092, %r23089;
	and.b32  	%r23094, %r23010, 1;
	shl.b32 	%r23095, %r23094, %r23089;
	and.b32  	%r23096, %r23090, %r21216;
	not.b32 	%r23097, %r23090;
	and.b32  	%r23098, %r21216, %r23097;
	not.b32 	%r23099, %r23095;
	and.b32  	%r23100, %r23096, %r23099;
	or.b32  	%r23101, %r23100, %r23098;
	not.b32 	%r23102, %r23096;
	and.b32  	%r23103, %r23093, %r23102;
	or.b32  	%r23104, %r23101, %r23103;
	shr.u32 	%r23105, %r23087, 4;
	xor.b32  	%r23106, %r23105, %r23087;
	and.b32  	%r23107, %r23106, 252645135;
	shr.u32 	%r23108, %r23107, 24;
	shf.r.wrap.b32 	%r23109, %r23087, %r23087, %r23108;
	xor.b32  	%r23110, %r23109, %r23016;
	add.s32 	%r23111, %r23107, 16843009;
	shr.u32 	%r23112, %r23110, 16;
	xor.b32  	%r23113, %r23112, %r23110;
	shr.u32 	%r23114, %r23113, 12;
	shr.u32 	%r23115, %r23113, 4;
	shr.u32 	%r23116, %r23113, 8;
	xor.b32  	%r23117, %r23115, %r23114;
	xor.b32  	%r23118, %r23117, %r23116;
	xor.b32  	%r23119, %r23118, %r23113;
	shr.u32 	%r23120, %r23119, 2;
	xor.b32  	%r23121, %r23120, %r23119;
	shl.b32 	%r23122, %r23121, 3;
	not.b32 	%r23123, %r23122;
	and.b32  	%r23124, %r23123, 24;
	shr.u32 	%r23125, %r23111, %r23124;
	shf.r.wrap.b32 	%r23126, %r23087, %r23087, %r23125;
	shl.b32 	%r23127, %r23121, 31;
	xor.b32  	%r23128, %r23127, -2147483648;
	shr.s32 	%r23129, %r23128, 31;
	shl.b32 	%r23130, %r23121, 30;
	xor.b32  	%r23131, %r23130, -1073741824;
	not.b32 	%r23132, %r23126;
	and.b32  	%r23133, %r23050, %r23132;
	not.b32 	%r23134, %r23050;
	shr.s32 	%r23135, %r23131, 31;
	and.b32  	%r23136, %r23135, %r23134;
	or.b32  	%r23137, %r23129, %r23050;
	not.b32 	%r23138, %r23137;
	or.b32  	%r23139, %r23136, %r23138;
	and.b32  	%r23140, %r23139, %r23126;
	or.b32  	%r23141, %r23140, %r23133;
	add.s32 	%r23142, %r23050, %r23132;
	setp.ne.s32 	%p975, %r23128, 0;
	setp.gt.s32 	%p976, %r23131, -1;
	selp.b32 	%r23143, %r23141, %r23142, %p976;
	selp.b32 	%r23144, %r23141, %r23143, %p975;
	add.s32 	%r23145, %r23107, 33686018;
	xor.b32  	%r23146, %r23144, %r23110;
	shr.u32 	%r23147, %r23146, 16;
	xor.b32  	%r23148, %r23147, %r23146;
	shr.u32 	%r23149, %r23148, 12;
	shr.u32 	%r23150, %r23148, 4;
	shr.u32 	%r23151, %r23148, 8;
	xor.b32  	%r23152, %r23150, %r23149;
	xor.b32  	%r23153, %r23152, %r23151;
	xor.b32  	%r23154, %r23153, %r23148;
	shr.u32 	%r23155, %r23154, 2;
	xor.b32  	%r23156, %r23155, %r23154;
	shl.b32 	%r23157, %r23156, 3;
	not.b32 	%r23158, %r23157;
	and.b32  	%r23159, %r23158, 24;
	shr.u32 	%r23160, %r23145, %r23159;
	shf.r.wrap.b32 	%r23161, %r23087, %r23087, %r23160;
	shl.b32 	%r23162, %r23156, 31;
	xor.b32  	%r23163, %r23162, -2147483648;
	shr.s32 	%r23164, %r23163, 31;
	shl.b32 	%r23165, %r23156, 30;
	xor.b32  	%r23166, %r23165, -1073741824;
	not.b32 	%r23167, %r23161;
	and.b32  	%r23168, %r23085, %r23167;
	not.b32 	%r23169, %r23085;
	shr.s32 	%r23170, %r23166, 31;
	and.b32  	%r23171, %r23170, %r23169;
	or.b32  	%r23172, %r23164, %r23085;
	not.b32 	%r23173, %r23172;
	or.b32  	%r23174, %r23171, %r23173;
	and.b32  	%r23175, %r23174, %r23161;
	or.b32  	%r23176, %r23175, %r23168;
	add.s32 	%r23177, %r23085, %r23167;
	setp.ne.s32 	%p977, %r23163, 0;
	setp.gt.s32 	%p978, %r23166, -1;
	selp.b32 	%r23178, %r23176, %r23177, %p978;
	selp.b32 	%r23179, %r23176, %r23178, %p977;
	add.s32 	%r23180, %r23179, %r23146;
	xor.b32  	%r23181, %r23180, %r23087;
	shr.u32 	%r23182, %r23087, 8;
	and.b32  	%r23183, %r23182, 31;
	shl.b32 	%r23184, %r1486, %r23183;
	shr.u32 	%r23185, %r23087, 1;
	and.b32  	%r23186, %r23185, 1;
	shl.b32 	%r23187, %r23186, %r23183;
	and.b32  	%r23188, %r23087, 1;
	shl.b32 	%r23189, %r23188, %r23183;
	and.b32  	%r23190, %r23184, %r22071;
	not.b32 	%r23191, %r23184;
	and.b32  	%r23192, %r22071, %r23191;
	not.b32 	%r23193, %r23189;
	and.b32  	%r23194, %r23190, %r23193;
	or.b32  	%r23195, %r23194, %r23192;
	not.b32 	%r23196, %r23190;
	and.b32  	%r23197, %r23187, %r23196;
	or.b32  	%r23198, %r23195, %r23197;
	xor.b32  	%r23199, %r23198, %r23104;
	and.b32  	%r23200, %r22930, %r23199;
	xor.b32  	%r23201, %r23200, %r23104;
	shr.u32 	%r23202, %r23181, 4;
	xor.b32  	%r23203, %r23202, %r23181;
	and.b32  	%r23204, %r23203, 252645135;
	shr.u32 	%r23205, %r23204, 24;
	shf.r.wrap.b32 	%r23206, %r23181, %r23181, %r23205;
	xor.b32  	%r23207, %r23206, %r23110;
	add.s32 	%r23208, %r23204, 16843009;
	shr.u32 	%r23209, %r23207, 16;
	xor.b32  	%r23210, %r23209, %r23207;
	shr.u32 	%r23211, %r23210, 12;
	shr.u32 	%r23212, %r23210, 4;
	shr.u32 	%r23213, %r23210, 8;
	xor.b32  	%r23214, %r23212, %r23211;
	xor.b32  	%r23215, %r23214, %r23213;
	xor.b32  	%r23216, %r23215, %r23210;
	shr.u32 	%r23217, %r23216, 2;
	xor.b32  	%r23218, %r23217, %r23216;
	shl.b32 	%r23219, %r23218, 3;
	not.b32 	%r23220, %r23219;
	and.b32  	%r23221, %r23220, 24;
	shr.u32 	%r23222, %r23208, %r23221;
	shf.r.wrap.b32 	%r23223, %r23181, %r23181, %r23222;
	shl.b32 	%r23224, %r23218, 31;
	xor.b32  	%r23225, %r23224, -2147483648;
	shr.s32 	%r23226, %r23225, 31;
	shl.b32 	%r23227, %r23218, 30;
	xor.b32  	%r23228, %r23227, -1073741824;
	not.b32 	%r23229, %r23223;
	and.b32  	%r23230, %r23144, %r23229;
	not.b32 	%r23231, %r23144;
	shr.s32 	%r23232, %r23228, 31;
	and.b32  	%r23233, %r23232, %r23231;
	or.b32  	%r23234, %r23226, %r23144;
	not.b32 	%r23235, %r23234;
	or.b32  	%r23236, %r23233, %r23235;
	and.b32  	%r23237, %r23236, %r23223;
	or.b32  	%r23238, %r23237, %r23230;
	add.s32 	%r23239, %r23144, %r23229;
	setp.ne.s32 	%p979, %r23225, 0;
	setp.gt.s32 	%p980, %r23228, -1;
	selp.b32 	%r23240, %r23238, %r23239, %p980;
	selp.b32 	%r23241, %r23238, %r23240, %p979;
	add.s32 	%r23242, %r23204, 33686018;
	xor.b32  	%r23243, %r23241, %r23207;
	shr.u32 	%r23244, %r23243, 16;
	xor.b32  	%r23245, %r23244, %r23243;
	shr.u32 	%r23246, %r23245, 12;
	shr.u32 	%r23247, %r23245, 4;
	shr.u32 	%r23248, %r23245, 8;
	xor.b32  	%r23249, %r23247, %r23246;
	xor.b32  	%r23250, %r23249, %r23248;
	xor.b32  	%r23251, %r23250, %r23245;
	shr.u32 	%r23252, %r23251, 2;
	xor.b32  	%r23253, %r23252, %r23251;
	shl.b32 	%r23254, %r23253, 3;
	not.b32 	%r23255, %r23254;
	and.b32  	%r23256, %r23255, 24;
	shr.u32 	%r23257, %r23242, %r23256;
	shf.r.wrap.b32 	%r23258, %r23181, %r23181, %r23257;
	shl.b32 	%r23259, %r23253, 31;
	xor.b32  	%r23260, %r23259, -2147483648;
	shr.s32 	%r23261, %r23260, 31;
	shl.b32 	%r23262, %r23253, 30;
	xor.b32  	%r23263, %r23262, -1073741824;
	not.b32 	%r23264, %r23258;
	and.b32  	%r23265, %r23179, %r23264;
	not.b32 	%r23266, %r23179;
	shr.s32 	%r23267, %r23263, 31;
	and.b32  	%r23268, %r23267, %r23266;
	or.b32  	%r23269, %r23261, %r23179;
	not.b32 	%r23270, %r23269;
	or.b32  	%r23271, %r23268, %r23270;
	and.b32  	%r23272, %r23271, %r23258;
	or.b32  	%r23273, %r23272, %r23265;
	add.s32 	%r23274, %r23179, %r23264;
	setp.ne.s32 	%p981, %r23260, 0;
	setp.gt.s32 	%p982, %r23263, -1;
	selp.b32 	%r23275, %r23273, %r23274, %p982;
	selp.b32 	%r23276, %r23273, %r23275, %p981;
	add.s32 	%r23277, %r23276, %r23243;
	xor.b32  	%r23278, %r23277, %r23181;
	shr.u32 	%r23279, %r23181, 8;
	and.b32  	%r23280, %r23279, 31;
	shl.b32 	%r23281, %r1486, %r23280;
	shr.u32 	%r23282, %r23181, 1;
	and.b32  	%r23283, %r23282, 1;
	shl.b32 	%r23284, %r23283, %r23280;
	and.b32  	%r23285, %r23181, 1;
	shl.b32 	%r23286, %r23285, %r23280;
	and.b32  	%r23287, %r23281, %r22930;
	not.b32 	%r23288, %r23281;
	and.b32  	%r23289, %r22930, %r23288;
	not.b32 	%r23290, %r23286;
	and.b32  	%r23291, %r23287, %r23290;
	or.b32  	%r23292, %r23291, %r23289;
	not.b32 	%r23293, %r23287;
	and.b32  	%r23294, %r23284, %r23293;
	or.b32  	%r23295, %r23292, %r23294;
	shf.l.wrap.b32 	%r23296, %r23295, %r23295, 26;
	shf.l.wrap.b32 	%r23297, %r23295, %r23295, 21;
	xor.b32  	%r23298, %r23296, %r23297;
	shf.l.wrap.b32 	%r23299, %r23295, %r23295, 7;
	xor.b32  	%r23300, %r23298, %r23299;
	add.s32 	%r23301, %r22153, %r15145;
	add.s32 	%r23302, %r23301, %r20361;
	add.s32 	%r23303, %r23302, %r23201;
	add.s32 	%r23304, %r23303, %r23300;
	shr.u32 	%r23305, %r23278, 4;
	xor.b32  	%r23306, %r23305, %r23278;
	and.b32  	%r23307, %r23306, 252645135;
	shr.u32 	%r23308, %r23307, 24;
	shf.r.wrap.b32 	%r23309, %r23278, %r23278, %r23308;
	xor.b32  	%r23310, %r23309, %r23207;
	add.s32 	%r23311, %r23307, 16843009;
	shr.u32 	%r23312, %r23310, 16;
	xor.b32  	%r23313, %r23312, %r23310;
	shr.u32 	%r23314, %r23313, 12;
	shr.u32 	%r23315, %r23313, 4;
	shr.u32 	%r23316, %r23313, 8;
	xor.b32  	%r23317, %r23315, %r23314;
	xor.b32  	%r23318, %r23317, %r23316;
	xor.b32  	%r23319, %r23318, %r23313;
	shr.u32 	%r23320, %r23319, 2;
	xor.b32  	%r23321, %r23320, %r23319;
	shl.b32 	%r23322, %r23321, 3;
	not.b32 	%r23323, %r23322;
	and.b32  	%r23324, %r23323, 24;
	shr.u32 	%r23325, %r23311, %r23324;
	shf.r.wrap.b32 	%r23326, %r23278, %r23278, %r23325;
	shl.b32 	%r23327, %r23321, 31;
	xor.b32  	%r23328, %r23327, -2147483648;
	shr.s32 	%r23329, %r23328, 31;
	shl.b32 	%r23330, %r23321, 30;
	xor.b32  	%r23331, %r23330, -1073741824;
	not.b32 	%r23332, %r23326;
	and.b32  	%r23333, %r23241, %r23332;
	not.b32 	%r23334, %r23241;
	shr.s32 	%r23335, %r23331, 31;
	and.b32  	%r23336, %r23335, %r23334;
	or.b32  	%r23337, %r23329, %r23241;
	not.b32 	%r23338, %r23337;
	or.b32  	%r23339, %r23336, %r23338;
	and.b32  	%r23340, %r23339, %r23326;
	or.b32  	%r23341, %r23340, %r23333;
	add.s32 	%r23342, %r23241, %r23332;
	setp.ne.s32 	%p983, %r23328, 0;
	setp.gt.s32 	%p984, %r23331, -1;
	selp.b32 	%r23343, %r23341, %r23342, %p984;
	selp.b32 	%r23344, %r23341, %r23343, %p983;
	add.s32 	%r23345, %r23307, 33686018;
	xor.b32  	%r23346, %r23344, %r23310;
	shr.u32 	%r23347, %r23346, 16;
	xor.b32  	%r23348, %r23347, %r23346;
	shr.u32 	%r23349, %r23348, 12;
	shr.u32 	%r23350, %r23348, 4;
	shr.u32 	%r23351, %r23348, 8;
	xor.b32  	%r23352, %r23350, %r23349;
	xor.b32  	%r23353, %r23352, %r23351;
	xor.b32  	%r23354, %r23353, %r23348;
	shr.u32 	%r23355, %r23354, 2;
	xor.b32  	%r23356, %r23355, %r23354;
	shl.b32 	%r23357, %r23356, 3;
	not.b32 	%r23358, %r23357;
	and.b32  	%r23359, %r23358, 24;
	shr.u32 	%r23360, %r23345, %r23359;
	shf.r.wrap.b32 	%r23361, %r23278, %r23278, %r23360;
	shl.b32 	%r23362, %r23356, 31;
	xor.b32  	%r23363, %r23362, -2147483648;
	shr.s32 	%r23364, %r23363, 31;
	shl.b32 	%r23365, %r23356, 30;
	xor.b32  	%r23366, %r23365, -1073741824;
	not.b32 	%r23367, %r23361;
	and.b32  	%r23368, %r23276, %r23367;
	not.b32 	%r23369, %r23276;
	shr.s32 	%r23370, %r23366, 31;
	and.b32  	%r23371, %r23370, %r23369;
	or.b32  	%r23372, %r23364, %r23276;
	not.b32 	%r23373, %r23372;
	or.b32  	%r23374, %r23371, %r23373;
	and.b32  	%r23375, %r23374, %r23361;
	or.b32  	%r23376, %r23375, %r23368;
	add.s32 	%r23377, %r23276, %r23367;
	setp.ne.s32 	%p985, %r23363, 0;
	setp.gt.s32 	%p986, %r23366, -1;
	selp.b32 	%r23378, %r23376, %r23377, %p986;
	selp.b32 	%r23379, %r23376, %r23378, %p985;
	add.s32 	%r23380, %r23379, %r23346;
	xor.b32  	%r23381, %r23380, %r23278;
	shr.u32 	%r23382, %r23278, 8;
	and.b32  	%r23383, %r23382, 31;
	shl.b32 	%r23384, %r1486, %r23383;
	shr.u32 	%r23385, %r23278, 1;
	and.b32  	%r23386, %r23385, 1;
	shl.b32 	%r23387, %r23386, %r23383;
	and.b32  	%r23388, %r23278, 1;
	shl.b32 	%r23389, %r23388, %r23383;
	and.b32  	%r23390, %r23384, %r21215;
	not.b32 	%r23391, %r23384;
	and.b32  	%r23392, %r21215, %r23391;
	not.b32 	%r23393, %r23389;
	and.b32  	%r23394, %r23390, %r23393;
	or.b32  	%r23395, %r23394, %r23392;
	not.b32 	%r23396, %r23390;
	and.b32  	%r23397, %r23387, %r23396;
	or.b32  	%r23398, %r23395, %r23397;
	shr.u32 	%r23399, %r23381, 4;
	xor.b32  	%r23400, %r23399, %r23381;
	and.b32  	%r23401, %r23400, 252645135;
	shr.u32 	%r23402, %r23401, 24;
	shf.r.wrap.b32 	%r23403, %r23381, %r23381, %r23402;
	xor.b32  	%r23404, %r23403, %r23310;
	add.s32 	%r23405, %r23401, 16843009;
	shr.u32 	%r23406, %r23404, 16;
	xor.b32  	%r23407, %r23406, %r23404;
	shr.u32 	%r23408, %r23407, 12;
	shr.u32 	%r23409, %r23407, 4;
	shr.u32 	%r23410, %r23407, 8;
	xor.b32  	%r23411, %r23409, %r23408;
	xor.b32  	%r23412, %r23411, %r23410;
	xor.b32  	%r23413, %r23412, %r23407;
	shr.u32 	%r23414, %r23413, 2;
	xor.b32  	%r23415, %r23414, %r23413;
	shl.b32 	%r23416, %r23415, 3;
	not.b32 	%r23417, %r23416;
	and.b32  	%r23418, %r23417, 24;
	shr.u32 	%r23419, %r23405, %r23418;
	shf.r.wrap.b32 	%r23420, %r23381, %r23381, %r23419;
	shl.b32 	%r23421, %r23415, 31;
	xor.b32  	%r23422, %r23421, -2147483648;
	shr.s32 	%r23423, %r23422, 31;
	shl.b32 	%r23424, %r23415, 30;
	xor.b32  	%r23425, %r23424, -1073741824;
	not.b32 	%r23426, %r23420;
	and.b32  	%r23427, %r23344, %r23426;
	not.b32 	%r23428, %r23344;
	shr.s32 	%r23429, %r23425, 31;
	and.b32  	%r23430, %r23429, %r23428;
	or.b32  	%r23431, %r23423, %r23344;
	not.b32 	%r23432, %r23431;
	or.b32  	%r23433, %r23430, %r23432;
	and.b32  	%r23434, %r23433, %r23420;
	or.b32  	%r23435, %r23434, %r23427;
	add.s32 	%r23436, %r23344, %r23426;
	setp.ne.s32 	%p987, %r23422, 0;
	setp.gt.s32 	%p988, %r23425, -1;
	selp.b32 	%r23437, %r23435, %r23436, %p988;
	selp.b32 	%r23438, %r23435, %r23437, %p987;
	add.s32 	%r23439, %r23401, 33686018;
	xor.b32  	%r23440, %r23438, %r23404;
	shr.u32 	%r23441, %r23440, 16;
	xor.b32  	%r23442, %r23441, %r23440;
	shr.u32 	%r23443, %r23442, 12;
	shr.u32 	%r23444, %r23442, 4;
	shr.u32 	%r23445, %r23442, 8;
	xor.b32  	%r23446, %r23444, %r23443;
	xor.b32  	%r23447, %r23446, %r23445;
	xor.b32  	%r23448, %r23447, %r23442;
	shr.u32 	%r23449, %r23448, 2;
	xor.b32  	%r23450, %r23449, %r23448;
	shl.b32 	%r23451, %r23450, 3;
	not.b32 	%r23452, %r23451;
	and.b32  	%r23453, %r23452, 24;
	shr.u32 	%r23454, %r23439, %r23453;
	shf.r.wrap.b32 	%r23455, %r23381, %r23381, %r23454;
	shl.b32 	%r23456, %r23450, 31;
	xor.b32  	%r23457, %r23456, -2147483648;
	shr.s32 	%r23458, %r23457, 31;
	shl.b32 	%r23459, %r23450, 30;
	xor.b32  	%r23460, %r23459, -1073741824;
	not.b32 	%r23461, %r23455;
	and.b32  	%r23462, %r23379, %r23461;
	not.b32 	%r23463, %r23379;
	shr.s32 	%r23464, %r23460, 31;
	and.b32  	%r23465, %r23464, %r23463;
	or.b32  	%r23466, %r23458, %r23379;
	not.b32 	%r23467, %r23466;
	or.b32  	%r23468, %r23465, %r23467;
	and.b32  	%r23469, %r23468, %r23455;
	or.b32  	%r23470, %r23469, %r23462;
	add.s32 	%r23471, %r23379, %r23461;
	setp.ne.s32 	%p989, %r23457, 0;
	setp.gt.s32 	%p990, %r23460, -1;
	selp.b32 	%r23472, %r23470, %r23471, %p990;
	selp.b32 	%r23473, %r23470, %r23472, %p989;
	add.s32 	%r23474, %r23473, %r23440;
	xor.b32  	%r23475, %r23474, %r23381;
	shr.u32 	%r23476, %r23381, 8;
	and.b32  	%r23477, %r23476, 31;
	shl.b32 	%r23478, %r1486, %r23477;
	shr.u32 	%r23479, %r23381, 1;
	and.b32  	%r23480, %r23479, 1;
	shl.b32 	%r23481, %r23480, %r23477;
	and.b32  	%r23482, %r23381, 1;
	shl.b32 	%r23483, %r23482, %r23477;
	and.b32  	%r23484, %r23478, %r22070;
	not.b32 	%r23485, %r23478;
	and.b32  	%r23486, %r22070, %r23485;
	not.b32 	%r23487, %r23483;
	and.b32  	%r23488, %r23484, %r23487;
	or.b32  	%r23489, %r23488, %r23486;
	not.b32 	%r23490, %r23484;
	and.b32  	%r23491, %r23481, %r23490;
	or.b32  	%r23492, %r23489, %r23491;
	shr.u32 	%r23493, %r23475, 4;
	xor.b32  	%r23494, %r23493, %r23475;
	and.b32  	%r23495, %r23494, 252645135;
	shr.u32 	%r23496, %r23495, 24;
	shf.r.wrap.b32 	%r23497, %r23475, %r23475, %r23496;
	xor.b32  	%r23498, %r23497, %r23404;
	add.s32 	%r23499, %r23495, 16843009;
	shr.u32 	%r23500, %r23498, 16;
	xor.b32  	%r23501, %r23500, %r23498;
	shr.u32 	%r23502, %r23501, 12;
	shr.u32 	%r23503, %r23501, 4;
	shr.u32 	%r23504, %r23501, 8;
	xor.b32  	%r23505, %r23503, %r23502;
	xor.b32  	%r23506, %r23505, %r23504;
	xor.b32  	%r23507, %r23506, %r23501;
	shr.u32 	%r23508, %r23507, 2;
	xor.b32  	%r23509, %r23508, %r23507;
	shl.b32 	%r23510, %r23509, 3;
	not.b32 	%r23511, %r23510;
	and.b32  	%r23512, %r23511, 24;
	shr.u32 	%r23513, %r23499, %r23512;
	shf.r.wrap.b32 	%r23514, %r23475, %r23475, %r23513;
	shl.b32 	%r23515, %r23509, 31;
	xor.b32  	%r23516, %r23515, -2147483648;
	shr.s32 	%r23517, %r23516, 31;
	shl.b32 	%r23518, %r23509, 30;
	xor.b32  	%r23519, %r23518, -1073741824;
	not.b32 	%r23520, %r23514;
	and.b32  	%r23521, %r23438, %r23520;
	not.b32 	%r23522, %r23438;
	shr.s32 	%r23523, %r23519, 31;
	and.b32  	%r23524, %r23523, %r23522;
	or.b32  	%r23525, %r23517, %r23438;
	not.b32 	%r23526, %r23525;
	or.b32  	%r23527, %r23524, %r23526;
	and.b32  	%r23528, %r23527, %r23514;
	or.b32  	%r23529, %r23528, %r23521;
	add.s32 	%r23530, %r23438, %r23520;
	setp.ne.s32 	%p991, %r23516, 0;
	setp.gt.s32 	%p992, %r23519, -1;
	selp.b32 	%r23531, %r23529, %r23530, %p992;
	selp.b32 	%r23532, %r23529, %r23531, %p991;
	add.s32 	%r23533, %r23495, 33686018;
	xor.b32  	%r23534, %r23532, %r23498;
	shr.u32 	%r23535, %r23534, 16;
	xor.b32  	%r23536, %r23535, %r23534;
	shr.u32 	%r23537, %r23536, 12;
	shr.u32 	%r23538, %r23536, 4;
	shr.u32 	%r23539, %r23536, 8;
	xor.b32  	%r23540, %r23538, %r23537;
	xor.b32  	%r23541, %r23540, %r23539;
	xor.b32  	%r23542, %r23541, %r23536;
	shr.u32 	%r23543, %r23542, 2;
	xor.b32  	%r23544, %r23543, %r23542;
	shl.b32 	%r23545, %r23544, 3;
	not.b32 	%r23546, %r23545;
	and.b32  	%r23547, %r23546, 24;
	shr.u32 	%r23548, %r23533, %r23547;
	shf.r.wrap.b32 	%r23549, %r23475, %r23475, %r23548;
	shl.b32 	%r23550, %r23544, 31;
	xor.b32  	%r23551, %r23550, -2147483648;
	shr.s32 	%r23552, %r23551, 31;
	shl.b32 	%r23553, %r23544, 30;
	xor.b32  	%r23554, %r23553, -1073741824;
	not.b32 	%r23555, %r23549;
	and.b32  	%r23556, %r23473, %r23555;
	not.b32 	%r23557, %r23473;
	shr.s32 	%r23558, %r23554, 31;
	and.b32  	%r23559, %r23558, %r23557;
	or.b32  	%r23560, %r23552, %r23473;
	not.b32 	%r23561, %r23560;
	or.b32  	%r23562, %r23559, %r23561;
	and.b32  	%r23563, %r23562, %r23549;
	or.b32  	%r23564, %r23563, %r23556;
	add.s32 	%r23565, %r23473, %r23555;
	setp.ne.s32 	%p993, %r23551, 0;
	setp.gt.s32 	%p994, %r23554, -1;
	selp.b32 	%r23566, %r23564, %r23565, %p994;
	selp.b32 	%r23567, %r23564, %r23566, %p993;
	add.s32 	%r23568, %r23567, %r23534;
	xor.b32  	%r23569, %r23568, %r23475;
	shr.u32 	%r23570, %r23475, 8;
	and.b32  	%r23571, %r23570, 31;
	shl.b32 	%r23572, %r1486, %r23571;
	shr.u32 	%r23573, %r23475, 1;
	and.b32  	%r23574, %r23573, 1;
	shl.b32 	%r23575, %r23574, %r23571;
	and.b32  	%r23576, %r23475, 1;
	shl.b32 	%r23577, %r23576, %r23571;
	and.b32  	%r23578, %r23572, %r22929;
	not.b32 	%r23579, %r23572;
	and.b32  	%r23580, %r22929, %r23579;
	not.b32 	%r23581, %r23577;
	and.b32  	%r23582, %r23578, %r23581;
	or.b32  	%r23583, %r23582, %r23580;
	not.b32 	%r23584, %r23578;
	and.b32  	%r23585, %r23575, %r23584;
	or.b32  	%r23586, %r23583, %r23585;
	or.b32  	%r23587, %r23492, %r23398;
	and.b32  	%r23588, %r23586, %r23587;
	and.b32  	%r23589, %r23492, %r23398;
	or.b32  	%r23590, %r23588, %r23589;
	shr.u32 	%r23591, %r23569, 4;
	xor.b32  	%r23592, %r23591, %r23569;
	and.b32  	%r23593, %r23592, 252645135;
	shr.u32 	%r23594, %r23593, 24;
	shf.r.wrap.b32 	%r23595, %r23569, %r23569, %r23594;
	xor.b32  	%r23596, %r23595, %r23498;
	add.s32 	%r23597, %r23593, 16843009;
	shr.u32 	%r23598, %r23596, 16;
	xor.b32  	%r23599, %r23598, %r23596;
	shr.u32 	%r23600, %r23599, 12;
	shr.u32 	%r23601, %r23599, 4;
	shr.u32 	%r23602, %r23599, 8;
	xor.b32  	%r23603, %r23601, %r23600;
	xor.b32  	%r23604, %r23603, %r23602;
	xor.b32  	%r23605, %r23604, %r23599;
	shr.u32 	%r23606, %r23605, 2;
	xor.b32  	%r23607, %r23606, %r23605;
	shl.b32 	%r23608, %r23607, 3;
	not.b32 	%r23609, %r23608;
	and.b32  	%r23610, %r23609, 24;
	shr.u32 	%r23611, %r23597, %r23610;
	shf.r.wrap.b32 	%r23612, %r23569, %r23569, %r23611;
	shl.b32 	%r23613, %r23607, 31;
	xor.b32  	%r23614, %r23613, -2147483648;
	shr.s32 	%r23615, %r23614, 31;
	shl.b32 	%r23616, %r23607, 30;
	xor.b32  	%r23617, %r23616, -1073741824;
	not.b32 	%r23618, %r23612;
	and.b32  	%r23619, %r23532, %r23618;
	not.b32 	%r23620, %r23532;
	shr.s32 	%r23621, %r23617, 31;
	and.b32  	%r23622, %r23621, %r23620;
	or.b32  	%r23623, %r23615, %r23532;
	not.b32 	%r23624, %r23623;
	or.b32  	%r23625, %r23622, %r23624;
	and.b32  	%r23626, %r23625, %r23612;
	or.b32  	%r23627, %r23626, %r23619;
	add.s32 	%r23628, %r23532, %r23618;
	setp.ne.s32 	%p995, %r23614, 0;
	setp.gt.s32 	%p996, %r23617, -1;
	selp.b32 	%r23629, %r23627, %r23628, %p996;
	selp.b32 	%r23630, %r23627, %r23629, %p995;
	add.s32 	%r23631, %r23593, 33686018;
	xor.b32  	%r23632, %r23630, %r23596;
	shr.u32 	%r23633, %r23632, 16;
	xor.b32  	%r23634, %r23633, %r23632;
	shr.u32 	%r23635, %r23634, 12;
	shr.u32 	%r23636, %r23634, 4;
	shr.u32 	%r23637, %r23634, 8;
	xor.b32  	%r23638, %r23636, %r23635;
	xor.b32  	%r23639, %r23638, %r23637;
	xor.b32  	%r23640, %r23639, %r23634;
	shr.u32 	%r23641, %r23640, 2;
	xor.b32  	%r23642, %r23641, %r23640;
	shl.b32 	%r23643, %r23642, 3;
	not.b32 	%r23644, %r23643;
	and.b32  	%r23645, %r23644, 24;
	shr.u32 	%r23646, %r23631, %r23645;
	shf.r.wrap.b32 	%r23647, %r23569, %r23569, %r23646;
	shl.b32 	%r23648, %r23642, 31;
	xor.b32  	%r23649, %r23648, -2147483648;
	shr.s32 	%r23650, %r23649, 31;
	shl.b32 	%r23651, %r23642, 30;
	xor.b32  	%r23652, %r23651, -1073741824;
	not.b32 	%r23653, %r23647;
	and.b32  	%r23654, %r23567, %r23653;
	not.b32 	%r23655, %r23567;
	shr.s32 	%r23656, %r23652, 31;
	and.b32  	%r23657, %r23656, %r23655;
	or.b32  	%r23658, %r23650, %r23567;
	not.b32 	%r23659, %r23658;
	or.b32  	%r23660, %r23657, %r23659;
	and.b32  	%r23661, %r23660, %r23647;
	or.b32  	%r23662, %r23661, %r23654;
	add.s32 	%r23663, %r23567, %r23653;
	setp.ne.s32 	%p997, %r23649, 0;
	setp.gt.s32 	%p998, %r23652, -1;
	selp.b32 	%r23664, %r23662, %r23663, %p998;
	selp.b32 	%r23665, %r23662, %r23664, %p997;
	add.s32 	%r23666, %r23665, %r23632;
	xor.b32  	%r23667, %r23666, %r23569;
	shr.u32 	%r23668, %r23569, 8;
	and.b32  	%r23669, %r23668, 31;
	shl.b32 	%r23670, %r1486, %r23669;
	shr.u32 	%r23671, %r23569, 1;
	and.b32  	%r23672, %r23671, 1;
	shl.b32 	%r23673, %r23672, %r23669;
	and.b32  	%r23674, %r23569, 1;
	shl.b32 	%r23675, %r23674, %r23669;
	and.b32  	%r23676, %r23670, %r22929;
	not.b32 	%r23677, %r23670;
	and.b32  	%r23678, %r22929, %r23677;
	not.b32 	%r23679, %r23675;
	and.b32  	%r23680, %r23676, %r23679;
	or.b32  	%r23681, %r23680, %r23678;
	not.b32 	%r23682, %r23676;
	and.b32  	%r23683, %r23673, %r23682;
	or.b32  	%r23684, %r23681, %r23683;
	shf.l.wrap.b32 	%r23685, %r23684, %r23684, 30;
	shf.l.wrap.b32 	%r23686, %r23684, %r23684, 19;
	xor.b32  	%r23687, %r23685, %r23686;
	shf.l.wrap.b32 	%r23688, %r23684, %r23684, 10;
	xor.b32  	%r23689, %r23687, %r23688;
	shr.u32 	%r23690, %r23667, 4;
	xor.b32  	%r23691, %r23690, %r23667;
	and.b32  	%r23692, %r23691, 252645135;
	shr.u32 	%r23693, %r23692, 24;
	shf.r.wrap.b32 	%r23694, %r23667, %r23667, %r23693;
	xor.b32  	%r23695, %r23694, %r23596;
	add.s32 	%r23696, %r23692, 16843009;
	shr.u32 	%r23697, %r23695, 16;
	xor.b32  	%r23698, %r23697, %r23695;
	shr.u32 	%r23699, %r23698, 12;
	shr.u32 	%r23700, %r23698, 4;
	shr.u32 	%r23701, %r23698, 8;
	xor.b32  	%r23702, %r23700, %r23699;
	xor.b32  	%r23703, %r23702, %r23701;
	xor.b32  	%r23704, %r23703, %r23698;
	shr.u32 	%r23705, %r23704, 2;
	xor.b32  	%r23706, %r23705, %r23704;
	shl.b32 	%r23707, %r23706, 3;
	not.b32 	%r23708, %r23707;
	and.b32  	%r23709, %r23708, 24;
	shr.u32 	%r23710, %r23696, %r23709;
	shf.r.wrap.b32 	%r23711, %r23667, %r23667, %r23710;
	shl.b32 	%r23712, %r23706, 31;
	xor.b32  	%r23713, %r23712, -2147483648;
	shr.s32 	%r23714, %r23713, 31;
	shl.b32 	%r23715, %r23706, 30;
	xor.b32  	%r23716, %r23715, -1073741824;
	not.b32 	%r23717, %r23711;
	and.b32  	%r23718, %r23630, %r23717;
	not.b32 	%r23719, %r23630;
	shr.s32 	%r23720, %r23716, 31;
	and.b32  	%r23721, %r23720, %r23719;
	or.b32  	%r23722, %r23714, %r23630;
	not.b32 	%r23723, %r23722;
	or.b32  	%r23724, %r23721, %r23723;
	and.b32  	%r23725, %r23724, %r23711;
	or.b32  	%r23726, %r23725, %r23718;
	add.s32 	%r23727, %r23630, %r23717;
	setp.ne.s32 	%p999, %r23713, 0;
	setp.gt.s32 	%p1000, %r23716, -1;
	selp.b32 	%r23728, %r23726, %r23727, %p1000;
	selp.b32 	%r23729, %r23726, %r23728, %p999;
	add.s32 	%r23730, %r23692, 33686018;
	xor.b32  	%r23731, %r23729, %r23695;
	shr.u32 	%r23732, %r23731, 16;
	xor.b32  	%r23733, %r23732, %r23731;
	shr.u32 	%r23734, %r23733, 12;
	shr.u32 	%r23735, %r23733, 4;
	shr.u32 	%r23736, %r23733, 8;
	xor.b32  	%r23737, %r23735, %r23734;
	xor.b32  	%r23738, %r23737, %r23736;
	xor.b32  	%r23739, %r23738, %r23733;
	shr.u32 	%r23740, %r23739, 2;
	xor.b32  	%r23741, %r23740, %r23739;
	shl.b32 	%r23742, %r23741, 3;
	not.b32 	%r23743, %r23742;
	and.b32  	%r23744, %r23743, 24;
	shr.u32 	%r23745, %r23730, %r23744;
	shf.r.wrap.b32 	%r23746, %r23667, %r23667, %r23745;
	shl.b32 	%r23747, %r23741, 31;
	xor.b32  	%r23748, %r23747, -2147483648;
	shr.s32 	%r23749, %r23748, 31;
	shl.b32 	%r23750, %r23741, 30;
	xor.b32  	%r23751, %r23750, -1073741824;
	not.b32 	%r23752, %r23746;
	and.b32  	%r23753, %r23665, %r23752;
	not.b32 	%r23754, %r23665;
	shr.s32 	%r23755, %r23751, 31;
	and.b32  	%r23756, %r23755, %r23754;
	or.b32  	%r23757, %r23749, %r23665;
	not.b32 	%r23758, %r23757;
	or.b32  	%r23759, %r23756, %r23758;
	and.b32  	%r23760, %r23759, %r23746;
	or.b32  	%r23761, %r23760, %r23753;
	add.s32 	%r23762, %r23665, %r23752;
	setp.ne.s32 	%p1001, %r23748, 0;
	setp.gt.s32 	%p1002, %r23751, -1;
	selp.b32 	%r23763, %r23761, %r23762, %p1002;
	selp.b32 	%r23764, %r23761, %r23763, %p1001;
	add.s32 	%r23765, %r23764, %r23731;
	shr.u32 	%r23766, %r23667, 8;
	and.b32  	%r23767, %r23766, 31;
	shl.b32 	%r23768, %r1486, %r23767;
	shr.u32 	%r23769, %r23667, 1;
	and.b32  	%r23770, %r23769, 1;
	shl.b32 	%r23771, %r23770, %r23767;
	and.b32  	%r23772, %r23667, 1;
	shl.b32 	%r23773, %r23772, %r23767;
	and.b32  	%r23774, %r23768, %r23304;
	not.b32 	%r23775, %r23768;
	and.b32  	%r23776, %r23304, %r23775;
	not.b32 	%r23777, %r23773;
	and.b32  	%r23778, %r23774, %r23777;
	or.b32  	%r23779, %r23778, %r23776;
	not.b32 	%r23780, %r23774;
	and.b32  	%r23781, %r23771, %r23780;
	or.b32  	%r23782, %r23779, %r23781;
	add.s32 	%r23783, %r23590, %r23304;
	add.s32 	%r23784, %r23783, %r23689;
	add.s32 	%r23785, %r20360, %r23782;
	add.s32 	%r23786, %r21216, %r21215;
	xor.b32  	%r23787, %r23765, %r23786;
	xor.b32  	%r23788, %r23787, %r23667;
	shr.u32 	%r23789, %r23788, 4;
	xor.b32  	%r23790, %r23789, %r23788;
	and.b32  	%r23791, %r23790, 252645135;
	shr.u32 	%r23792, %r23791, 24;
	shf.r.wrap.b32 	%r23793, %r23788, %r23788, %r23792;
	xor.b32  	%r23794, %r23793, %r23695;
	add.s32 	%r23795, %r23791, 16843009;
	shr.u32 	%r23796, %r23794, 16;
	xor.b32  	%r23797, %r23796, %r23794;
	shr.u32 	%r23798, %r23797, 12;
	shr.u32 	%r23799, %r23797, 4;
	shr.u32 	%r23800, %r23797, 8;
	xor.b32  	%r23801, %r23799, %r23798;
	xor.b32  	%r23802, %r23801, %r23800;
	xor.b32  	%r23803, %r23802, %r23797;
	shr.u32 	%r23804, %r23803, 2;
	xor.b32  	%r23805, %r23804, %r23803;
	shl.b32 	%r23806, %r23805, 3;
	not.b32 	%r23807, %r23806;
	and.b32  	%r23808, %r23807, 24;
	shr.u32 	%r23809, %r23795, %r23808;
	shf.r.wrap.b32 	%r23810, %r23788, %r23788, %r23809;
	shl.b32 	%r23811, %r23805, 31;
	xor.b32  	%r23812, %r23811, -2147483648;
	shr.s32 	%r23813, %r23812, 31;
	shl.b32 	%r23814, %r23805, 30;
	xor.b32  	%r23815, %r23814, -1073741824;
	not.b32 	%r23816, %r23810;
	and.b32  	%r23817, %r23729, %r23816;
	not.b32 	%r23818, %r23729;
	shr.s32 	%r23819, %r23815, 31;
	and.b32  	%r23820, %r23819, %r23818;
	or.b32  	%r23821, %r23813, %r23729;
	not.b32 	%r23822, %r23821;
	or.b32  	%r23823, %r23820, %r23822;
	and.b32  	%r23824, %r23823, %r23810;
	or.b32  	%r23825, %r23824, %r23817;
	add.s32 	%r23826, %r23729, %r23816;
	setp.ne.s32 	%p1003, %r23812, 0;
	setp.gt.s32 	%p1004, %r23815, -1;
	selp.b32 	%r23827, %r23825, %r23826, %p1004;
	selp.b32 	%r23828, %r23825, %r23827, %p1003;
	add.s32 	%r23829, %r23791, 33686018;
	xor.b32  	%r23830, %r23828, %r23794;
	shr.u32 	%r23831, %r23830, 16;
	xor.b32  	%r23832, %r23831, %r23830;
	shr.u32 	%r23833, %r23832, 12;
	shr.u32 	%r23834, %r23832, 4;
	shr.u32 	%r23835, %r23832, 8;
	xor.b32  	%r23836, %r23834, %r23833;
	xor.b32  	%r23837, %r23836, %r23835;
	xor.b32  	%r23838, %r23837, %r23832;
	shr.u32 	%r23839, %r23838, 2;
	xor.b32  	%r23840, %r23839, %r23838;
	shl.b32 	%r23841, %r23840, 3;
	not.b32 	%r23842, %r23841;
	and.b32  	%r23843, %r23842, 24;
	shr.u32 	%r23844, %r23829, %r23843;
	shf.r.wrap.b32 	%r23845, %r23788, %r23788, %r23844;
	shl.b32 	%r23846, %r23840, 31;
	xor.b32  	%r23847, %r23846, -2147483648;
	shr.s32 	%r23848, %r23847, 31;
	shl.b32 	%r23849, %r23840, 30;
	xor.b32  	%r23850, %r23849, -1073741824;
	not.b32 	%r23851, %r23845;
	and.b32  	%r23852, %r23764, %r23851;
	not.b32 	%r23853, %r23764;
	shr.s32 	%r23854, %r23850, 31;
	and.b32  	%r23855, %r23854, %r23853;
	or.b32  	%r23856, %r23848, %r23764;
	not.b32 	%r23857, %r23856;
	or.b32  	%r23858, %r23855, %r23857;
	and.b32  	%r23859, %r23858, %r23845;
	or.b32  	%r23860, %r23859, %r23852;
	add.s32 	%r23861, %r23764, %r23851;
	setp.ne.s32 	%p1005, %r23847, 0;
	setp.gt.s32 	%p1006, %r23850, -1;
	selp.b32 	%r23862, %r23860, %r23861, %p1006;
	selp.b32 	%r23863, %r23860, %r23862, %p1005;
	add.s32 	%r23864, %r23863, %r23830;
	xor.b32  	%r23865, %r23864, %r23788;
	shr.u32 	%r23866, %r23865, 4;
	xor.b32  	%r23867, %r23866, %r23865;
	and.b32  	%r23868, %r23867, 252645135;
	shr.u32 	%r23869, %r23868, 24;
	shf.r.wrap.b32 	%r23870, %r23865, %r23865, %r23869;
	xor.b32  	%r23871, %r23870, %r23794;
	add.s32 	%r23872, %r23868, 16843009;
	shr.u32 	%r23873, %r23871, 16;
	xor.b32  	%r23874, %r23873, %r23871;
	shr.u32 	%r23875, %r23874, 12;
	shr.u32 	%r23876, %r23874, 4;
	shr.u32 	%r23877, %r23874, 8;
	xor.b32  	%r23878, %r23876, %r23875;
	xor.b32  	%r23879, %r23878, %r23877;
	xor.b32  	%r23880, %r23879, %r23874;
	shr.u32 	%r23881, %r23880, 2;
	xor.b32  	%r23882, %r23881, %r23880;
	shl.b32 	%r23883, %r23882, 3;
	not.b32 	%r23884, %r23883;
	and.b32  	%r23885, %r23884, 24;
	shr.u32 	%r23886, %r23872, %r23885;
	shf.r.wrap.b32 	%r23887, %r23865, %r23865, %r23886;
	shl.b32 	%r23888, %r23882, 31;
	xor.b32  	%r23889, %r23888, -2147483648;
	shr.s32 	%r23890, %r23889, 31;
	shl.b32 	%r23891, %r23882, 30;
	xor.b32  	%r23892, %r23891, -1073741824;
	not.b32 	%r23893, %r23887;
	and.b32  	%r23894, %r23828, %r23893;
	not.b32 	%r23895, %r23828;
	shr.s32 	%r23896, %r23892, 31;
	and.b32  	%r23897, %r23896, %r23895;
	or.b32  	%r23898, %r23890, %r23828;
	not.b32 	%r23899, %r23898;
	or.b32  	%r23900, %r23897, %r23899;
	and.b32  	%r23901, %r23900, %r23887;
	or.b32  	%r23902, %r23901, %r23894;
	add.s32 	%r23903, %r23828, %r23893;
	setp.ne.s32 	%p1007, %r23889, 0;
	setp.gt.s32 	%p1008, %r23892, -1;
	selp.b32 	%r23904, %r23902, %r23903, %p1008;
	selp.b32 	%r23905, %r23902, %r23904, %p1007;
	add.s32 	%r23906, %r23868, 33686018;
	xor.b32  	%r23907, %r23905, %r23871;
	shr.u32 	%r23908, %r23907, 16;
	xor.b32  	%r23909, %r23908, %r23907;
	shr.u32 	%r23910, %r23909, 12;
	shr.u32 	%r23911, %r23909, 4;
	shr.u32 	%r23912, %r23909, 8;
	xor.b32  	%r23913, %r23911, %r23910;
	xor.b32  	%r23914, %r23913, %r23912;
	xor.b32  	%r23915, %r23914, %r23909;
	shr.u32 	%r23916, %r23915, 2;
	xor.b32  	%r23917, %r23916, %r23915;
	shl.b32 	%r23918, %r23917, 3;
	not.b32 	%r23919, %r23918;
	and.b32  	%r23920, %r23919, 24;
	shr.u32 	%r23921, %r23906, %r23920;
	shf.r.wrap.b32 	%r23922, %r23865, %r23865, %r23921;
	shl.b32 	%r23923, %r23917, 31;
	xor.b32  	%r23924, %r23923, -2147483648;
	shr.s32 	%r23925, %r23924, 31;
	shl.b32 	%r23926, %r23917, 30;
	xor.b32  	%r23927, %r23926, -1073741824;
	not.b32 	%r23928, %r23922;
	and.b32  	%r23929, %r23863, %r23928;
	not.b32 	%r23930, %r23863;
	shr.s32 	%r23931, %r23927, 31;
	and.b32  	%r23932, %r23931, %r23930;
	or.b32  	%r23933, %r23925, %r23863;
	not.b32 	%r23934, %r23933;
	or.b32  	%r23935, %r23932, %r23934;
	and.b32  	%r23936, %r23935, %r23922;
	or.b32  	%r23937, %r23936, %r23929;
	add.s32 	%r23938, %r23863, %r23928;
	setp.ne.s32 	%p1009, %r23924, 0;
	setp.gt.s32 	%p1010, %r23927, -1;
	selp.b32 	%r23939, %r23937, %r23938, %p1010;
	selp.b32 	%r23940, %r23937, %r23939, %p1009;
	add.s32 	%r23941, %r23940, %r23907;
	xor.b32  	%r23942, %r23941, %r23865;
	shr.u32 	%r23943, %r23865, 8;
	and.b32  	%r23944, %r23943, 31;
	shl.b32 	%r23945, %r1486, %r23944;
	shr.u32 	%r23946, %r23865, 1;
	and.b32  	%r23947, %r23946, 1;
	shl.b32 	%r23948, %r23947, %r23944;
	and.b32  	%r23949, %r23865, 1;
	shl.b32 	%r23950, %r23949, %r23944;
	and.b32  	%r23951, %r23945, %r22071;
	not.b32 	%r23952, %r23945;
	and.b32  	%r23953, %r22071, %r23952;
	not.b32 	%r23954, %r23950;
	and.b32  	%r23955, %r23951, %r23954;
	or.b32  	%r23956, %r23955, %r23953;
	not.b32 	%r23957, %r23951;
	and.b32  	%r23958, %r23948, %r23957;
	or.b32  	%r23959, %r23956, %r23958;
	shr.u32 	%r23960, %r23942, 4;
	xor.b32  	%r23961, %r23960, %r23942;
	and.b32  	%r23962, %r23961, 252645135;
	shr.u32 	%r23963, %r23962, 24;
	shf.r.wrap.b32 	%r23964, %r23942, %r23942, %r23963;
	xor.b32  	%r23965, %r23964, %r23871;
	add.s32 	%r23966, %r23962, 16843009;
	shr.u32 	%r23967, %r23965, 16;
	xor.b32  	%r23968, %r23967, %r23965;
	shr.u32 	%r23969, %r23968, 12;
	shr.u32 	%r23970, %r23968, 4;
	shr.u32 	%r23971, %r23968, 8;
	xor.b32  	%r23972, %r23970, %r23969;
	xor.b32  	%r23973, %r23972, %r23971;
	xor.b32  	%r23974, %r23973, %r23968;
	shr.u32 	%r23975, %r23974, 2;
	xor.b32  	%r23976, %r23975, %r23974;
	shl.b32 	%r23977, %r23976, 3;
	not.b32 	%r23978, %r23977;
	and.b32  	%r23979, %r23978, 24;
	shr.u32 	%r23980, %r23966, %r23979;
	shf.r.wrap.b32 	%r23981, %r23942, %r23942, %r23980;
	shl.b32 	%r23982, %r23976, 31;
	xor.b32  	%r23983, %r23982, -2147483648;
	shr.s32 	%r23984, %r23983, 31;
	shl.b32 	%r23985, %r23976, 30;
	xor.b32  	%r23986, %r23985, -1073741824;
	not.b32 	%r23987, %r23981;
	and.b32  	%r23988, %r23905, %r23987;
	not.b32 	%r23989, %r23905;
	shr.s32 	%r23990, %r23986, 31;
	and.b32  	%r23991, %r23990, %r23989;
	or.b32  	%r23992, %r23984, %r23905;
	not.b32 	%r23993, %r23992;
	or.b32  	%r23994, %r23991, %r23993;
	and.b32  	%r23995, %r23994, %r23981;
	or.b32  	%r23996, %r23995, %r23988;
	add.s32 	%r23997, %r23905, %r23987;
	setp.ne.s32 	%p1011, %r23983, 0;
	setp.gt.s32 	%p1012, %r23986, -1;
	selp.b32 	%r23998, %r23996, %r23997, %p1012;
	selp.b32 	%r23999, %r23996, %r23998, %p1011;
	add.s32 	%r24000, %r23962, 33686018;
	xor.b32  	%r24001, %r23999, %r23965;
	shr.u32 	%r24002, %r24001, 16;
	xor.b32  	%r24003, %r24002, %r24001;
	shr.u32 	%r24004, %r24003, 12;
	shr.u32 	%r24005, %r24003, 4;
	shr.u32 	%r24006, %r24003, 8;
	xor.b32  	%r24007, %r24005, %r24004;
	xor.b32  	%r24008, %r24007, %r24006;
	xor.b32  	%r24009, %r24008, %r24003;
	shr.u32 	%r24010, %r24009, 2;
	xor.b32  	%r24011, %r24010, %r24009;
	shl.b32 	%r24012, %r24011, 3;
	not.b32 	%r24013, %r24012;
	and.b32  	%r24014, %r24013, 24;
	shr.u32 	%r24015, %r24000, %r24014;
	shf.r.wrap.b32 	%r24016, %r23942, %r23942, %r24015;
	shl.b32 	%r24017, %r24011, 31;
	xor.b32  	%r24018, %r24017, -2147483648;
	shr.s32 	%r24019, %r24018, 31;
	shl.b32 	%r24020, %r24011, 30;
	xor.b32  	%r24021, %r24020, -1073741824;
	not.b32 	%r24022, %r24016;
	and.b32  	%r24023, %r23940, %r24022;
	not.b32 	%r24024, %r23940;
	shr.s32 	%r24025, %r24021, 31;
	and.b32  	%r24026, %r24025, %r24024;
	or.b32  	%r24027, %r24019, %r23940;
	not.b32 	%r24028, %r24027;
	or.b32  	%r24029, %r24026, %r24028;
	and.b32  	%r24030, %r24029, %r24016;
	or.b32  	%r24031, %r24030, %r24023;
	add.s32 	%r24032, %r23940, %r24022;
	setp.ne.s32 	%p1013, %r24018, 0;
	setp.gt.s32 	%p1014, %r24021, -1;
	selp.b32 	%r24033, %r24031, %r24032, %p1014;
	selp.b32 	%r24034, %r24031, %r24033, %p1013;
	add.s32 	%r24035, %r24034, %r24001;
	xor.b32  	%r24036, %r24035, %r23942;
	shr.u32 	%r24037, %r23942, 8;
	and.b32  	%r24038, %r24037, 31;
	shl.b32 	%r24039, %r1486, %r24038;
	shr.u32 	%r24040, %r23942, 1;
	and.b32  	%r24041, %r24040, 1;
	shl.b32 	%r24042, %r24041, %r24038;
	and.b32  	%r24043, %r23942, 1;
	shl.b32 	%r24044, %r24043, %r24038;
	and.b32  	%r24045, %r24039, %r22930;
	not.b32 	%r24046, %r24039;
	and.b32  	%r24047, %r22930, %r24046;
	not.b32 	%r24048, %r24044;
	and.b32  	%r24049, %r24045, %r24048;
	or.b32  	%r24050, %r24049, %r24047;
	not.b32 	%r24051, %r24045;
	and.b32  	%r24052, %r24042, %r24051;
	or.b32  	%r24053, %r24050, %r24052;
	xor.b32  	%r24054, %r24053, %r23959;
	and.b32  	%r24055, %r23785, %r24054;
	xor.b32  	%r24056, %r24055, %r23959;
	shr.u32 	%r24057, %r24036, 4;
	xor.b32  	%r24058, %r24057, %r24036;
	and.b32  	%r24059, %r24058, 252645135;
	shr.u32 	%r24060, %r24059, 24;
	shf.r.wrap.b32 	%r24061, %r24036, %r24036, %r24060;
	xor.b32  	%r24062, %r24061, %r23965;
	add.s32 	%r24063, %r24059, 16843009;
	shr.u32 	%r24064, %r24062, 16;
	xor.b32  	%r24065, %r24064, %r24062;
	shr.u32 	%r24066, %r24065, 12;
	shr.u32 	%r24067, %r24065, 4;
	shr.u32 	%r24068, %r24065, 8;
	xor.b32  	%r24069, %r24067, %r24066;
	xor.b32  	%r24070, %r24069, %r24068;
	xor.b32  	%r24071, %r24070, %r24065;
	shr.u32 	%r24072, %r24071, 2;
	xor.b32  	%r24073, %r24072, %r24071;
	shl.b32 	%r24074, %r24073, 3;
	not.b32 	%r24075, %r24074;
	and.b32  	%r24076, %r24075, 24;
	shr.u32 	%r24077, %r24063, %r24076;
	shf.r.wrap.b32 	%r24078, %r24036, %r24036, %r24077;
	shl.b32 	%r24079, %r24073, 31;
	xor.b32  	%r24080, %r24079, -2147483648;
	shr.s32 	%r24081, %r24080, 31;
	shl.b32 	%r24082, %r24073, 30;
	xor.b32  	%r24083, %r24082, -1073741824;
	not.b32 	%r24084, %r24078;
	and.b32  	%r24085, %r23999, %r24084;
	not.b32 	%r24086, %r23999;
	shr.s32 	%r24087, %r24083, 31;
	and.b32  	%r24088, %r24087, %r24086;
	or.b32  	%r24089, %r24081, %r23999;
	not.b32 	%r24090, %r24089;
	or.b32  	%r24091, %r24088, %r24090;
	and.b32  	%r24092, %r24091, %r24078;
	or.b32  	%r24093, %r24092, %r24085;
	add.s32 	%r24094, %r23999, %r24084;
	setp.ne.s32 	%p1015, %r24080, 0;
	setp.gt.s32 	%p1016, %r24083, -1;
	selp.b32 	%r24095, %r24093, %r24094, %p1016;
	selp.b32 	%r24096, %r24093, %r24095, %p1015;
	add.s32 	%r24097, %r24059, 33686018;
	xor.b32  	%r24098, %r24096, %r24062;
	shr.u32 	%r24099, %r24098, 16;
	xor.b32  	%r24100, %r24099, %r24098;
	shr.u32 	%r24101, %r24100, 12;
	shr.u32 	%r24102, %r24100, 4;
	shr.u32 	%r24103, %r24100, 8;
	xor.b32  	%r24104, %r24102, %r24101;
	xor.b32  	%r24105, %r24104, %r24103;
	xor.b32  	%r24106, %r24105, %r24100;
	shr.u32 	%r24107, %r24106, 2;
	xor.b32  	%r24108, %r24107, %r24106;
	shl.b32 	%r24109, %r24108, 3;
	not.b32 	%r24110, %r24109;
	and.b32  	%r24111, %r24110, 24;
	shr.u32 	%r24112, %r24097, %r24111;
	shf.r.wrap.b32 	%r24113, %r24036, %r24036, %r24112;
	shl.b32 	%r24114, %r24108, 31;
	xor.b32  	%r24115, %r24114, -2147483648;
	shr.s32 	%r24116, %r24115, 31;
	shl.b32 	%r24117, %r24108, 30;
	xor.b32  	%r24118, %r24117, -1073741824;
	not.b32 	%r24119, %r24113;
	and.b32  	%r24120, %r24034, %r24119;
	not.b32 	%r24121, %r24034;
	shr.s32 	%r24122, %r24118, 31;
	and.b32  	%r24123, %r24122, %r24121;
	or.b32  	%r24124, %r24116, %r24034;
	not.b32 	%r24125, %r24124;
	or.b32  	%r24126, %r24123, %r24125;
	and.b32  	%r24127, %r24126, %r24113;
	or.b32  	%r24128, %r24127, %r24120;
	add.s32 	%r24129, %r24034, %r24119;
	setp.ne.s32 	%p1017, %r24115, 0;
	setp.gt.s32 	%p1018, %r24118, -1;
	selp.b32 	%r24130, %r24128, %r24129, %p1018;
	selp.b32 	%r24131, %r24128, %r24130, %p1017;
	add.s32 	%r24132, %r24131, %r24098;
	xor.b32  	%r24133, %r24132, %r24036;
	shr.u32 	%r24134, %r24036, 8;
	and.b32  	%r24135, %r24134, 31;
	shl.b32 	%r24136, %r1486, %r24135;
	shr.u32 	%r24137, %r24036, 1;
	and.b32  	%r24138, %r24137, 1;
	shl.b32 	%r24139, %r24138, %r24135;
	and.b32  	%r24140, %r24036, 1;
	shl.b32 	%r24141, %r24140, %r24135;
	and.b32  	%r24142, %r24136, %r23785;
	not.b32 	%r24143, %r24136;
	and.b32  	%r24144, %r23785, %r24143;
	not.b32 	%r24145, %r24141;
	and.b32  	%r24146, %r24142, %r24145;
	or.b32  	%r24147, %r24146, %r24144;
	not.b32 	%r24148, %r24142;
	and.b32  	%r24149, %r24139, %r24148;
	or.b32  	%r24150, %r24147, %r24149;
	shf.l.wrap.b32 	%r24151, %r24150, %r24150, 26;
	shf.l.wrap.b32 	%r24152, %r24150, %r24150, 21;
	xor.b32  	%r24153, %r24151, %r24152;
	shf.l.wrap.b32 	%r24154, %r24150, %r24150, 7;
	xor.b32  	%r24155, %r24153, %r24154;
	add.s32 	%r24156, %r22154, %r15158;
	add.s32 	%r24157, %r24156, %r21216;
	add.s32 	%r24158, %r24157, %r24056;
	add.s32 	%r24159, %r24158, %r24155;
	shr.u32 	%r24160, %r24133, 4;
	xor.b32  	%r24161, %r24160, %r24133;
	and.b32  	%r24162, %r24161, 252645135;
	shr.u32 	%r24163, %r24162, 24;
	shf.r.wrap.b32 	%r24164, %r24133, %r24133, %r24163;
	xor.b32  	%r24165, %r24164, %r24062;
	add.s32 	%r24166, %r24162, 16843009;
	shr.u32 	%r24167, %r24165, 16;
	xor.b32  	%r24168, %r24167, %r24165;
	shr.u32 	%r24169, %r24168, 12;
	shr.u32 	%r24170, %r24168, 4;
	shr.u32 	%r24171, %r24168, 8;
	xor.b32  	%r24172, %r24170, %r24169;
	xor.b32  	%r24173, %r24172, %r24171;
	xor.b32  	%r24174, %r24173, %r24168;
	shr.u32 	%r24175, %r24174, 2;
	xor.b32  	%r24176, %r24175, %r24174;
	shl.b32 	%r24177, %r24176, 3;
	not.b32 	%r24178, %r24177;
	and.b32  	%r24179, %r24178, 24;
	shr.u32 	%r24180, %r24166, %r24179;
	shf.r.wrap.b32 	%r24181, %r24133, %r24133, %r24180;
	shl.b32 	%r24182, %r24176, 31;
	xor.b32  	%r24183, %r24182, -2147483648;
	shr.s32 	%r24184, %r24183, 31;
	shl.b32 	%r24185, %r24176, 30;
	xor.b32  	%r24186, %r24185, -1073741824;
	not.b32 	%r24187, %r24181;
	and.b32  	%r24188, %r24096, %r24187;
	not.b32 	%r24189, %r24096;
	shr.s32 	%r24190, %r24186, 31;
	and.b32  	%r24191, %r24190, %r24189;
	or.b32  	%r24192, %r24184, %r24096;
	not.b32 	%r24193, %r24192;
	or.b32  	%r24194, %r24191, %r24193;
	and.b32  	%r24195, %r24194, %r24181;
	or.b32  	%r24196, %r24195, %r24188;
	add.s32 	%r24197, %r24096, %r24187;
	setp.ne.s32 	%p1019, %r24183, 0;
	setp.gt.s32 	%p1020, %r24186, -1;
	selp.b32 	%r24198, %r24196, %r24197, %p1020;
	selp.b32 	%r24199, %r24196, %r24198, %p1019;
	add.s32 	%r24200, %r24162, 33686018;
	xor.b32  	%r24201, %r24199, %r24165;
	shr.u32 	%r24202, %r24201, 16;
	xor.b32  	%r24203, %r24202, %r24201;
	shr.u32 	%r24204, %r24203, 12;
	shr.u32 	%r24205, %r24203, 4;
	shr.u32 	%r24206, %r24203, 8;
	xor.b32  	%r24207, %r24205, %r24204;
	xor.b32  	%r24208, %r24207, %r24206;
	xor.b32  	%r24209, %r24208, %r24203;
	shr.u32 	%r24210, %r24209, 2;
	xor.b32  	%r24211, %r24210, %r24209;
	shl.b32 	%r24212, %r24211, 3;
	not.b32 	%r24213, %r24212;
	and.b32  	%r24214, %r24213, 24;
	shr.u32 	%r24215, %r24200, %r24214;
	shf.r.wrap.b32 	%r24216, %r24133, %r24133, %r24215;
	shl.b32 	%r24217, %r24211, 31;
	xor.b32  	%r24218, %r24217, -2147483648;
	shr.s32 	%r24219, %r24218, 31;
	shl.b32 	%r24220, %r24211, 30;
	xor.b32  	%r24221, %r24220, -1073741824;
	not.b32 	%r24222, %r24216;
	and.b32  	%r24223, %r24131, %r24222;
	not.b32 	%r24224, %r24131;
	shr.s32 	%r24225, %r24221, 31;
	and.b32  	%r24226, %r24225, %r24224;
	or.b32  	%r24227, %r24219, %r24131;
	not.b32 	%r24228, %r24227;
	or.b32  	%r24229, %r24226, %r24228;
	and.b32  	%r24230, %r24229, %r24216;
	or.b32  	%r24231, %r24230, %r24223;
	add.s32 	%r24232, %r24131, %r24222;
	setp.ne.s32 	%p1021, %r24218, 0;
	setp.gt.s32 	%p1022, %r24221, -1;
	selp.b32 	%r24233, %r24231, %r24232, %p1022;
	selp.b32 	%r24234, %r24231, %r24233, %p1021;
	add.s32 	%r24235, %r24234, %r24201;
	xor.b32  	%r24236, %r24235, %r24133;
	shr.u32 	%r24237, %r24133, 8;
	and.b32  	%r24238, %r24237, 31;
	shl.b32 	%r24239, %r1486, %r24238;
	shr.u32 	%r24240, %r24133, 1;
	and.b32  	%r24241, %r24240, 1;
	shl.b32 	%r24242, %r24241, %r24238;
	and.b32  	%r24243, %r24133, 1;
	shl.b32 	%r24244, %r24243, %r24238;
	and.b32  	%r24245, %r24239, %r22070;
	not.b32 	%r24246, %r24239;
	and.b32  	%r24247, %r22070, %r24246;
	not.b32 	%r24248, %r24244;
	and.b32  	%r24249, %r24245, %r24248;
	or.b32  	%r24250, %r24249, %r24247;
	not.b32 	%r24251, %r24245;
	and.b32  	%r24252, %r24242, %r24251;
	or.b32  	%r24253, %r24250, %r24252;
	shr.u32 	%r24254, %r24236, 4;
	xor.b32  	%r24255, %r24254, %r24236;
	and.b32  	%r24256, %r24255, 252645135;
	shr.u32 	%r24257, %r24256, 24;
	shf.r.wrap.b32 	%r24258, %r24236, %r24236, %r24257;
	xor.b32  	%r24259, %r24258, %r24165;
	add.s32 	%r24260, %r24256, 16843009;
	shr.u32 	%r24261, %r24259, 16;
	xor.b32  	%r24262, %r24261, %r24259;
	shr.u32 	%r24263, %r24262, 12;
	shr.u32 	%r24264, %r24262, 4;
	shr.u32 	%r24265, %r24262, 8;
	xor.b32  	%r24266, %r24264, %r24263;
	xor.b32  	%r24267, %r24266, %r24265;
	xor.b32  	%r24268, %r24267, %r24262;
	shr.u32 	%r24269, %r24268, 2;
	xor.b32  	%r24270, %r24269, %r24268;
	shl.b32 	%r24271, %r24270, 3;
	not.b32 	%r24272, %r24271;
	and.b32  	%r24273, %r24272, 24;
	shr.u32 	%r24274, %r24260, %r24273;
	shf.r.wrap.b32 	%r24275, %r24236, %r24236, %r24274;
	shl.b32 	%r24276, %r24270, 31;
	xor.b32  	%r24277, %r24276, -2147483648;
	shr.s32 	%r24278, %r24277, 31;
	shl.b32 	%r24279, %r24270, 30;
	xor.b32  	%r24280, %r24279, -1073741824;
	not.b32 	%r24281, %r24275;
	and.b32  	%r24282, %r24199, %r24281;
	not.b32 	%r24283, %r24199;
	shr.s32 	%r24284, %r24280, 31;
	and.b32  	%r24285, %r24284, %r24283;
	or.b32  	%r24286, %r24278, %r24199;
	not.b32 	%r24287, %r24286;
	or.b32  	%r24288, %r24285, %r24287;
	and.b32  	%r24289, %r24288, %r24275;
	or.b32  	%r24290, %r24289, %r24282;
	add.s32 	%r24291, %r24199, %r24281;
	setp.ne.s32 	%p1023, %r24277, 0;
	setp.gt.s32 	%p1024, %r24280, -1;
	selp.b32 	%r24292, %r24290, %r24291, %p1024;
	selp.b32 	%r24293, %r24290, %r24292, %p1023;
	add.s32 	%r24294, %r24256, 33686018;
	xor.b32  	%r24295, %r24293, %r24259;
	shr.u32 	%r24296, %r24295, 16;
	xor.b32  	%r24297, %r24296, %r24295;
	shr.u32 	%r24298, %r24297, 12;
	shr.u32 	%r24299, %r24297, 4;
	shr.u32 	%r24300, %r24297, 8;
	xor.b32  	%r24301, %r24299, %r24298;
	xor.b32  	%r24302, %r24301, %r24300;
	xor.b32  	%r24303, %r24302, %r24297;
	shr.u32 	%r24304, %r24303, 2;
	xor.b32  	%r24305, %r24304, %r24303;
	shl.b32 	%r24306, %r24305, 3;
	not.b32 	%r24307, %r24306;
	and.b32  	%r24308, %r24307, 24;
	shr.u32 	%r24309, %r24294, %r24308;
	shf.r.wrap.b32 	%r24310, %r24236, %r24236, %r24309;
	shl.b32 	%r24311, %r24305, 31;
	xor.b32  	%r24312, %r24311, -2147483648;
	shr.s32 	%r24313, %r24312, 31;
	shl.b32 	%r24314, %r24305, 30;
	xor.b32  	%r24315, %r24314, -1073741824;
	not.b32 	%r24316, %r24310;
	and.b32  	%r24317, %r24234, %r24316;
	not.b32 	%r24318, %r24234;
	shr.s32 	%r24319, %r24315, 31;
	and.b32  	%r24320, %r24319, %r24318;
	or.b32  	%r24321, %r24313, %r24234;
	not.b32 	%r24322, %r24321;
	or.b32  	%r24323, %r24320, %r24322;
	and.b32  	%r24324, %r24323, %r24310;
	or.b32  	%r24325, %r24324, %r24317;
	add.s32 	%r24326, %r24234, %r24316;
	setp.ne.s32 	%p1025, %r24312, 0;
	setp.gt.s32 	%p1026, %r24315, -1;
	selp.b32 	%r24327, %r24325, %r24326, %p1026;
	selp.b32 	%r24328, %r24325, %r24327, %p1025;
	add.s32 	%r24329, %r24328, %r24295;
	xor.b32  	%r24330, %r24329, %r24236;
	shr.u32 	%r24331, %r24236, 8;
	and.b32  	%r24332, %r24331, 31;
	shl.b32 	%r24333, %r1486, %r24332;
	shr.u32 	%r24334, %r24236, 1;
	and.b32  	%r24335, %r24334, 1;
	shl.b32 	%r24336, %r24335, %r24332;
	and.b32  	%r24337, %r24236, 1;
	shl.b32 	%r24338, %r24337, %r24332;
	and.b32  	%r24339, %r24333, %r22929;
	not.b32 	%r24340, %r24333;
	and.b32  	%r24341, %r22929, %r24340;
	not.b32 	%r24342, %r24338;
	and.b32  	%r24343, %r24339, %r24342;
	or.b32  	%r24344, %r24343, %r24341;
	not.b32 	%r24345, %r24339;
	and.b32  	%r24346, %r24336, %r24345;
	or.b32  	%r24347, %r24344, %r24346;
	shr.u32 	%r24348, %r24330, 4;
	xor.b32  	%r24349, %r24348, %r24330;
	and.b32  	%r24350, %r24349, 252645135;
	shr.u32 	%r24351, %r24350, 24;
	shf.r.wrap.b32 	%r24352, %r24330, %r24330, %r24351;
	xor.b32  	%r24353, %r24352, %r24259;
	add.s32 	%r24354, %r24350, 16843009;
	shr.u32 	%r24355, %r24353, 16;
	xor.b32  	%r24356, %r24355, %r24353;
	shr.u32 	%r24357, %r24356, 12;
	shr.u32 	%r24358, %r24356, 4;
	shr.u32 	%r24359, %r24356, 8;
	xor.b32  	%r24360, %r24358, %r24357;
	xor.b32  	%r24361, %r24360, %r24359;
	xor.b32  	%r24362, %r24361, %r24356;
	shr.u32 	%r24363, %r24362, 2;
	xor.b32  	%r24364, %r24363, %r24362;
	shl.b32 	%r24365, %r24364, 3;
	not.b32 	%r24366, %r24365;
	and.b32  	%r24367, %r24366, 24;
	shr.u32 	%r24368, %r24354, %r24367;
	shf.r.wrap.b32 	%r24369, %r24330, %r24330, %r24368;
	shl.b32 	%r24370, %r24364, 31;
	xor.b32  	%r24371, %r24370, -2147483648;
	shr.s32 	%r24372, %r24371, 31;
	shl.b32 	%r24373, %r24364, 30;
	xor.b32  	%r24374, %r24373, -1073741824;
	not.b32 	%r24375, %r24369;
	and.b32  	%r24376, %r24293, %r24375;
	not.b32 	%r24377, %r24293;
	shr.s32 	%r24378, %r24374, 31;
	and.b32  	%r24379, %r24378, %r24377;
	or.b32  	%r24380, %r24372, %r24293;
	not.b32 	%r24381, %r24380;
	or.b32  	%r24382, %r24379, %r24381;
	and.b32  	%r24383, %r24382, %r24369;
	or.b32  	%r24384, %r24383, %r24376;
	add.s32 	%r24385, %r24293, %r24375;
	setp.ne.s32 	%p1027, %r24371, 0;
	setp.gt.s32 	%p1028, %r24374, -1;
	selp.b32 	%r24386, %r24384, %r24385, %p1028;
	selp.b32 	%r24387, %r24384, %r24386, %p1027;
	add.s32 	%r24388, %r24350, 33686018;
	xor.b32  	%r24389, %r24387, %r24353;
	shr.u32 	%r24390, %r24389, 16;
	xor.b32  	%r24391, %r24390, %r24389;
	shr.u32 	%r24392, %r24391, 12;
	shr.u32 	%r24393, %r24391, 4;
	shr.u32 	%r24394, %r24391, 8;
	xor.b32  	%r24395, %r24393, %r24392;
	xor.b32  	%r24396, %r24395, %r24394;
	xor.b32  	%r24397, %r24396, %r24391;
	shr.u32 	%r24398, %r24397, 2;
	xor.b32  	%r24399, %r24398, %r24397;
	shl.b32 	%r24400, %r24399, 3;
	not.b32 	%r24401, %r24400;
	and.b32  	%r24402, %r24401, 24;
	shr.u32 	%r24403, %r24388, %r24402;
	shf.r.wrap.b32 	%r24404, %r24330, %r24330, %r24403;
	shl.b32 	%r24405, %r24399, 31;
	xor.b32  	%r24406, %r24405, -2147483648;
	shr.s32 	%r24407, %r24406, 31;
	shl.b32 	%r24408, %r24399, 30;
	xor.b32  	%r24409, %r24408, -1073741824;
	not.b32 	%r24410, %r24404;
	and.b32  	%r24411, %r24328, %r24410;
	not.b32 	%r24412, %r24328;
	shr.s32 	%r24413, %r24409, 31;
	and.b32  	%r24414, %r24413, %r24412;
	or.b32  	%r24415, %r24407, %r24328;
	not.b32 	%r24416, %r24415;
	or.b32  	%r24417, %r24414, %r24416;
	and.b32  	%r24418, %r24417, %r24404;
	or.b32  	%r24419, %r24418, %r24411;
	add.s32 	%r24420, %r24328, %r24410;
	setp.ne.s32 	%p1029, %r24406, 0;
	setp.gt.s32 	%p1030, %r24409, -1;
	selp.b32 	%r24421, %r24419, %r24420, %p1030;
	selp.b32 	%r24422, %r24419, %r24421, %p1029;
	add.s32 	%r24423, %r24422, %r24389;
	xor.b32  	%r24424, %r24423, %r24330;
	shr.u32 	%r24425, %r24330, 8;
	and.b32  	%r24426, %r24425, 31;
	shl.b32 	%r24427, %r1486, %r24426;
	shr.u32 	%r24428, %r24330, 1;
	and.b32  	%r24429, %r24428, 1;
	shl.b32 	%r24430, %r24429, %r24426;
	and.b32  	%r24431, %r24330, 1;
	shl.b32 	%r24432, %r24431, %r24426;
	and.b32  	%r24433, %r24427, %r23784;
	not.b32 	%r24434, %r24427;
	and.b32  	%r24435, %r23784, %r24434;
	not.b32 	%r24436, %r24432;
	and.b32  	%r24437, %r24433, %r24436;
	or.b32  	%r24438, %r24437, %r24435;
	not.b32 	%r24439, %r24433;
	and.b32  	%r24440, %r24430, %r24439;
	or.b32  	%r24441, %r24438, %r24440;
	or.b32  	%r24442, %r24347, %r24253;
	and.b32  	%r24443, %r24441, %r24442;
	and.b32  	%r24444, %r24347, %r24253;
	or.b32  	%r24445, %r24443, %r24444;
	shr.u32 	%r24446, %r24424, 4;
	xor.b32  	%r24447, %r24446, %r24424;
	and.b32  	%r24448, %r24447, 252645135;
	shr.u32 	%r24449, %r24448, 24;
	shf.r.wrap.b32 	%r24450, %r24424, %r24424, %r24449;
	xor.b32  	%r24451, %r24450, %r24353;
	add.s32 	%r24452, %r24448, 16843009;
	shr.u32 	%r24453, %r24451, 16;
	xor.b32  	%r24454, %r24453, %r24451;
	shr.u32 	%r24455, %r24454, 12;
	shr.u32 	%r24456, %r24454, 4;
	shr.u32 	%r24457, %r24454, 8;
	xor.b32  	%r24458, %r24456, %r24455;
	xor.b32  	%r24459, %r24458, %r24457;
	xor.b32  	%r24460, %r24459, %r24454;
	shr.u32 	%r24461, %r24460, 2;
	xor.b32  	%r24462, %r24461, %r24460;
	shl.b32 	%r24463, %r24462, 3;
	not.b32 	%r24464, %r24463;
	and.b32  	%r24465, %r24464, 24;
	shr.u32 	%r24466, %r24452, %r24465;
	shf.r.wrap.b32 	%r24467, %r24424, %r24424, %r24466;
	shl.b32 	%r24468, %r24462, 31;
	xor.b32  	%r24469, %r24468, -2147483648;
	shr.s32 	%r24470, %r24469, 31;
	shl.b32 	%r24471, %r24462, 30;
	xor.b32  	%r24472, %r24471, -1073741824;
	not.b32 	%r24473, %r24467;
	and.b32  	%r24474, %r24387, %r24473;
	not.b32 	%r24475, %r24387;
	shr.s32 	%r24476, %r24472, 31;
	and.b32  	%r24477, %r24476, %r24475;
	or.b32  	%r24478, %r24470, %r24387;
	not.b32 	%r24479, %r24478;
	or.b32  	%r24480, %r24477, %r24479;
	and.b32  	%r24481, %r24480, %r24467;
	or.b32  	%r24482, %r24481, %r24474;
	add.s32 	%r24483, %r24387, %r24473;
	setp.ne.s32 	%p1031, %r24469, 0;
	setp.gt.s32 	%p1032, %r24472, -1;
	selp.b32 	%r24484, %r24482, %r24483, %p1032;
	selp.b32 	%r24485, %r24482, %r24484, %p1031;
	add.s32 	%r24486, %r24448, 33686018;
	xor.b32  	%r24487, %r24485, %r24451;
	shr.u32 	%r24488, %r24487, 16;
	xor.b32  	%r24489, %r24488, %r24487;
	shr.u32 	%r24490, %r24489, 12;
	shr.u32 	%r24491, %r24489, 4;
	shr.u32 	%r24492, %r24489, 8;
	xor.b32  	%r24493, %r24491, %r24490;
	xor.b32  	%r24494, %r24493, %r24492;
	xor.b32  	%r24495, %r24494, %r24489;
	shr.u32 	%r24496, %r24495, 2;
	xor.b32  	%r24497, %r24496, %r24495;
	shl.b32 	%r24498, %r24497, 3;
	not.b32 	%r24499, %r24498;
	and.b32  	%r24500, %r24499, 24;
	shr.u32 	%r24501, %r24486, %r24500;
	shf.r.wrap.b32 	%r24502, %r24424, %r24424, %r24501;
	shl.b32 	%r24503, %r24497, 31;
	xor.b32  	%r24504, %r24503, -2147483648;
	shr.s32 	%r24505, %r24504, 31;
	shl.b32 	%r24506, %r24497, 30;
	xor.b32  	%r24507, %r24506, -1073741824;
	not.b32 	%r24508, %r24502;
	and.b32  	%r24509, %r24422, %r24508;
	not.b32 	%r24510, %r24422;
	shr.s32 	%r24511, %r24507, 31;
	and.b32  	%r24512, %r24511, %r24510;
	or.b32  	%r24513, %r24505, %r24422;
	not.b32 	%r24514, %r24513;
	or.b32  	%r24515, %r24512, %r24514;
	and.b32  	%r24516, %r24515, %r24502;
	or.b32  	%r24517, %r24516, %r24509;
	add.s32 	%r24518, %r24422, %r24508;
	setp.ne.s32 	%p1033, %r24504, 0;
	setp.gt.s32 	%p1034, %r24507, -1;
	selp.b32 	%r24519, %r24517, %r24518, %p1034;
	selp.b32 	%r24520, %r24517, %r24519, %p1033;
	add.s32 	%r24521, %r24520, %r24487;
	xor.b32  	%r24522, %r24521, %r24424;
	shr.u32 	%r24523, %r24424, 8;
	and.b32  	%r24524, %r24523, 31;
	shl.b32 	%r24525, %r1486, %r24524;
	shr.u32 	%r24526, %r24424, 1;
	and.b32  	%r24527, %r24526, 1;
	shl.b32 	%r24528, %r24527, %r24524;
	and.b32  	%r24529, %r24424, 1;
	shl.b32 	%r24530, %r24529, %r24524;
	and.b32  	%r24531, %r24525, %r23784;
	not.b32 	%r24532, %r24525;
	and.b32  	%r24533, %r23784, %r24532;
	not.b32 	%r24534, %r24530;
	and.b32  	%r24535, %r24531, %r24534;
	or.b32  	%r24536, %r24535, %r24533;
	not.b32 	%r24537, %r24531;
	and.b32  	%r24538, %r24528, %r24537;
	or.b32  	%r24539, %r24536, %r24538;
	shf.l.wrap.b32 	%r24540, %r24539, %r24539, 30;
	shf.l.wrap.b32 	%r24541, %r24539, %r24539, 19;
	xor.b32  	%r24542, %r24540, %r24541;
	shf.l.wrap.b32 	%r24543, %r24539, %r24539, 10;
	xor.b32  	%r24544, %r24542, %r24543;
	shr.u32 	%r24545, %r24522, 4;
	xor.b32  	%r24546, %r24545, %r24522;
	and.b32  	%r24547, %r24546, 252645135;
	shr.u32 	%r24548, %r24547, 24;
	shf.r.wrap.b32 	%r24549, %r24522, %r24522, %r24548;
	xor.b32  	%r24550, %r24549, %r24451;
	add.s32 	%r24551, %r24547, 16843009;
	shr.u32 	%r24552, %r24550, 16;
	xor.b32  	%r24553, %r24552, %r24550;
	shr.u32 	%r24554, %r24553, 12;
	shr.u32 	%r24555, %r24553, 4;
	shr.u32 	%r24556, %r24553, 8;
	xor.b32  	%r24557, %r24555, %r24554;
	xor.b32  	%r24558, %r24557, %r24556;
	xor.b32  	%r24559, %r24558, %r24553;
	shr.u32 	%r24560, %r24559, 2;
	xor.b32  	%r24561, %r24560, %r24559;
	shl.b32 	%r24562, %r24561, 3;
	not.b32 	%r24563, %r24562;
	and.b32  	%r24564, %r24563, 24;
	shr.u32 	%r24565, %r24551, %r24564;
	shf.r.wrap.b32 	%r24566, %r24522, %r24522, %r24565;
	shl.b32 	%r24567, %r24561, 31;
	xor.b32  	%r24568, %r24567, -2147483648;
	shr.s32 	%r24569, %r24568, 31;
	shl.b32 	%r24570, %r24561, 30;
	xor.b32  	%r24571, %r24570, -1073741824;
	not.b32 	%r24572, %r24566;
	and.b32  	%r24573, %r24485, %r24572;
	not.b32 	%r24574, %r24485;
	shr.s32 	%r24575, %r24571, 31;
	and.b32  	%r24576, %r24575, %r24574;
	or.b32  	%r24577, %r24569, %r24485;
	not.b32 	%r24578, %r24577;
	or.b32  	%r24579, %r24576, %r24578;
	and.b32  	%r24580, %r24579, %r24566;
	or.b32  	%r24581, %r24580, %r24573;
	add.s32 	%r24582, %r24485, %r24572;
	setp.ne.s32 	%p1035, %r24568, 0;
	setp.gt.s32 	%p1036, %r24571, -1;
	selp.b32 	%r24583, %r24581, %r24582, %p1036;
	selp.b32 	%r24584, %r24581, %r24583, %p1035;
	add.s32 	%r24585, %r24547, 33686018;
	xor.b32  	%r24586, %r24584, %r24550;
	shr.u32 	%r24587, %r24586, 16;
	xor.b32  	%r24588, %r24587, %r24586;
	shr.u32 	%r24589, %r24588, 12;
	shr.u32 	%r24590, %r24588, 4;
	shr.u32 	%r24591, %r24588, 8;
	xor.b32  	%r24592, %r24590, %r24589;
	xor.b32  	%r24593, %r24592, %r24591;
	xor.b32  	%r24594, %r24593, %r24588;
	shr.u32 	%r24595, %r24594, 2;
	xor.b32  	%r24596, %r24595, %r24594;
	shl.b32 	%r24597, %r24596, 3;
	not.b32 	%r24598, %r24597;
	and.b32  	%r24599, %r24598, 24;
	shr.u32 	%r24600, %r24585, %r24599;
	shf.r.wrap.b32 	%r24601, %r24522, %r24522, %r24600;
	shl.b32 	%r24602, %r24596, 31;
	xor.b32  	%r24603, %r24602, -2147483648;
	shr.s32 	%r24604, %r24603, 31;
	shl.b32 	%r24605, %r24596, 30;
	xor.b32  	%r24606, %r24605, -1073741824;
	not.b32 	%r24607, %r24601;
	and.b32  	%r24608, %r24520, %r24607;
	not.b32 	%r24609, %r24520;
	shr.s32 	%r24610, %r24606, 31;
	and.b32  	%r24611, %r24610, %r24609;
	or.b32  	%r24612, %r24604, %r24520;
	not.b32 	%r24613, %r24612;
	or.b32  	%r24614, %r24611, %r24613;
	and.b32  	%r24615, %r24614, %r24601;
	or.b32  	%r24616, %r24615, %r24608;
	add.s32 	%r24617, %r24520, %r24607;
	setp.ne.s32 	%p1037, %r24603, 0;
	setp.gt.s32 	%p1038, %r24606, -1;
	selp.b32 	%r24618, %r24616, %r24617, %p1038;
	selp.b32 	%r24619, %r24616, %r24618, %p1037;
	add.s32 	%r24620, %r24619, %r24586;
	shr.u32 	%r24621, %r24522, 8;
	and.b32  	%r24622, %r24621, 31;
	shl.b32 	%r24623, %r1486, %r24622;
	shr.u32 	%r24624, %r24522, 1;
	and.b32  	%r24625, %r24624, 1;
	shl.b32 	%r24626, %r24625, %r24622;
	and.b32  	%r24627, %r24522, 1;
	shl.b32 	%r24628, %r24627, %r24622;
	and.b32  	%r24629, %r24623, %r24159;
	not.b32 	%r24630, %r24623;
	and.b32  	%r24631, %r24159, %r24630;
	not.b32 	%r24632, %r24628;
	and.b32  	%r24633, %r24629, %r24632;
	or.b32  	%r24634, %r24633, %r24631;
	not.b32 	%r24635, %r24629;
	and.b32  	%r24636, %r24626, %r24635;
	or.b32  	%r24637, %r24634, %r24636;
	add.s32 	%r24638, %r24445, %r24159;
	add.s32 	%r24639, %r24638, %r24544;
	add.s32 	%r24640, %r21215, %r24637;
	add.s32 	%r24641, %r22071, %r22070;
	xor.b32  	%r24642, %r24620, %r24641;
	xor.b32  	%r24643, %r24642, %r24522;
	shr.u32 	%r24644, %r24643, 4;
	xor.b32  	%r24645, %r24644, %r24643;
	and.b32  	%r24646, %r24645, 252645135;
	shr.u32 	%r24647, %r24646, 24;
	shf.r.wrap.b32 	%r24648, %r24643, %r24643, %r24647;
	xor.b32  	%r24649, %r24648, %r24550;
	add.s32 	%r24650, %r24646, 16843009;
	shr.u32 	%r24651, %r24649, 16;
	xor.b32  	%r24652, %r24651, %r24649;
	shr.u32 	%r24653, %r24652, 12;
	shr.u32 	%r24654, %r24652, 4;
	shr.u32 	%r24655, %r24652, 8;
	xor.b32  	%r24656, %r24654, %r24653;
	xor.b32  	%r24657, %r24656, %r24655;
	xor.b32  	%r24658, %r24657, %r24652;
	shr.u32 	%r24659, %r24658, 2;
	xor.b32  	%r24660, %r24659, %r24658;
	shl.b32 	%r24661, %r24660, 3;
	not.b32 	%r24662, %r24661;
	and.b32  	%r24663, %r24662, 24;
	shr.u32 	%r24664, %r24650, %r24663;
	shf.r.wrap.b32 	%r24665, %r24643, %r24643, %r24664;
	shl.b32 	%r24666, %r24660, 31;
	xor.b32  	%r24667, %r24666, -2147483648;
	shr.s32 	%r24668, %r24667, 31;
	shl.b32 	%r24669, %r24660, 30;
	xor.b32  	%r24670, %r24669, -1073741824;
	not.b32 	%r24671, %r24665;
	and.b32  	%r24672, %r24584, %r24671;
	not.b32 	%r24673, %r24584;
	shr.s32 	%r24674, %r24670, 31;
	and.b32  	%r24675, %r24674, %r24673;
	or.b32  	%r24676, %r24668, %r24584;
	not.b32 	%r24677, %r24676;
	or.b32  	%r24678, %r24675, %r24677;
	and.b32  	%r24679, %r24678, %r24665;
	or.b32  	%r24680, %r24679, %r24672;
	add.s32 	%r24681, %r24584, %r24671;
	setp.ne.s32 	%p1039, %r24667, 0;
	setp.gt.s32 	%p1040, %r24670, -1;
	selp.b32 	%r24682, %r24680, %r24681, %p1040;
	selp.b32 	%r24683, %r24680, %r24682, %p1039;
	add.s32 	%r24684, %r24646, 33686018;
	xor.b32  	%r24685, %r24683, %r24649;
	shr.u32 	%r24686, %r24685, 16;
	xor.b32  	%r24687, %r24686, %r24685;
	shr.u32 	%r24688, %r24687, 12;
	shr.u32 	%r24689, %r24687, 4;
	shr.u32 	%r24690, %r24687, 8;
	xor.b32  	%r24691, %r24689, %r24688;
	xor.b32  	%r24692, %r24691, %r24690;
	xor.b32  	%r24693, %r24692, %r24687;
	shr.u32 	%r24694, %r24693, 2;
	xor.b32  	%r24695, %r24694, %r24693;
	shl.b32 	%r24696, %r24695, 3;
	not.b32 	%r24697, %r24696;
	and.b32  	%r24698, %r24697, 24;
	shr.u32 	%r24699, %r24684, %r24698;
	shf.r.wrap.b32 	%r24700, %r24643, %r24643, %r24699;
	shl.b32 	%r24701, %r24695, 31;
	xor.b32  	%r24702, %r24701, -2147483648;
	shr.s32 	%r24703, %r24702, 31;
	shl.b32 	%r24704, %r24695, 30;
	xor.b32  	%r24705, %r24704, -1073741824;
	not.b32 	%r24706, %r24700;
	and.b32  	%r24707, %r24619, %r24706;
	not.b32 	%r24708, %r24619;
	shr.s32 	%r24709, %r24705, 31;
	and.b32  	%r24710, %r24709, %r24708;
	or.b32  	%r24711, %r24703, %r24619;
	not.b32 	%r24712, %r24711;
	or.b32  	%r24713, %r24710, %r24712;
	and.b32  	%r24714, %r24713, %r24700;
	or.b32  	%r24715, %r24714, %r24707;
	add.s32 	%r24716, %r24619, %r24706;
	setp.ne.s32 	%p1041, %r24702, 0;
	setp.gt.s32 	%p1042, %r24705, -1;
	selp.b32 	%r24717, %r24715, %r24716, %p1042;
	selp.b32 	%r24718, %r24715, %r24717, %p1041;
	add.s32 	%r24719, %r24718, %r24685;
	xor.b32  	%r24720, %r24719, %r24643;
	shr.u32 	%r24721, %r24720, 4;
	xor.b32  	%r24722, %r24721, %r24720;
	and.b32  	%r24723, %r24722, 252645135;
	shr.u32 	%r24724, %r24723, 24;
	shf.r.wrap.b32 	%r24725, %r24720, %r24720, %r24724;
	xor.b32  	%r24726, %r24725, %r24649;
	add.s32 	%r24727, %r24723, 16843009;
	shr.u32 	%r24728, %r24726, 16;
	xor.b32  	%r24729, %r24728, %r24726;
	shr.u32 	%r24730, %r24729, 12;
	shr.u32 	%r24731, %r24729, 4;
	shr.u32 	%r24732, %r24729, 8;
	xor.b32  	%r24733, %r24731, %r24730;
	xor.b32  	%r24734, %r24733, %r24732;
	xor.b32  	%r24735, %r24734, %r24729;
	shr.u32 	%r24736, %r24735, 2;
	xor.b32  	%r24737, %r24736, %r24735;
	shl.b32 	%r24738, %r24737, 3;
	not.b32 	%r24739, %r24738;
	and.b32  	%r24740, %r24739, 24;
	shr.u32 	%r24741, %r24727, %r24740;
	shf.r.wrap.b32 	%r24742, %r24720, %r24720, %r24741;
	shl.b32 	%r24743, %r24737, 31;
	xor.b32  	%r24744, %r24743, -2147483648;
	shr.s32 	%r24745, %r24744, 31;
	shl.b32 	%r24746, %r24737, 30;
	xor.b32  	%r24747, %r24746, -1073741824;
	not.b32 	%r24748, %r24742;
	and.b32  	%r24749, %r24683, %r24748;
	not.b32 	%r24750, %r24683;
	shr.s32 	%r24751, %r24747, 31;
	and.b32  	%r24752, %r24751, %r24750;
	or.b32  	%r24753, %r24745, %r24683;
	not.b32 	%r24754, %r24753;
	or.b32  	%r24755, %r24752, %r24754;
	and.b32  	%r24756, %r24755, %r24742;
	or.b32  	%r24757, %r24756, %r24749;
	add.s32 	%r24758, %r24683, %r24748;
	setp.ne.s32 	%p1043, %r24744, 0;
	setp.gt.s32 	%p1044, %r24747, -1;
	selp.b32 	%r24759, %r24757, %r24758, %p1044;
	selp.b32 	%r24760, %r24757, %r24759, %p1043;
	add.s32 	%r24761, %r24723, 33686018;
	xor.b32  	%r24762, %r24760, %r24726;
	shr.u32 	%r24763, %r24762, 16;
	xor.b32  	%r24764, %r24763, %r24762;
	shr.u32 	%r24765, %r24764, 12;
	shr.u32 	%r24766, %r24764, 4;
	shr.u32 	%r24767, %r24764, 8;
	xor.b32  	%r24768, %r24766, %r24765;
	xor.b32  	%r24769, %r24768, %r24767;
	xor.b32  	%r24770, %r24769, %r24764;
	shr.u32 	%r24771, %r24770, 2;
	xor.b32  	%r24772, %r24771, %r24770;
	shl.b32 	%r24773, %r24772, 3;
	not.b32 	%r24774, %r24773;
	and.b32  	%r24775, %r24774, 24;
	shr.u32 	%r24776, %r24761, %r24775;
	shf.r.wrap.b32 	%r24777, %r24720, %r24720, %r24776;
	shl.b32 	%r24778, %r24772, 31;
	xor.b32  	%r24779, %r24778, -2147483648;
	shr.s32 	%r24780, %r24779, 31;
	shl.b32 	%r24781, %r24772, 30;
	xor.b32  	%r24782, %r24781, -1073741824;
	not.b32 	%r24783, %r24777;
	and.b32  	%r24784, %r24718, %r24783;
	not.b32 	%r24785, %r24718;
	shr.s32 	%r24786, %r24782, 31;
	and.b32  	%r24787, %r24786, %r24785;
	or.b32  	%r24788, %r24780, %r24718;
	not.b32 	%r24789, %r24788;
	or.b32  	%r24790, %r24787, %r24789;
	and.b32  	%r24791, %r24790, %r24777;
	or.b32  	%r24792, %r24791, %r24784;
	add.s32 	%r24793, %r24718, %r24783;
	setp.ne.s32 	%p1045, %r24779, 0;
	setp.gt.s32 	%p1046, %r24782, -1;
	selp.b32 	%r24794, %r24792, %r24793, %p1046;
	selp.b32 	%r24795, %r24792, %r24794, %p1045;
	add.s32 	%r24796, %r24795, %r24762;
	xor.b32  	%r24797, %r24796, %r24720;
	shr.u32 	%r24798, %r24720, 8;
	and.b32  	%r24799, %r24798, 31;
	shl.b32 	%r24800, %r1486, %r24799;
	shr.u32 	%r24801, %r24720, 1;
	and.b32  	%r24802, %r24801, 1;
	shl.b32 	%r24803, %r24802, %r24799;
	and.b32  	%r24804, %r24720, 1;
	shl.b32 	%r24805, %r24804, %r24799;
	and.b32  	%r24806, %r24800, %r22930;
	not.b32 	%r24807, %r24800;
	and.b32  	%r24808, %r22930, %r24807;
	not.b32 	%r24809, %r24805;
	and.b32  	%r24810, %r24806, %r24809;
	or.b32  	%r24811, %r24810, %r24808;
	not.b32 	%r24812, %r24806;
	and.b32  	%r24813, %r24803, %r24812;
	or.b32  	%r24814, %r24811, %r24813;
	shr.u32 	%r24815, %r24797, 4;
	xor.b32  	%r24816, %r24815, %r24797;
	and.b32  	%r24817, %r24816, 252645135;
	shr.u32 	%r24818, %r24817, 24;
	shf.r.wrap.b32 	%r24819, %r24797, %r24797, %r24818;
	xor.b32  	%r24820, %r24819, %r24726;
	add.s32 	%r24821, %r24817, 16843009;
	shr.u32 	%r24822, %r24820, 16;
	xor.b32  	%r24823, %r24822, %r24820;
	shr.u32 	%r24824, %r24823, 12;
	shr.u32 	%r24825, %r24823, 4;
	shr.u32 	%r24826, %r24823, 8;
	xor.b32  	%r24827, %r24825, %r24824;
	xor.b32  	%r24828, %r24827, %r24826;
	xor.b32  	%r24829, %r24828, %r24823;
	shr.u32 	%r24830, %r24829, 2;
	xor.b32  	%r24831, %r24830, %r24829;
	shl.b32 	%r24832, %r24831, 3;
	not.b32 	%r24833, %r24832;
	and.b32  	%r24834, %r24833, 24;
	shr.u32 	%r24835, %r24821, %r24834;
	shf.r.wrap.b32 	%r24836, %r24797, %r24797, %r24835;
	shl.b32 	%r24837, %r24831, 31;
	xor.b32  	%r24838, %r24837, -2147483648;
	shr.s32 	%r24839, %r24838, 31;
	shl.b32 	%r24840, %r24831, 30;
	xor.b32  	%r24841, %r24840, -1073741824;
	not.b32 	%r24842, %r24836;
	and.b32  	%r24843, %r24760, %r24842;
	not.b32 	%r24844, %r24760;
	shr.s32 	%r24845, %r24841, 31;
	and.b32  	%r24846, %r24845, %r24844;
	or.b32  	%r24847, %r24839, %r24760;
	not.b32 	%r24848, %r24847;
	or.b32  	%r24849, %r24846, %r24848;
	and.b32  	%r24850, %r24849, %r24836;
	or.b32  	%r24851, %r24850, %r24843;
	add.s32 	%r24852, %r24760, %r24842;
	setp.ne.s32 	%p1047, %r24838, 0;
	setp.gt.s32 	%p1048, %r24841, -1;
	selp.b32 	%r24853, %r24851, %r24852, %p1048;
	selp.b32 	%r24854, %r24851, %r24853, %p1047;
	add.s32 	%r24855, %r24817, 33686018;
	xor.b32  	%r24856, %r24854, %r24820;
	shr.u32 	%r24857, %r24856, 16;
	xor.b32  	%r24858, %r24857, %r24856;
	shr.u32 	%r24859, %r24858, 12;
	shr.u32 	%r24860, %r24858, 4;
	shr.u32 	%r24861, %r24858, 8;
	xor.b32  	%r24862, %r24860, %r24859;
	xor.b32  	%r24863, %r24862, %r24861;
	xor.b32  	%r24864, %r24863, %r24858;
	shr.u32 	%r24865, %r24864, 2;
	xor.b32  	%r24866, %r24865, %r24864;
	shl.b32 	%r24867, %r24866, 3;
	not.b32 	%r24868, %r24867;
	and.b32  	%r24869, %r24868, 24;
	shr.u32 	%r24870, %r24855, %r24869;
	shf.r.wrap.b32 	%r24871, %r24797, %r24797, %r24870;
	shl.b32 	%r24872, %r24866, 31;
	xor.b32  	%r24873, %r24872, -2147483648;
	shr.s32 	%r24874, %r24873, 31;
	shl.b32 	%r24875, %r24866, 30;
	xor.b32  	%r24876, %r24875, -1073741824;
	not.b32 	%r24877, %r24871;
	and.b32  	%r24878, %r24795, %r24877;
	not.b32 	%r24879, %r24795;
	shr.s32 	%r24880, %r24876, 31;
	and.b32  	%r24881, %r24880, %r24879;
	or.b32  	%r24882, %r24874, %r24795;
	not.b32 	%r24883, %r24882;
	or.b32  	%r24884, %r24881, %r24883;
	and.b32  	%r24885, %r24884, %r24871;
	or.b32  	%r24886, %r24885, %r24878;
	add.s32 	%r24887, %r24795, %r24877;
	setp.ne.s32 	%p1049, %r24873, 0;
	setp.gt.s32 	%p1050, %r24876, -1;
	selp.b32 	%r24888, %r24886, %r24887, %p1050;
	selp.b32 	%r24889, %r24886, %r24888, %p1049;
	add.s32 	%r24890, %r24889, %r24856;
	xor.b32  	%r24891, %r24890, %r24797;
	shr.u32 	%r24892, %r24797, 8;
	and.b32  	%r24893, %r24892, 31;
	shl.b32 	%r24894, %r1486, %r24893;
	shr.u32 	%r24895, %r24797, 1;
	and.b32  	%r24896, %r24895, 1;
	shl.b32 	%r24897, %r24896, %r24893;
	and.b32  	%r24898, %r24797, 1;
	shl.b32 	%r24899, %r24898, %r24893;
	and.b32  	%r24900, %r24894, %r23785;
	not.b32 	%r24901, %r24894;
	and.b32  	%r24902, %r23785, %r24901;
	not.b32 	%r24903, %r24899;
	and.b32  	%r24904, %r24900, %r24903;
	or.b32  	%r24905, %r24904, %r24902;
	not.b32 	%r24906, %r24900;
	and.b32  	%r24907, %r24897, %r24906;
	or.b32  	%r24908, %r24905, %r24907;
	xor.b32  	%r24909, %r24908, %r24814;
	and.b32  	%r24910, %r24640, %r24909;
	xor.b32  	%r24911, %r24910, %r24814;
	shr.u32 	%r24912, %r24891, 4;
	xor.b32  	%r24913, %r24912, %r24891;
	and.b32  	%r24914, %r24913, 252645135;
	shr.u32 	%r24915, %r24914, 24;
	shf.r.wrap.b32 	%r24916, %r24891, %r24891, %r24915;
	xor.b32  	%r24917, %r24916, %r24820;
	add.s32 	%r24918, %r24914, 16843009;
	shr.u32 	%r24919, %r24917, 16;
	xor.b32  	%r24920, %r24919, %r24917;
	shr.u32 	%r24921, %r24920, 12;
	shr.u32 	%r24922, %r24920, 4;
	shr.u32 	%r24923, %r24920, 8;
	xor.b32  	%r24924, %r24922, %r24921;
	xor.b32  	%r24925, %r24924, %r24923;
	xor.b32  	%r24926, %r24925, %r24920;
	shr.u32 	%r24927, %r24926, 2;
	xor.b32  	%r24928, %r24927, %r24926;
	shl.b32 	%r24929, %r24928, 3;
	not.b32 	%r24930, %r24929;
	and.b32  	%r24931, %r24930, 24;
	shr.u32 	%r24932, %r24918, %r24931;
	shf.r.wrap.b32 	%r24933, %r24891, %r24891, %r24932;
	shl.b32 	%r24934, %r24928, 31;
	xor.b32  	%r24935, %r24934, -2147483648;
	shr.s32 	%r24936, %r24935, 31;
	shl.b32 	%r24937, %r24928, 30;
	xor.b32  	%r24938, %r24937, -1073741824;
	not.b32 	%r24939, %r24933;
	and.b32  	%r24940, %r24854, %r24939;
	not.b32 	%r24941, %r24854;
	shr.s32 	%r24942, %r24938, 31;
	and.b32  	%r24943, %r24942, %r24941;
	or.b32  	%r24944, %r24936, %r24854;
	not.b32 	%r24945, %r24944;
	or.b32  	%r24946, %r24943, %r24945;
	and.b32  	%r24947, %r24946, %r24933;
	or.b32  	%r24948, %r24947, %r24940;
	add.s32 	%r24949, %r24854, %r24939;
	setp.ne.s32 	%p1051, %r24935, 0;
	setp.gt.s32 	%p1052, %r24938, -1;
	selp.b32 	%r24950, %r24948, %r24949, %p1052;
	selp.b32 	%r24951, %r24948, %r24950, %p1051;
	add.s32 	%r24952, %r24914, 33686018;
	xor.b32  	%r24953, %r24951, %r24917;
	shr.u32 	%r24954, %r24953, 16;
	xor.b32  	%r24955, %r24954, %r24953;
	shr.u32 	%r24956, %r24955, 12;
	shr.u32 	%r24957, %r24955, 4;
	shr.u32 	%r24958, %r24955, 8;
	xor.b32  	%r24959, %r24957, %r24956;
	xor.b32  	%r24960, %r24959, %r24958;
	xor.b32  	%r24961, %r24960, %r24955;
	shr.u32 	%r24962, %r24961, 2;
	xor.b32  	%r24963, %r24962, %r24961;
	shl.b32 	%r24964, %r24963, 3;
	not.b32 	%r24965, %r24964;
	and.b32  	%r24966, %r24965, 24;
	shr.u32 	%r24967, %r24952, %r24966;
	shf.r.wrap.b32 	%r24968, %r24891, %r24891, %r24967;
	shl.b32 	%r24969, %r24963, 31;
	xor.b32  	%r24970, %r24969, -2147483648;
	shr.s32 	%r24971, %r24970, 31;
	shl.b32 	%r24972, %r24963, 30;
	xor.b32  	%r24973, %r24972, -1073741824;
	not.b32 	%r24974, %r24968;
	and.b32  	%r24975, %r24889, %r24974;
	not.b32 	%r24976, %r24889;
	shr.s32 	%r24977, %r24973, 31;
	and.b32  	%r24978, %r24977, %r24976;
	or.b32  	%r24979, %r24971, %r24889;
	not.b32 	%r24980, %r24979;
	or.b32  	%r24981, %r24978, %r24980;
	and.b32  	%r24982, %r24981, %r24968;
	or.b32  	%r24983, %r24982, %r24975;
	add.s32 	%r24984, %r24889, %r24974;
	setp.ne.s32 	%p1053, %r24970, 0;
	setp.gt.s32 	%p1054, %r24973, -1;
	selp.b32 	%r24985, %r24983, %r24984, %p1054;
	selp.b32 	%r24986, %r24983, %r24985, %p1053;
	add.s32 	%r24987, %r24986, %r24953;
	xor.b32  	%r24988, %r24987, %r24891;
	shr.u32 	%r24989, %r24891, 8;
	and.b32  	%r24990, %r24989, 31;
	shl.b32 	%r24991, %r1486, %r24990;
	shr.u32 	%r24992, %r24891, 1;
	and.b32  	%r24993, %r24992, 1;
	shl.b32 	%r24994, %r24993, %r24990;
	and.b32  	%r24995, %r24891, 1;
	shl.b32 	%r24996, %r24995, %r24990;
	and.b32  	%r24997, %r24991, %r24640;
	not.b32 	%r24998, %r24991;
	and.b32  	%r24999, %r24640, %r24998;
	not.b32 	%r25000, %r24996;
	and.b32  	%r25001, %r24997, %r25000;
	or.b32  	%r25002, %r25001, %r24999;
	not.b32 	%r25003, %r24997;
	and.b32  	%r25004, %r24994, %r25003;
	or.b32  	%r25005, %r25002, %r25004;
	shf.l.wrap.b32 	%r25006, %r25005, %r25005, 26;
	shf.l.wrap.b32 	%r25007, %r25005, %r25005, 21;
	xor.b32  	%r25008, %r25006, %r25007;
	shf.l.wrap.b32 	%r25009, %r25005, %r25005, 7;
	xor.b32  	%r25010, %r25008, %r25009;
	add.s32 	%r25011, %r22155, %r15171;
	add.s32 	%r25012, %r25011, %r22071;
	add.s32 	%r25013, %r25012, %r24911;
	add.s32 	%r25014, %r25013, %r25010;
	shr.u32 	%r25015, %r24988, 4;
	xor.b32  	%r25016, %r25015, %r24988;
	and.b32  	%r25017, %r25016, 252645135;
	shr.u32 	%r25018, %r25017, 24;
	shf.r.wrap.b32 	%r25019, %r24988, %r24988, %r25018;
	xor.b32  	%r25020, %r25019, %r24917;
	add.s32 	%r25021, %r25017, 16843009;
	shr.u32 	%r25022, %r25020, 16;
	xor.b32  	%r25023, %r25022, %r25020;
	shr.u32 	%r25024, %r25023, 12;
	shr.u32 	%r25025, %r25023, 4;
	shr.u32 	%r25026, %r25023, 8;
	xor.b32  	%r25027, %r25025, %r25024;
	xor.b32  	%r25028, %r25027, %r25026;
	xor.b32  	%r25029, %r25028, %r25023;
	shr.u32 	%r25030, %r25029, 2;
	xor.b32  	%r25031, %r25030, %r25029;
	shl.b32 	%r25032, %r25031, 3;
	not.b32 	%r25033, %r25032;
	and.b32  	%r25034, %r25033, 24;
	shr.u32 	%r25035, %r25021, %r25034;
	shf.r.wrap.b32 	%r25036, %r24988, %r24988, %r25035;
	shl.b32 	%r25037, %r25031, 31;
	xor.b32  	%r25038, %r25037, -2147483648;
	shr.s32 	%r25039, %r25038, 31;
	shl.b32 	%r25040, %r25031, 30;
	xor.b32  	%r25041, %r25040, -1073741824;
	not.b32 	%r25042, %r25036;
	and.b32  	%r25043, %r24951, %r25042;
	not.b32 	%r25044, %r24951;
	shr.s32 	%r25045, %r25041, 31;
	and.b32  	%r25046, %r25045, %r25044;
	or.b32  	%r25047, %r25039, %r24951;
	not.b32 	%r25048, %r25047;
	or.b32  	%r25049, %r25046, %r25048;
	and.b32  	%r25050, %r25049, %r25036;
	or.b32  	%r25051, %r25050, %r25043;
	add.s32 	%r25052, %r24951, %r25042;
	setp.ne.s32 	%p1055, %r25038, 0;
	setp.gt.s32 	%p1056, %r25041, -1;
	selp.b32 	%r25053, %r25051, %r25052, %p1056;
	selp.b32 	%r25054, %r25051, %r25053, %p1055;
	add.s32 	%r25055, %r25017, 33686018;
	xor.b32  	%r25056, %r25054, %r25020;
	shr.u32 	%r25057, %r25056, 16;
	xor.b32  	%r25058, %r25057, %r25056;
	shr.u32 	%r25059, %r25058, 12;
	shr.u32 	%r25060, %r25058, 4;
	shr.u32 	%r25061, %r25058, 8;
	xor.b32  	%r25062, %r25060, %r25059;
	xor.b32  	%r25063, %r25062, %r25061;
	xor.b32  	%r25064, %r25063, %r25058;
	shr.u32 	%r25065, %r25064, 2;
	xor.b32  	%r25066, %r25065, %r25064;
	shl.b32 	%r25067, %r25066, 3;
	not.b32 	%r25068, %r25067;
	and.b32  	%r25069, %r25068, 24;
	shr.u32 	%r25070, %r25055, %r25069;
	shf.r.wrap.b32 	%r25071, %r24988, %r24988, %r25070;
	shl.b32 	%r25072, %r25066, 31;
	xor.b32  	%r25073, %r25072, -2147483648;
	shr.s32 	%r25074, %r25073, 31;
	shl.b32 	%r25075, %r25066, 30;
	xor.b32  	%r25076, %r25075, -1073741824;
	not.b32 	%r25077, %r25071;
	and.b32  	%r25078, %r24986, %r25077;
	not.b32 	%r25079, %r24986;
	shr.s32 	%r25080, %r25076, 31;
	and.b32  	%r25081, %r25080, %r25079;
	or.b32  	%r25082, %r25074, %r24986;
	not.b32 	%r25083, %r25082;
	or.b32  	%r25084, %r25081, %r25083;
	and.b32  	%r25085, %r25084, %r25071;
	or.b32  	%r25086, %r25085, %r25078;
	add.s32 	%r25087, %r24986, %r25077;
	setp.ne.s32 	%p1057, %r25073, 0;
	setp.gt.s32 	%p1058, %r25076, -1;
	selp.b32 	%r25088, %r25086, %r25087, %p1058;
	selp.b32 	%r25089, %r25086, %r25088, %p1057;
	add.s32 	%r25090, %r25089, %r25056;
	xor.b32  	%r25091, %r25090, %r24988;
	shr.u32 	%r25092, %r24988, 8;
	and.b32  	%r25093, %r25092, 31;
	shl.b32 	%r25094, %r1486, %r25093;
	shr.u32 	%r25095, %r24988, 1;
	and.b32  	%r25096, %r25095, 1;
	shl.b32 	%r25097, %r25096, %r25093;
	and.b32  	%r25098, %r24988, 1;
	shl.b32 	%r25099, %r25098, %r25093;
	and.b32  	%r25100, %r25094, %r22929;
	not.b32 	%r25101, %r25094;
	and.b32  	%r25102, %r22929, %r25101;
	not.b32 	%r25103, %r25099;
	and.b32  	%r25104, %r25100, %r25103;
	or.b32  	%r25105, %r25104, %r25102;
	not.b32 	%r25106, %r25100;
	and.b32  	%r25107, %r25097, %r25106;
	or.b32  	%r25108, %r25105, %r25107;
	shr.u32 	%r25109, %r25091, 4;
	xor.b32  	%r25110, %r25109, %r25091;
	and.b32  	%r25111, %r25110, 252645135;
	shr.u32 	%r25112, %r25111, 24;
	shf.r.wrap.b32 	%r25113, %r25091, %r25091, %r25112;
	xor.b32  	%r25114, %r25113, %r25020;
	add.s32 	%r25115, %r25111, 16843009;
	shr.u32 	%r25116, %r25114, 16;
	xor.b32  	%r25117, %r25116, %r25114;
	shr.u32 	%r25118, %r25117, 12;
	shr.u32 	%r25119, %r25117, 4;
	shr.u32 	%r25120, %r25117, 8;
	xor.b32  	%r25121, %r25119, %r25118;
	xor.b32  	%r25122, %r25121, %r25120;
	xor.b32  	%r25123, %r25122, %r25117;
	shr.u32 	%r25124, %r25123, 2;
	xor.b32  	%r25125, %r25124, %r25123;
	shl.b32 	%r25126, %r25125, 3;
	not.b32 	%r25127, %r25126;
	and.b32  	%r25128, %r25127, 24;
	shr.u32 	%r25129, %r25115, %r25128;
	shf.r.wrap.b32 	%r25130, %r25091, %r25091, %r25129;
	shl.b32 	%r25131, %r25125, 31;
	xor.b32  	%r25132, %r25131, -2147483648;
	shr.s32 	%r25133, %r25132, 31;
	shl.b32 	%r25134, %r25125, 30;
	xor.b32  	%r25135, %r25134, -1073741824;
	not.b32 	%r25136, %r25130;
	and.b32  	%r25137, %r25054, %r25136;
	not.b32 	%r25138, %r25054;
	shr.s32 	%r25139, %r25135, 31;
	and.b32  	%r25140, %r25139, %r25138;
	or.b32  	%r25141, %r25133, %r25054;
	not.b32 	%r25142, %r25141;
	or.b32  	%r25143, %r25140, %r25142;
	and.b32  	%r25144, %r25143, %r25130;
	or.b32  	%r25145, %r25144, %r25137;
	add.s32 	%r25146, %r25054, %r25136;
	setp.ne.s32 	%p1059, %r25132, 0;
	setp.gt.s32 	%p1060, %r25135, -1;
	selp.b32 	%r25147, %r25145, %r25146, %p1060;
	selp.b32 	%r25148, %r25145, %r25147, %p1059;
	add.s32 	%r25149, %r25111, 33686018;
	xor.b32  	%r25150, %r25148, %r25114;
	shr.u32 	%r25151, %r25150, 16;
	xor.b32  	%r25152, %r25151, %r25150;
	shr.u32 	%r25153, %r25152, 12;
	shr.u32 	%r25154, %r25152, 4;
	shr.u32 	%r25155, %r25152, 8;
	xor.b32  	%r25156, %r25154, %r25153;
	xor.b32  	%r25157, %r25156, %r25155;
	xor.b32  	%r25158, %r25157, %r25152;
	shr.u32 	%r25159, %r25158, 2;
	xor.b32  	%r25160, %r25159, %r25158;
	shl.b32 	%r25161, %r25160, 3;
	not.b32 	%r25162, %r25161;
	and.b32  	%r25163, %r25162, 24;
	shr.u32 	%r25164, %r25149, %r25163;
	shf.r.wrap.b32 	%r25165, %r25091, %r25091, %r25164;
	shl.b32 	%r25166, %r25160, 31;
	xor.b32  	%r25167, %r25166, -2147483648;
	shr.s32 	%r25168, %r25167, 31;
	shl.b32 	%r25169, %r25160, 30;
	xor.b32  	%r25170, %r25169, -1073741824;
	not.b32 	%r25171, %r25165;
	and.b32  	%r25172, %r25089, %r25171;
	not.b32 	%r25173, %r25089;
	shr.s32 	%r25174, %r25170, 31;
	and.b32  	%r25175, %r25174, %r25173;
	or.b32  	%r25176, %r25168, %r25089;
	not.b32 	%r25177, %r25176;
	or.b32  	%r25178, %r25175, %r25177;
	and.b32  	%r25179, %r25178, %r25165;
	or.b32  	%r25180, %r25179, %r25172;
	add.s32 	%r25181, %r25089, %r25171;
	setp.ne.s32 	%p1061, %r25167, 0;
	setp.gt.s32 	%p1062, %r25170, -1;
	selp.b32 	%r25182, %r25180, %r25181, %p1062;
	selp.b32 	%r25183, %r25180, %r25182, %p1061;
	add.s32 	%r25184, %r25183, %r25150;
	xor.b32  	%r25185, %r25184, %r25091;
	shr.u32 	%r25186, %r25091, 8;
	and.b32  	%r25187, %r25186, 31;
	shl.b32 	%r25188, %r1486, %r25187;
	shr.u32 	%r25189, %r25091, 1;
	and.b32  	%r25190, %r25189, 1;
	shl.b32 	%r25191, %r25190, %r25187;
	and.b32  	%r25192, %r25091, 1;
	shl.b32 	%r25193, %r25192, %r25187;
	and.b32  	%r25194, %r25188, %r23784;
	not.b32 	%r25195, %r25188;
	and.b32  	%r25196, %r23784, %r25195;
	not.b32 	%r25197, %r25193;
	and.b32  	%r25198, %r25194, %r25197;
	or.b32  	%r25199, %r25198, %r25196;
	not.b32 	%r25200, %r25194;
	and.b32  	%r25201, %r25191, %r25200;
	or.b32  	%r25202, %r25199, %r25201;
	shr.u32 	%r25203, %r25185, 4;
	xor.b32  	%r25204, %r25203, %r25185;
	and.b32  	%r25205, %r25204, 252645135;
	shr.u32 	%r25206, %r25205, 24;
	shf.r.wrap.b32 	%r25207, %r25185, %r25185, %r25206;
	xor.b32  	%r25208, %r25207, %r25114;
	add.s32 	%r25209, %r25205, 16843009;
	shr.u32 	%r25210, %r25208, 16;
	xor.b32  	%r25211, %r25210, %r25208;
	shr.u32 	%r25212, %r25211, 12;
	shr.u32 	%r25213, %r25211, 4;
	shr.u32 	%r25214, %r25211, 8;
	xor.b32  	%r25215, %r25213, %r25212;
	xor.b32  	%r25216, %r25215, %r25214;
	xor.b32  	%r25217, %r25216, %r25211;
	shr.u32 	%r25218, %r25217, 2;
	xor.b32  	%r25219, %r25218, %r25217;
	shl.b32 	%r25220, %r25219, 3;
	not.b32 	%r25221, %r25220;
	and.b32  	%r25222, %r25221, 24;
	shr.u32 	%r25223, %r25209, %r25222;
	shf.r.wrap.b32 	%r25224, %r25185, %r25185, %r25223;
	shl.b32 	%r25225, %r25219, 31;
	xor.b32  	%r25226, %r25225, -2147483648;
	shr.s32 	%r25227, %r25226, 31;
	shl.b32 	%r25228, %r25219, 30;
	xor.b32  	%r25229, %r25228, -1073741824;
	not.b32 	%r25230, %r25224;
	and.b32  	%r25231, %r25148, %r25230;
	not.b32 	%r25232, %r25148;
	shr.s32 	%r25233, %r25229, 31;
	and.b32  	%r25234, %r25233, %r25232;
	or.b32  	%r25235, %r25227, %r25148;
	not.b32 	%r25236, %r25235;
	or.b32  	%r25237, %r25234, %r25236;
	and.b32  	%r25238, %r25237, %r25224;
	or.b32  	%r25239, %r25238, %r25231;
	add.s32 	%r25240, %r25148, %r25230;
	setp.ne.s32 	%p1063, %r25226, 0;
	setp.gt.s32 	%p1064, %r25229, -1;
	selp.b32 	%r25241, %r25239, %r25240, %p1064;
	selp.b32 	%r25242, %r25239, %r25241, %p1063;
	add.s32 	%r25243, %r25205, 33686018;
	xor.b32  	%r25244, %r25242, %r25208;
	shr.u32 	%r25245, %r25244, 16;
	xor.b32  	%r25246, %r25245, %r25244;
	shr.u32 	%r25247, %r25246, 12;
	shr.u32 	%r25248, %r25246, 4;
	shr.u32 	%r25249, %r25246, 8;
	xor.b32  	%r25250, %r25248, %r25247;
	xor.b32  	%r25251, %r25250, %r25249;
	xor.b32  	%r25252, %r25251, %r25246;
	shr.u32 	%r25253, %r25252, 2;
	xor.b32  	%r25254, %r25253, %r25252;
	shl.b32 	%r25255, %r25254, 3;
	not.b32 	%r25256, %r25255;
	and.b32  	%r25257, %r25256, 24;
	shr.u32 	%r25258, %r25243, %r25257;
	shf.r.wrap.b32 	%r25259, %r25185, %r25185, %r25258;
	shl.b32 	%r25260, %r25254, 31;
	xor.b32  	%r25261, %r25260, -2147483648;
	shr.s32 	%r25262, %r25261, 31;
	shl.b32 	%r25263, %r25254, 30;
	xor.b32  	%r25264, %r25263, -1073741824;
	not.b32 	%r25265, %r25259;
	and.b32  	%r25266, %r25183, %r25265;
	not.b32 	%r25267, %r25183;
	shr.s32 	%r25268, %r25264, 31;
	and.b32  	%r25269, %r25268, %r25267;
	or.b32  	%r25270, %r25262, %r25183;
	not.b32 	%r25271, %r25270;
	or.b32  	%r25272, %r25269, %r25271;
	and.b32  	%r25273, %r25272, %r25259;
	or.b32  	%r25274, %r25273, %r25266;
	add.s32 	%r25275, %r25183, %r25265;
	setp.ne.s32 	%p1065, %r25261, 0;
	setp.gt.s32 	%p1066, %r25264, -1;
	selp.b32 	%r25276, %r25274, %r25275, %p1066;
	selp.b32 	%r25277, %r25274, %r25276, %p1065;
	add.s32 	%r25278, %r25277, %r25244;
	xor.b32  	%r25279, %r25278, %r25185;
	shr.u32 	%r25280, %r25185, 8;
	and.b32  	%r25281, %r25280, 31;
	shl.b32 	%r25282, %r1486, %r25281;
	shr.u32 	%r25283, %r25185, 1;
	and.b32  	%r25284, %r25283, 1;
	shl.b32 	%r25285, %r25284, %r25281;
	and.b32  	%r25286, %r25185, 1;
	shl.b32 	%r25287, %r25286, %r25281;
	and.b32  	%r25288, %r25282, %r24639;
	not.b32 	%r25289, %r25282;
	and.b32  	%r25290, %r24639, %r25289;
	not.b32 	%r25291, %r25287;
	and.b32  	%r25292, %r25288, %r25291;
	or.b32  	%r25293, %r25292, %r25290;
	not.b32 	%r25294, %r25288;
	and.b32  	%r25295, %r25285, %r25294;
	or.b32  	%r25296, %r25293, %r25295;
	or.b32  	%r25297, %r25202, %r25108;
	and.b32  	%r25298, %r25296, %r25297;
	and.b32  	%r25299, %r25202, %r25108;
	or.b32  	%r25300, %r25298, %r25299;
	shr.u32 	%r25301, %r25279, 4;
	xor.b32  	%r25302, %r25301, %r25279;
	and.b32  	%r25303, %r25302, 252645135;
	shr.u32 	%r25304, %r25303, 24;
	shf.r.wrap.b32 	%r25305, %r25279, %r25279, %r25304;
	xor.b32  	%r25306, %r25305, %r25208;
	add.s32 	%r25307, %r25303, 16843009;
	shr.u32 	%r25308, %r25306, 16;
	xor.b32  	%r25309, %r25308, %r25306;
	shr.u32 	%r25310, %r25309, 12;
	shr.u32 	%r25311, %r25309, 4;
	shr.u32 	%r25312, %r25309, 8;
	xor.b32  	%r25313, %r25311, %r25310;
	xor.b32  	%r25314, %r25313, %r25312;
	xor.b32  	%r25315, %r25314, %r25309;
	shr.u32 	%r25316, %r25315, 2;
	xor.b32  	%r25317, %r25316, %r25315;
	shl.b32 	%r25318, %r25317, 3;
	not.b32 	%r25319, %r25318;
	and.b32  	%r25320, %r25319, 24;
	shr.u32 	%r25321, %r25307, %r25320;
	shf.r.wrap.b32 	%r25322, %r25279, %r25279, %r25321;
	shl.b32 	%r25323, %r25317, 31;
	xor.b32  	%r25324, %r25323, -2147483648;
	shr.s32 	%r25325, %r25324, 31;
	shl.b32 	%r25326, %r25317, 30;
	xor.b32  	%r25327, %r25326, -1073741824;
	not.b32 	%r25328, %r25322;
	and.b32  	%r25329, %r25242, %r25328;
	not.b32 	%r25330, %r25242;
	shr.s32 	%r25331, %r25327, 31;
	and.b32  	%r25332, %r25331, %r25330;
	or.b32  	%r25333, %r25325, %r25242;
	not.b32 	%r25334, %r25333;
	or.b32  	%r25335, %r25332, %r25334;
	and.b32  	%r25336, %r25335, %r25322;
	or.b32  	%r25337, %r25336, %r25329;
	add.s32 	%r25338, %r25242, %r25328;
	setp.ne.s32 	%p1067, %r25324, 0;
	setp.gt.s32 	%p1068, %r25327, -1;
	selp.b32 	%r25339, %r25337, %r25338, %p1068;
	selp.b32 	%r25340, %r25337, %r25339, %p1067;
	add.s32 	%r25341, %r25303, 33686018;
	xor.b32  	%r25342, %r25340, %r25306;
	shr.u32 	%r25343, %r25342, 16;
	xor.b32  	%r25344, %r25343, %r25342;
	shr.u32 	%r25345, %r25344, 12;
	shr.u32 	%r25346, %r25344, 4;
	shr.u32 	%r25347, %r25344, 8;
	xor.b32  	%r25348, %r25346, %r25345;
	xor.b32  	%r25349, %r25348, %r25347;
	xor.b32  	%r25350, %r25349, %r25344;
	shr.u32 	%r25351, %r25350, 2;
	xor.b32  	%r25352, %r25351, %r25350;
	shl.b32 	%r25353, %r25352, 3;
	not.b32 	%r25354, %r25353;
	and.b32  	%r25355, %r25354, 24;
	shr.u32 	%r25356, %r25341, %r25355;
	shf.r.wrap.b32 	%r25357, %r25279, %r25279, %r25356;
	shl.b32 	%r25358, %r25352, 31;
	xor.b32  	%r25359, %r25358, -2147483648;
	shr.s32 	%r25360, %r25359, 31;
	shl.b32 	%r25361, %r25352, 30;
	xor.b32  	%r25362, %r25361, -1073741824;
	not.b32 	%r25363, %r25357;
	and.b32  	%r25364, %r25277, %r25363;
	not.b32 	%r25365, %r25277;
	shr.s32 	%r25366, %r25362, 31;
	and.b32  	%r25367, %r25366, %r25365;
	or.b32  	%r25368, %r25360, %r25277;
	not.b32 	%r25369, %r25368;
	or.b32  	%r25370, %r25367, %r25369;
	and.b32  	%r25371, %r25370, %r25357;
	or.b32  	%r25372, %r25371, %r25364;
	add.s32 	%r25373, %r25277, %r25363;
	setp.ne.s32 	%p1069, %r25359, 0;
	setp.gt.s32 	%p1070, %r25362, -1;
	selp.b32 	%r25374, %r25372, %r25373, %p1070;
	selp.b32 	%r25375, %r25372, %r25374, %p1069;
	add.s32 	%r25376, %r25375, %r25342;
	xor.b32  	%r25377, %r25376, %r25279;
	shr.u32 	%r25378, %r25279, 8;
	and.b32  	%r25379, %r25378, 31;
	shl.b32 	%r25380, %r1486, %r25379;
	shr.u32 	%r25381, %r25279, 1;
	and.b32  	%r25382, %r25381, 1;
	shl.b32 	%r25383, %r25382, %r25379;
	and.b32  	%r25384, %r25279, 1;
	shl.b32 	%r25385, %r25384, %r25379;
	and.b32  	%r25386, %r25380, %r24639;
	not.b32 	%r25387, %r25380;
	and.b32  	%r25388, %r24639, %r25387;
	not.b32 	%r25389, %r25385;
	and.b32  	%r25390, %r25386, %r25389;
	or.b32  	%r25391, %r25390, %r25388;
	not.b32 	%r25392, %r25386;
	and.b32  	%r25393, %r25383, %r25392;
	or.b32  	%r25394, %r25391, %r25393;
	shf.l.wrap.b32 	%r25395, %r25394, %r25394, 30;
	shf.l.wrap.b32 	%r25396, %r25394, %r25394, 19;
	xor.b32  	%r25397, %r25395, %r25396;
	shf.l.wrap.b32 	%r25398, %r25394, %r25394, 10;
	xor.b32  	%r25399, %r25397, %r25398;
	shr.u32 	%r25400, %r25377, 4;
	xor.b32  	%r25401, %r25400, %r25377;
	and.b32  	%r25402, %r25401, 252645135;
	shr.u32 	%r25403, %r25402, 24;
	shf.r.wrap.b32 	%r25404, %r25377, %r25377, %r25403;
	xor.b32  	%r25405, %r25404, %r25306;
	add.s32 	%r25406, %r25402, 16843009;
	shr.u32 	%r25407, %r25405, 16;
	xor.b32  	%r25408, %r25407, %r25405;
	shr.u32 	%r25409, %r25408, 12;
	shr.u32 	%r25410, %r25408, 4;
	shr.u32 	%r25411, %r25408, 8;
	xor.b32  	%r25412, %r25410, %r25409;
	xor.b32  	%r25413, %r25412, %r25411;
	xor.b32  	%r25414, %r25413, %r25408;
	shr.u32 	%r25415, %r25414, 2;
	xor.b32  	%r25416, %r25415, %r25414;
	shl.b32 	%r25417, %r25416, 3;
	not.b32 	%r25418, %r25417;
	and.b32  	%r25419, %r25418, 24;
	shr.u32 	%r25420, %r25406, %r25419;
	shf.r.wrap.b32 	%r25421, %r25377, %r25377, %r25420;
	shl.b32 	%r25422, %r25416, 31;
	xor.b32  	%r25423, %r25422, -2147483648;
	shr.s32 	%r25424, %r25423, 31;
	shl.b32 	%r25425, %r25416, 30;
	xor.b32  	%r25426, %r25425, -1073741824;
	not.b32 	%r25427, %r25421;
	and.b32  	%r25428, %r25340, %r25427;
	not.b32 	%r25429, %r25340;
	shr.s32 	%r25430, %r25426, 31;
	and.b32  	%r25431, %r25430, %r25429;
	or.b32  	%r25432, %r25424, %r25340;
	not.b32 	%r25433, %r25432;
	or.b32  	%r25434, %r25431, %r25433;
	and.b32  	%r25435, %r25434, %r25421;
	or.b32  	%r25436, %r25435, %r25428;
	add.s32 	%r25437, %r25340, %r25427;
	setp.ne.s32 	%p1071, %r25423, 0;
	setp.gt.s32 	%p1072, %r25426, -1;
	selp.b32 	%r25438, %r25436, %r25437, %p1072;
	selp.b32 	%r25439, %r25436, %r25438, %p1071;
	add.s32 	%r25440, %r25402, 33686018;
	xor.b32  	%r25441, %r25439, %r25405;
	shr.u32 	%r25442, %r25441, 16;
	xor.b32  	%r25443, %r25442, %r25441;
	shr.u32 	%r25444, %r25443, 12;
	shr.u32 	%r25445, %r25443, 4;
	shr.u32 	%r25446, %r25443, 8;
	xor.b32  	%r25447, %r25445, %r25444;
	xor.b32  	%r25448, %r25447, %r25446;
	xor.b32  	%r25449, %r25448, %r25443;
	shr.u32 	%r25450, %r25449, 2;
	xor.b32  	%r25451, %r25450, %r25449;
	shl.b32 	%r25452, %r25451, 3;
	not.b32 	%r25453, %r25452;
	and.b32  	%r25454, %r25453, 24;
	shr.u32 	%r25455, %r25440, %r25454;
	shf.r.wrap.b32 	%r25456, %r25377, %r25377, %r25455;
	shl.b32 	%r25457, %r25451, 31;
	xor.b32  	%r25458, %r25457, -2147483648;
	shr.s32 	%r25459, %r25458, 31;
	shl.b32 	%r25460, %r25451, 30;
	xor.b32  	%r25461, %r25460, -1073741824;
	not.b32 	%r25462, %r25456;
	and.b32  	%r25463, %r25375, %r25462;
	not.b32 	%r25464, %r25375;
	shr.s32 	%r25465, %r25461, 31;
	and.b32  	%r25466, %r25465, %r25464;
	or.b32  	%r25467, %r25459, %r25375;
	not.b32 	%r25468, %r25467;
	or.b32  	%r25469, %r25466, %r25468;
	and.b32  	%r25470, %r25469, %r25456;
	or.b32  	%r25471, %r25470, %r25463;
	add.s32 	%r25472, %r25375, %r25462;
	setp.ne.s32 	%p1073, %r25458, 0;
	setp.gt.s32 	%p1074, %r25461, -1;
	selp.b32 	%r25473, %r25471, %r25472, %p1074;
	selp.b32 	%r25474, %r25471, %r25473, %p1073;
	add.s32 	%r25475, %r25474, %r25441;
	shr.u32 	%r25476, %r25377, 8;
	and.b32  	%r25477, %r25476, 31;
	shl.b32 	%r25478, %r1486, %r25477;
	shr.u32 	%r25479, %r25377, 1;
	and.b32  	%r25480, %r25479, 1;
	shl.b32 	%r25481, %r25480, %r25477;
	and.b32  	%r25482, %r25377, 1;
	shl.b32 	%r25483, %r25482, %r25477;
	and.b32  	%r25484, %r25478, %r25014;
	not.b32 	%r25485, %r25478;
	and.b32  	%r25486, %r25014, %r25485;
	not.b32 	%r25487, %r25483;
	and.b32  	%r25488, %r25484, %r25487;
	or.b32  	%r25489, %r25488, %r25486;
	not.b32 	%r25490, %r25484;
	and.b32  	%r25491, %r25481, %r25490;
	or.b32  	%r25492, %r25489, %r25491;
	add.s32 	%r25493, %r25300, %r25014;
	add.s32 	%r25494, %r25493, %r25399;
	add.s32 	%r25495, %r22070, %r25492;
	add.s32 	%r25496, %r22930, %r22929;
	xor.b32  	%r25497, %r25475, %r25496;
	xor.b32  	%r25498, %r25497, %r25377;
	shr.u32 	%r25499, %r25498, 4;
	xor.b32  	%r25500, %r25499, %r25498;
	and.b32  	%r25501, %r25500, 252645135;
	shr.u32 	%r25502, %r25501, 24;
	shf.r.wrap.b32 	%r25503, %r25498, %r25498, %r25502;
	xor.b32  	%r25504, %r25503, %r25405;
	add.s32 	%r25505, %r25501, 16843009;
	shr.u32 	%r25506, %r25504, 16;
	xor.b32  	%r25507, %r25506, %r25504;
	shr.u32 	%r25508, %r25507, 12;
	shr.u32 	%r25509, %r25507, 4;
	shr.u32 	%r25510, %r25507, 8;
	xor.b32  	%r25511, %r25509, %r25508;
	xor.b32  	%r25512, %r25511, %r25510;
	xor.b32  	%r25513, %r25512, %r25507;
	shr.u32 	%r25514, %r25513, 2;
	xor.b32  	%r25515, %r25514, %r25513;
	shl.b32 	%r25516, %r25515, 3;
	not.b32 	%r25517, %r25516;
	and.b32  	%r25518, %r25517, 24;
	shr.u32 	%r25519, %r25505, %r25518;
	shf.r.wrap.b32 	%r25520, %r25498, %r25498, %r25519;
	shl.b32 	%r25521, %r25515, 31;
	xor.b32  	%r25522, %r25521, -2147483648;
	shr.s32 	%r25523, %r25522, 31;
	shl.b32 	%r25524, %r25515, 30;
	xor.b32  	%r25525, %r25524, -1073741824;
	not.b32 	%r25526, %r25520;
	and.b32  	%r25527, %r25439, %r25526;
	not.b32 	%r25528, %r25439;
	shr.s32 	%r25529, %r25525, 31;
	and.b32  	%r25530, %r25529, %r25528;
	or.b32  	%r25531, %r25523, %r25439;
	not.b32 	%r25532, %r25531;
	or.b32  	%r25533, %r25530, %r25532;
	and.b32  	%r25534, %r25533, %r25520;
	or.b32  	%r25535, %r25534, %r25527;
	add.s32 	%r25536, %r25439, %r25526;
	setp.ne.s32 	%p1075, %r25522, 0;
	setp.gt.s32 	%p1076, %r25525, -1;
	selp.b32 	%r25537, %r25535, %r25536, %p1076;
	selp.b32 	%r25538, %r25535, %r25537, %p1075;
	add.s32 	%r25539, %r25501, 33686018;
	xor.b32  	%r25540, %r25538, %r25504;
	shr.u32 	%r25541, %r25540, 16;
	xor.b32  	%r25542, %r25541, %r25540;
	shr.u32 	%r25543, %r25542, 12;
	shr.u32 	%r25544, %r25542, 4;
	shr.u32 	%r25545, %r25542, 8;
	xor.b32  	%r25546, %r25544, %r25543;
	xor.b32  	%r25547, %r25546, %r25545;
	xor.b32  	%r25548, %r25547, %r25542;
	shr.u32 	%r25549, %r25548, 2;
	xor.b32  	%r25550, %r25549, %r25548;
	shl.b32 	%r25551, %r25550, 3;
	not.b32 	%r25552, %r25551;
	and.b32  	%r25553, %r25552, 24;
	shr.u32 	%r25554, %r25539, %r25553;
	shf.r.wrap.b32 	%r25555, %r25498, %r25498, %r25554;
	shl.b32 	%r25556, %r25550, 31;
	xor.b32  	%r25557, %r25556, -2147483648;
	shr.s32 	%r25558, %r25557, 31;
	shl.b32 	%r25559, %r25550, 30;
	xor.b32  	%r25560, %r25559, -1073741824;
	not.b32 	%r25561, %r25555;
	and.b32  	%r25562, %r25474, %r25561;
	not.b32 	%r25563, %r25474;
	shr.s32 	%r25564, %r25560, 31;
	and.b32  	%r25565, %r25564, %r25563;
	or.b32  	%r25566, %r25558, %r25474;
	not.b32 	%r25567, %r25566;
	or.b32  	%r25568, %r25565, %r25567;
	and.b32  	%r25569, %r25568, %r25555;
	or.b32  	%r25570, %r25569, %r25562;
	add.s32 	%r25571, %r25474, %r25561;
	setp.ne.s32 	%p1077, %r25557, 0;
	setp.gt.s32 	%p1078, %r25560, -1;
	selp.b32 	%r25572, %r25570, %r25571, %p1078;
	selp.b32 	%r25573, %r25570, %r25572, %p1077;
	add.s32 	%r25574, %r25573, %r25540;
	xor.b32  	%r25575, %r25574, %r25498;
	ld.shared.v4.u32 	{%r25576, %r25577, %r25578, %r25579}, [heftytab+112];
	shr.u32 	%r25580, %r25575, 4;
	xor.b32  	%r25581, %r25580, %r25575;
	and.b32  	%r25582, %r25581, 252645135;
	shr.u32 	%r25583, %r25582, 24;
	shf.r.wrap.b32 	%r25584, %r25575, %r25575, %r25583;
	xor.b32  	%r25585, %r25584, %r25504;
	add.s32 	%r25586, %r25582, 16843009;
	shr.u32 	%r25587, %r25585, 16;
	xor.b32  	%r25588, %r25587, %r25585;
	shr.u32 	%r25589, %r25588, 12;
	shr.u32 	%r25590, %r25588, 4;
	shr.u32 	%r25591, %r25588, 8;
	xor.b32  	%r25592, %r25590, %r25589;
	xor.b32  	%r25593, %r25592, %r25591;
	xor.b32  	%r25594, %r25593, %r25588;
	shr.u32 	%r25595, %r25594, 2;
	xor.b32  	%r25596, %r25595, %r25594;
	shl.b32 	%r25597, %r25596, 3;
	not.b32 	%r25598, %r25597;
	and.b32  	%r25599, %r25598, 24;
	shr.u32 	%r25600, %r25586, %r25599;
	shf.r.wrap.b32 	%r25601, %r25575, %r25575, %r25600;
	shl.b32 	%r25602, %r25596, 31;
	xor.b32  	%r25603, %r25602, -2147483648;
	shr.s32 	%r25604, %r25603, 31;
	shl.b32 	%r25605, %r25596, 30;
	xor.b32  	%r25606, %r25605, -1073741824;
	not.b32 	%r25607, %r25601;
	and.b32  	%r25608, %r25538, %r25607;
	not.b32 	%r25609, %r25538;
	shr.s32 	%r25610, %r25606, 31;
	and.b32  	%r25611, %r25610, %r25609;
	or.b32  	%r25612, %r25604, %r25538;
	not.b32 	%r25613, %r25612;
	or.b32  	%r25614, %r25611, %r25613;
	and.b32  	%r25615, %r25614, %r25601;
	or.b32  	%r25616, %r25615, %r25608;
	add.s32 	%r25617, %r25538, %r25607;
	setp.ne.s32 	%p1079, %r25603, 0;
	setp.gt.s32 	%p1080, %r25606, -1;
	selp.b32 	%r25618, %r25616, %r25617, %p1080;
	selp.b32 	%r25619, %r25616, %r25618, %p1079;
	add.s32 	%r25620, %r25582, 33686018;
	xor.b32  	%r25621, %r25619, %r25585;
	shr.u32 	%r25622, %r25621, 16;
	xor.b32  	%r25623, %r25622, %r25621;
	shr.u32 	%r25624, %r25623, 12;
	shr.u32 	%r25625, %r25623, 4;
	shr.u32 	%r25626, %r25623, 8;
	xor.b32  	%r25627, %r25625, %r25624;
	xor.b32  	%r25628, %r25627, %r25626;
	xor.b32  	%r25629, %r25628, %r25623;
	shr.u32 	%r25630, %r25629, 2;
	xor.b32  	%r25631, %r25630, %r25629;
	shl.b32 	%r25632, %r25631, 3;
	not.b32 	%r25633, %r25632;
	and.b32  	%r25634, %r25633, 24;
	shr.u32 	%r25635, %r25620, %r25634;
	shf.r.wrap.b32 	%r25636, %r25575, %r25575, %r25635;
	shl.b32 	%r25637, %r25631, 31;
	xor.b32  	%r25638, %r25637, -2147483648;
	shr.s32 	%r25639, %r25638, 31;
	shl.b32 	%r25640, %r25631, 30;
	xor.b32  	%r25641, %r25640, -1073741824;
	not.b32 	%r25642, %r25636;
	and.b32  	%r25643, %r25573, %r25642;
	not.b32 	%r25644, %r25573;
	shr.s32 	%r25645, %r25641, 31;
	and.b32  	%r25646, %r25645, %r25644;
	or.b32  	%r25647, %r25639, %r25573;
	not.b32 	%r25648, %r25647;
	or.b32  	%r25649, %r25646, %r25648;
	and.b32  	%r25650, %r25649, %r25636;
	or.b32  	%r25651, %r25650, %r25643;
	add.s32 	%r25652, %r25573, %r25642;
	setp.ne.s32 	%p1081, %r25638, 0;
	setp.gt.s32 	%p1082, %r25641, -1;
	selp.b32 	%r25653, %r25651, %r25652, %p1082;
	selp.b32 	%r25654, %r25651, %r25653, %p1081;
	add.s32 	%r25655, %r25654, %r25621;
	xor.b32  	%r25656, %r25655, %r25575;
	shr.u32 	%r25657, %r25575, 8;
	and.b32  	%r25658, %r25657, 31;
	shl.b32 	%r25659, %r1486, %r25658;
	shr.u32 	%r25660, %r25575, 1;
	and.b32  	%r25661, %r25660, 1;
	shl.b32 	%r25662, %r25661, %r25658;
	and.b32  	%r25663, %r25575, 1;
	shl.b32 	%r25664, %r25663, %r25658;
	and.b32  	%r25665, %r25659, %r23785;
	not.b32 	%r25666, %r25659;
	and.b32  	%r25667, %r23785, %r25666;
	not.b32 	%r25668, %r25664;
	and.b32  	%r25669, %r25665, %r25668;
	or.b32  	%r25670, %r25669, %r25667;
	not.b32 	%r25671, %r25665;
	and.b32  	%r25672, %r25662, %r25671;
	or.b32  	%r25673, %r25670, %r25672;
	shr.u32 	%r25674, %r25656, 4;
	xor.b32  	%r25675, %r25674, %r25656;
	and.b32  	%r25676, %r25675, 252645135;
	shr.u32 	%r25677, %r25676, 24;
	shf.r.wrap.b32 	%r25678, %r25656, %r25656, %r25677;
	xor.b32  	%r25679, %r25678, %r25585;
	add.s32 	%r25680, %r25676, 16843009;
	shr.u32 	%r25681, %r25679, 16;
	xor.b32  	%r25682, %r25681, %r25679;
	shr.u32 	%r25683, %r25682, 12;
	shr.u32 	%r25684, %r25682, 4;
	shr.u32 	%r25685, %r25682, 8;
	xor.b32  	%r25686, %r25684, %r25683;
	xor.b32  	%r25687, %r25686, %r25685;
	xor.b32  	%r25688, %r25687, %r25682;
	shr.u32 	%r25689, %r25688, 2;
	xor.b32  	%r25690, %r25689, %r25688;
	shl.b32 	%r25691, %r25690, 3;
	not.b32 	%r25692, %r25691;
	and.b32  	%r25693, %r25692, 24;
	shr.u32 	%r25694, %r25680, %r25693;
	shf.r.wrap.b32 	%r25695, %r25656, %r25656, %r25694;
	shl.b32 	%r25696, %r25690, 31;
	xor.b32  	%r25697, %r25696, -2147483648;
	shr.s32 	%r25698, %r25697, 31;
	shl.b32 	%r25699, %r25690, 30;
	xor.b32  	%r25700, %r25699, -1073741824;
	not.b32 	%r25701, %r25695;
	and.b32  	%r25702, %r25619, %r25701;
	not.b32 	%r25703, %r25619;
	shr.s32 	%r25704, %r25700, 31;
	and.b32  	%r25705, %r25704, %r25703;
	or.b32  	%r25706, %r25698, %r25619;
	not.b32 	%r25707, %r25706;
	or.b32  	%r25708, %r25705, %r25707;
	and.b32  	%r25709, %r25708, %r25695;
	or.b32  	%r25710, %r25709, %r25702;
	add.s32 	%r25711, %r25619, %r25701;
	setp.ne.s32 	%p1083, %r25697, 0;
	setp.gt.s32 	%p1084, %r25700, -1;
	selp.b32 	%r25712, %r25710, %r25711, %p1084;
	selp.b32 	%r25713, %r25710, %r25712, %p1083;
	add.s32 	%r25714, %r25676, 33686018;
	xor.b32  	%r25715, %r25713, %r25679;
	shr.u32 	%r25716, %r25715, 16;
	xor.b32  	%r25717, %r25716, %r25715;
	shr.u32 	%r25718, %r25717, 12;
	shr.u32 	%r25719, %r25717, 4;
	shr.u32 	%r25720, %r25717, 8;
	xor.b32  	%r25721, %r25719, %r25718;
	xor.b32  	%r25722, %r25721, %r25720;
	xor.b32  	%r25723, %r25722, %r25717;
	shr.u32 	%r25724, %r25723, 2;
	xor.b32  	%r25725, %r25724, %r25723;
	shl.b32 	%r25726, %r25725, 3;
	not.b32 	%r25727, %r25726;
	and.b32  	%r25728, %r25727, 24;
	shr.u32 	%r25729, %r25714, %r25728;
	shf.r.wrap.b32 	%r25730, %r25656, %r25656, %r25729;
	shl.b32 	%r25731, %r25725, 31;
	xor.b32  	%r25732, %r25731, -2147483648;
	shr.s32 	%r25733, %r25732, 31;
	shl.b32 	%r25734, %r25725, 30;
	xor.b32  	%r25735, %r25734, -1073741824;
	not.b32 	%r25736, %r25730;
	and.b32  	%r25737, %r25654, %r25736;
	not.b32 	%r25738, %r25654;
	shr.s32 	%r25739, %r25735, 31;
	and.b32  	%r25740, %r25739, %r25738;
	or.b32  	%r25741, %r25733, %r25654;
	not.b32 	%r25742, %r25741;
	or.b32  	%r25743, %r25740, %r25742;
	and.b32  	%r25744, %r25743, %r25730;
	or.b32  	%r25745, %r25744, %r25737;
	add.s32 	%r25746, %r25654, %r25736;
	setp.ne.s32 	%p1085, %r25732, 0;
	setp.gt.s32 	%p1086, %r25735, -1;
	selp.b32 	%r25747, %r25745, %r25746, %p1086;
	selp.b32 	%r25748, %r25745, %r25747, %p1085;
	add.s32 	%r25749, %r25748, %r25715;
	xor.b32  	%r25750, %r25749, %r25656;
	shr.u32 	%r25751, %r25656, 8;
	and.b32  	%r25752, %r25751, 31;
	shl.b32 	%r25753, %r1486, %r25752;
	shr.u32 	%r25754, %r25656, 1;
	and.b32  	%r25755, %r25754, 1;
	shl.b32 	%r25756, %r25755, %r25752;
	and.b32  	%r25757, %r25656, 1;
	shl.b32 	%r25758, %r25757, %r25752;
	and.b32  	%r25759, %r25753, %r24640;
	not.b32 	%r25760, %r25753;
	and.b32  	%r25761, %r24640, %r25760;
	not.b32 	%r25762, %r25758;
	and.b32  	%r25763, %r25759, %r25762;
	or.b32  	%r25764, %r25763, %r25761;
	not.b32 	%r25765, %r25759;
	and.b32  	%r25766, %r25756, %r25765;
	or.b32  	%r25767, %r25764, %r25766;
	xor.b32  	%r25768, %r25767, %r25673;
	and.b32  	%r25769, %r25495, %r25768;
	xor.b32  	%r25770, %r25769, %r25673;
	shr.u32 	%r25771, %r25750, 4;
	xor.b32  	%r25772, %r25771, %r25750;
	and.b32  	%r25773, %r25772, 252645135;
	shr.u32 	%r25774, %r25773, 24;
	shf.r.wrap.b32 	%r25775, %r25750, %r25750, %r25774;
	xor.b32  	%r25776, %r25775, %r25679;
	add.s32 	%r25777, %r25773, 16843009;
	shr.u32 	%r25778, %r25776, 16;
	xor.b32  	%r25779, %r25778, %r25776;
	shr.u32 	%r25780, %r25779, 12;
	shr.u32 	%r25781, %r25779, 4;
	shr.u32 	%r25782, %r25779, 8;
	xor.b32  	%r25783, %r25781, %r25780;
	xor.b32  	%r25784, %r25783, %r25782;
	xor.b32  	%r25785, %r25784, %r25779;
	shr.u32 	%r25786, %r25785, 2;
	xor.b32  	%r25787, %r25786, %r25785;
	shl.b32 	%r25788, %r25787, 3;
	not.b32 	%r25789, %r25788;
	and.b32  	%r25790, %r25789, 24;
	shr.u32 	%r25791, %r25777, %r25790;
	shf.r.wrap.b32 	%r25792, %r25750, %r25750, %r25791;
	shl.b32 	%r25793, %r25787, 31;
	xor.b32  	%r25794, %r25793, -2147483648;
	shr.s32 	%r25795, %r25794, 31;
	shl.b32 	%r25796, %r25787, 30;
	xor.b32  	%r25797, %r25796, -1073741824;
	not.b32 	%r25798, %r25792;
	and.b32  	%r25799, %r25713, %r25798;
	not.b32 	%r25800, %r25713;
	shr.s32 	%r25801, %r25797, 31;
	and.b32  	%r25802, %r25801, %r25800;
	or.b32  	%r25803, %r25795, %r25713;
	not.b32 	%r25804, %r25803;
	or.b32  	%r25805, %r25802, %r25804;
	and.b32  	%r25806, %r25805, %r25792;
	or.b32  	%r25807, %r25806, %r25799;
	add.s32 	%r25808, %r25713, %r25798;
	setp.ne.s32 	%p1087, %r25794, 0;
	setp.gt.s32 	%p1088, %r25797, -1;
	selp.b32 	%r25809, %r25807, %r25808, %p1088;
	selp.b32 	%r25810, %r25807, %r25809, %p1087;
	add.s32 	%r25811, %r25773, 33686018;
	xor.b32  	%r25812, %r25810, %r25776;
	shr.u32 	%r25813, %r25812, 16;
	xor.b32  	%r25814, %r25813, %r25812;
	shr.u32 	%r25815, %r25814, 12;
	shr.u32 	%r25816, %r25814, 4;
	shr.u32 	%r25817, %r25814, 8;
	xor.b32  	%r25818, %r25816, %r25815;
	xor.b32  	%r25819, %r25818, %r25817;
	xor.b32  	%r25820, %r25819, %r25814;
	shr.u32 	%r25821, %r25820, 2;
	xor.b32  	%r25822, %r25821, %r25820;
	shl.b32 	%r25823, %r25822, 3;
	not.b32 	%r25824, %r25823;
	and.b32  	%r25825, %r25824, 24;
	shr.u32 	%r25826, %r25811, %r25825;
	shf.r.wrap.b32 	%r25827, %r25750, %r25750, %r25826;
	shl.b32 	%r25828, %r25822, 31;
	xor.b32  	%r25829, %r25828, -2147483648;
	shr.s32 	%r25830, %r25829, 31;
	shl.b32 	%r25831, %r25822, 30;
	xor.b32  	%r25832, %r25831, -1073741824;
	not.b32 	%r25833, %r25827;
	and.b32  	%r25834, %r25748, %r25833;
	not.b32 	%r25835, %r25748;
	shr.s32 	%r25836, %r25832, 31;
	and.b32  	%r25837, %r25836, %r25835;
	or.b32  	%r25838, %r25830, %r25748;
	not.b32 	%r25839, %r25838;
	or.b32  	%r25840, %r25837, %r25839;
	and.b32  	%r25841, %r25840, %r25827;
	or.b32  	%r25842, %r25841, %r25834;
	add.s32 	%r25843, %r25748, %r25833;
	setp.ne.s32 	%p1089, %r25829, 0;
	setp.gt.s32 	%p1090, %r25832, -1;
	selp.b32 	%r25844, %r25842, %r25843, %p1090;
	selp.b32 	%r25845, %r25842, %r25844, %p1089;
	add.s32 	%r25846, %r25845, %r25812;
	xor.b32  	%r25847, %r25846, %r25750;
	shr.u32 	%r25848, %r25750, 8;
	and.b32  	%r25849, %r25848, 31;
	shl.b32 	%r25850, %r1486, %r25849;
	shr.u32 	%r25851, %r25750, 1;
	and.b32  	%r25852, %r25851, 1;
	shl.b32 	%r25853, %r25852, %r25849;
	and.b32  	%r25854, %r25750, 1;
	shl.b32 	%r25855, %r25854, %r25849;
	and.b32  	%r25856, %r25850, %r25495;
	not.b32 	%r25857, %r25850;
	and.b32  	%r25858, %r25495, %r25857;
	not.b32 	%r25859, %r25855;
	and.b32  	%r25860, %r25856, %r25859;
	or.b32  	%r25861, %r25860, %r25858;
	not.b32 	%r25862, %r25856;
	and.b32  	%r25863, %r25853, %r25862;
	or.b32  	%r25864, %r25861, %r25863;
	shf.l.wrap.b32 	%r25865, %r25864, %r25864, 26;
	shf.l.wrap.b32 	%r25866, %r25864, %r25864, 21;
	xor.b32  	%r25867, %r25865, %r25866;
	shf.l.wrap.b32 	%r25868, %r25864, %r25864, 7;
	xor.b32  	%r25869, %r25867, %r25868;
	add.s32 	%r25870, %r25576, %r15184;
	add.s32 	%r25871, %r25870, %r22930;
	add.s32 	%r25872, %r25871, %r25770;
	add.s32 	%r25873, %r25872, %r25869;
	shr.u32 	%r25874, %r25847, 4;
	xor.b32  	%r25875, %r25874, %r25847;
	and.b32  	%r25876, %r25875, 252645135;
	shr.u32 	%r25877, %r25876, 24;
	shf.r.wrap.b32 	%r25878, %r25847, %r25847, %r25877;
	xor.b32  	%r25879, %r25878, %r25776;
	add.s32 	%r25880, %r25876, 16843009;
	shr.u32 	%r25881, %r25879, 16;
	xor.b32  	%r25882, %r25881, %r25879;
	shr.u32 	%r25883, %r25882, 12;
	shr.u32 	%r25884, %r25882, 4;
	shr.u32 	%r25885, %r25882, 8;
	xor.b32  	%r25886, %r25884, %r25883;
	xor.b32  	%r25887, %r25886, %r25885;
	xor.b32  	%r25888, %r25887, %r25882;
	shr.u32 	%r25889, %r25888, 2;
	xor.b32  	%r25890, %r25889, %r25888;
	shl.b32 	%r25891, %r25890, 3;
	not.b32 	%r25892, %r25891;
	and.b32  	%r25893, %r25892, 24;
	shr.u32 	%r25894, %r25880, %r25893;
	shf.r.wrap.b32 	%r25895, %r25847, %r25847, %r25894;
	shl.b32 	%r25896, %r25890, 31;
	xor.b32  	%r25897, %r25896, -2147483648;
	shr.s32 	%r25898, %r25897, 31;
	shl.b32 	%r25899, %r25890, 30;
	xor.b32  	%r25900, %r25899, -1073741824;
	not.b32 	%r25901, %r25895;
	and.b32  	%r25902, %r25810, %r25901;
	not.b32 	%r25903, %r25810;
	shr.s32 	%r25904, %r25900, 31;
	and.b32  	%r25905, %r25904, %r25903;
	or.b32  	%r25906, %r25898, %r25810;
	not.b32 	%r25907, %r25906;
	or.b32  	%r25908, %r25905, %r25907;
	and.b32  	%r25909, %r25908, %r25895;
	or.b32  	%r25910, %r25909, %r25902;
	add.s32 	%r25911, %r25810, %r25901;
	setp.ne.s32 	%p1091, %r25897, 0;
	setp.gt.s32 	%p1092, %r25900, -1;
	selp.b32 	%r25912, %r25910, %r25911, %p1092;
	selp.b32 	%r25913, %r25910, %r25912, %p1091;
	add.s32 	%r25914, %r25876, 33686018;
	xor.b32  	%r25915, %r25913, %r25879;
	shr.u32 	%r25916, %r25915, 16;
	xor.b32  	%r25917, %r25916, %r25915;
	shr.u32 	%r25918, %r25917, 12;
	shr.u32 	%r25919, %r25917, 4;
	shr.u32 	%r25920, %r25917, 8;
	xor.b32  	%r25921, %r25919, %r25918;
	xor.b32  	%r25922, %r25921, %r25920;
	xor.b32  	%r25923, %r25922, %r25917;
	shr.u32 	%r25924, %r25923, 2;
	xor.b32  	%r25925, %r25924, %r25923;
	shl.b32 	%r25926, %r25925, 3;
	not.b32 	%r25927, %r25926;
	and.b32  	%r25928, %r25927, 24;
	shr.u32 	%r25929, %r25914, %r25928;
	shf.r.wrap.b32 	%r25930, %r25847, %r25847, %r25929;
	shl.b32 	%r25931, %r25925, 31;
	xor.b32  	%r25932, %r25931, -2147483648;
	shr.s32 	%r25933, %r25932, 31;
	shl.b32 	%r25934, %r25925, 30;
	xor.b32  	%r25935, %r25934, -1073741824;
	not.b32 	%r25936, %r25930;
	and.b32  	%r25937, %r25845, %r25936;
	not.b32 	%r25938, %r25845;
	shr.s32 	%r25939, %r25935, 31;
	and.b32  	%r25940, %r25939, %r25938;
	or.b32  	%r25941, %r25933, %r25845;
	not.b32 	%r25942, %r25941;
	or.b32  	%r25943, %r25940, %r25942;
	and.b32  	%r25944, %r25943, %r25930;
	or.b32  	%r25945, %r25944, %r25937;
	add.s32 	%r25946, %r25845, %r25936;
	setp.ne.s32 	%p1093, %r25932, 0;
	setp.gt.s32 	%p1094, %r25935, -1;
	selp.b32 	%r25947, %r25945, %r25946, %p1094;
	selp.b32 	%r25948, %r25945, %r25947, %p1093;
	add.s32 	%r25949, %r25948, %r25915;
	xor.b32  	%r25950, %r25949, %r25847;
	shr.u32 	%r25951, %r25847, 8;
	and.b32  	%r25952, %r25951, 31;
	shl.b32 	%r25953, %r1486, %r25952;
	shr.u32 	%r25954, %r25847, 1;
	and.b32  	%r25955, %r25954, 1;
	shl.b32 	%r25956, %r25955, %r25952;
	and.b32  	%r25957, %r25847, 1;
	shl.b32 	%r25958, %r25957, %r25952;
	and.b32  	%r25959, %r25953, %r23784;
	not.b32 	%r25960, %r25953;
	and.b32  	%r25961, %r23784, %r25960;
	not.b32 	%r25962, %r25958;
	and.b32  	%r25963, %r25959, %r25962;
	or.b32  	%r25964, %r25963, %r25961;
	not.b32 	%r25965, %r25959;
	and.b32  	%r25966, %r25956, %r25965;
	or.b32  	%r25967, %r25964, %r25966;
	shr.u32 	%r25968, %r25950, 4;
	xor.b32  	%r25969, %r25968, %r25950;
	and.b32  	%r25970, %r25969, 252645135;
	shr.u32 	%r25971, %r25970, 24;
	shf.r.wrap.b32 	%r25972, %r25950, %r25950, %r25971;
	xor.b32  	%r25973, %r25972, %r25879;
	add.s32 	%r25974, %r25970, 16843009;
	shr.u32 	%r25975, %r25973, 16;
	xor.b32  	%r25976, %r25975, %r25973;
	shr.u32 	%r25977, %r25976, 12;
	shr.u32 	%r25978, %r25976, 4;
	shr.u32 	%r25979, %r25976, 8;
	xor.b32  	%r25980, %r25978, %r25977;
	xor.b32  	%r25981, %r25980, %r25979;
	xor.b32  	%r25982, %r25981, %r25976;
	shr.u32 	%r25983, %r25982, 2;
	xor.b32  	%r25984, %r25983, %r25982;
	shl.b32 	%r25985, %r25984, 3;
	not.b32 	%r25986, %r25985;
	and.b32  	%r25987, %r25986, 24;
	shr.u32 	%r25988, %r25974, %r25987;
	shf.r.wrap.b32 	%r25989, %r25950, %r25950, %r25988;
	shl.b32 	%r25990, %r25984, 31;
	xor.b32  	%r25991, %r25990, -2147483648;
	shr.s32 	%r25992, %r25991, 31;
	shl.b32 	%r25993, %r25984, 30;
	xor.b32  	%r25994, %r25993, -1073741824;
	not.b32 	%r25995, %r25989;
	and.b32  	%r25996, %r25913, %r25995;
	not.b32 	%r25997, %r25913;
	shr.s32 	%r25998, %r25994, 31;
	and.b32  	%r25999, %r25998, %r25997;
	or.b32  	%r26000, %r25992, %r25913;
	not.b32 	%r26001, %r26000;
	or.b32  	%r26002, %r25999, %r26001;
	and.b32  	%r26003, %r26002, %r25989;
	or.b32  	%r26004, %r26003, %r25996;
	add.s32 	%r26005, %r25913, %r25995;
	setp.ne.s32 	%p1095, %r25991, 0;
	setp.gt.s32 	%p1096, %r25994, -1;
	selp.b32 	%r26006, %r26004, %r26005, %p1096;
	selp.b32 	%r26007, %r26004, %r26006, %p1095;
	add.s32 	%r26008, %r25970, 33686018;
	xor.b32  	%r26009, %r26007, %r25973;
	shr.u32 	%r26010, %r26009, 16;
	xor.b32  	%r26011, %r26010, %r26009;
	shr.u32 	%r26012, %r26011, 12;
	shr.u32 	%r26013, %r26011, 4;
	shr.u32 	%r26014, %r26011, 8;
	xor.b32  	%r26015, %r26013, %r26012;
	xor.b32  	%r26016, %r26015, %r26014;
	xor.b32  	%r26017, %r26016, %r26011;
	shr.u32 	%r26018, %r26017, 2;
	xor.b32  	%r26019, %r26018, %r26017;
	shl.b32 	%r26020, %r26019, 3;
	not.b32 	%r26021, %r26020;
	and.b32  	%r26022, %r26021, 24;
	shr.u32 	%r26023, %r26008, %r26022;
	shf.r.wrap.b32 	%r26024, %r25950, %r25950, %r26023;
	shl.b32 	%r26025, %r26019, 31;
	xor.b32  	%r26026, %r26025, -2147483648;
	shr.s32 	%r26027, %r26026, 31;
	shl.b32 	%r26028, %r26019, 30;
	xor.b32  	%r26029, %r26028, -1073741824;
	not.b32 	%r26030, %r26024;
	and.b32  	%r26031, %r25948, %r26030;
	not.b32 	%r26032, %r25948;
	shr.s32 	%r26033, %r26029, 31;
	and.b32  	%r26034, %r26033, %r26032;
	or.b32  	%r26035, %r26027, %r25948;
	not.b32 	%r26036, %r26035;
	or.b32  	%r26037, %r26034, %r26036;
	and.b32  	%r26038, %r26037, %r26024;
	or.b32  	%r26039, %r26038, %r26031;
	add.s32 	%r26040, %r25948, %r26030;
	setp.ne.s32 	%p1097, %r26026, 0;
	setp.gt.s32 	%p1098, %r26029, -1;
	selp.b32 	%r26041, %r26039, %r26040, %p1098;
	selp.b32 	%r26042, %r26039, %r26041, %p1097;
	add.s32 	%r26043, %r26042, %r26009;
	xor.b32  	%r26044, %r26043, %r25950;
	shr.u32 	%r26045, %r25950, 8;
	and.b32  	%r26046, %r26045, 31;
	shl.b32 	%r26047, %r1486, %r26046;
	shr.u32 	%r26048, %r25950, 1;
	and.b32  	%r26049, %r26048, 1;
	shl.b32 	%r26050, %r26049, %r26046;
	and.b32  	%r26051, %r25950, 1;
	shl.b32 	%r26052, %r26051, %r26046;
	and.b32  	%r26053, %r26047, %r24639;
	not.b32 	%r26054, %r26047;
	and.b32  	%r26055, %r24639, %r26054;
	not.b32 	%r26056, %r26052;
	and.b32  	%r26057, %r26053, %r26056;
	or.b32  	%r26058, %r26057, %r26055;
	not.b32 	%r26059, %r26053;
	and.b32  	%r26060, %r26050, %r26059;
	or.b32  	%r26061, %r26058, %r26060;
	shr.u32 	%r26062, %r26044, 4;
	xor.b32  	%r26063, %r26062, %r26044;
	and.b32  	%r26064, %r26063, 252645135;
	shr.u32 	%r26065, %r26064, 24;
	shf.r.wrap.b32 	%r26066, %r26044, %r26044, %r26065;
	xor.b32  	%r26067, %r26066, %r25973;
	add.s32 	%r26068, %r26064, 16843009;
	shr.u32 	%r26069, %r26067, 16;
	xor.b32  	%r26070, %r26069, %r26067;
	shr.u32 	%r26071, %r26070, 12;
	shr.u32 	%r26072, %r26070, 4;
	shr.u32 	%r26073, %r26070, 8;
	xor.b32  	%r26074, %r26072, %r26071;
	xor.b32  	%r26075, %r26074, %r26073;
	xor.b32  	%r26076, %r26075, %r26070;
	shr.u32 	%r26077, %r26076, 2;
	xor.b32  	%r26078, %r26077, %r26076;
	shl.b32 	%r26079, %r26078, 3;
	not.b32 	%r26080, %r26079;
	and.b32  	%r26081, %r26080, 24;
	shr.u32 	%r26082, %r26068, %r26081;
	shf.r.wrap.b32 	%r26083, %r26044, %r26044, %r26082;
	shl.b32 	%r26084, %r26078, 31;
	xor.b32  	%r26085, %r26084, -2147483648;
	shr.s32 	%r26086, %r26085, 31;
	shl.b32 	%r26087, %r26078, 30;
	xor.b32  	%r26088, %r26087, -1073741824;
	not.b32 	%r26089, %r26083;
	and.b32  	%r26090, %r26007, %r26089;
	not.b32 	%r26091, %r26007;
	shr.s32 	%r26092, %r26088, 31;
	and.b32  	%r26093, %r26092, %r26091;
	or.b32  	%r26094, %r26086, %r26007;
	not.b32 	%r26095, %r26094;
	or.b32  	%r26096, %r26093, %r26095;
	and.b32  	%r26097, %r26096, %r26083;
	or.b32  	%r26098, %r26097, %r26090;
	add.s32 	%r26099, %r26007, %r26089;
	setp.ne.s32 	%p1099, %r26085, 0;
	setp.gt.s32 	%p1100, %r26088, -1;
	selp.b32 	%r26100, %r26098, %r26099, %p1100;
	selp.b32 	%r26101, %r26098, %r26100, %p1099;
	add.s32 	%r26102, %r26064, 33686018;
	xor.b32  	%r26103, %r26101, %r26067;
	shr.u32 	%r26104, %r26103, 16;
	xor.b32  	%r26105, %r26104, %r26103;
	shr.u32 	%r26106, %r26105, 12;
	shr.u32 	%r26107, %r26105, 4;
	shr.u32 	%r26108, %r26105, 8;
	xor.b32  	%r26109, %r26107, %r26106;
	xor.b32  	%r26110, %r26109, %r26108;
	xor.b32  	%r26111, %r26110, %r26105;
	shr.u32 	%r26112, %r26111, 2;
	xor.b32  	%r26113, %r26112, %r26111;
	shl.b32 	%r26114, %r26113, 3;
	not.b32 	%r26115, %r26114;
	and.b32  	%r26116, %r26115, 24;
	shr.u32 	%r26117, %r26102, %r26116;
	shf.r.wrap.b32 	%r26118, %r26044, %r26044, %r26117;
	shl.b32 	%r26119, %r26113, 31;
	xor.b32  	%r26120, %r26119, -2147483648;
	shr.s32 	%r26121, %r26120, 31;
	shl.b32 	%r26122, %r26113, 30;
	xor.b32  	%r26123, %r26122, -1073741824;
	not.b32 	%r26124, %r26118;
	and.b32  	%r26125, %r26042, %r26124;
	not.b32 	%r26126, %r26042;
	shr.s32 	%r26127, %r26123, 31;
	and.b32  	%r26128, %r26127, %r26126;
	or.b32  	%r26129, %r26121, %r26042;
	not.b32 	%r26130, %r26129;
	or.b32  	%r26131, %r26128, %r26130;
	and.b32  	%r26132, %r26131, %r26118;
	or.b32  	%r26133, %r26132, %r26125;
	add.s32 	%r26134, %r26042, %r26124;
	setp.ne.s32 	%p1101, %r26120, 0;
	setp.gt.s32 	%p1102, %r26123, -1;
	selp.b32 	%r26135, %r26133, %r26134, %p1102;
	selp.b32 	%r26136, %r26133, %r26135, %p1101;
	add.s32 	%r26137, %r26136, %r26103;
	xor.b32  	%r26138, %r26137, %r26044;
	shr.u32 	%r26139, %r26044, 8;
	and.b32  	%r26140, %r26139, 31;
	shl.b32 	%r26141, %r1486, %r26140;
	shr.u32 	%r26142, %r26044, 1;
	and.b32  	%r26143, %r26142, 1;
	shl.b32 	%r26144, %r26143, %r26140;
	and.b32  	%r26145, %r26044, 1;
	shl.b32 	%r26146, %r26145, %r26140;
	and.b32  	%r26147, %r26141, %r25494;
	not.b32 	%r26148, %r26141;
	and.b32  	%r26149, %r25494, %r26148;
	not.b32 	%r26150, %r26146;
	and.b32  	%r26151, %r26147, %r26150;
	or.b32  	%r26152, %r26151, %r26149;
	not.b32 	%r26153, %r26147;
	and.b32  	%r26154, %r26144, %r26153;
	or.b32  	%r26155, %r26152, %r26154;
	or.b32  	%r26156, %r26061, %r25967;
	and.b32  	%r26157, %r26155, %r26156;
	and.b32  	%r26158, %r26061, %r25967;
	or.b32  	%r26159, %r26157, %r26158;
	shr.u32 	%r26160, %r26138, 4;
	xor.b32  	%r26161, %r26160, %r26138;
	and.b32  	%r26162, %r26161, 252645135;
	shr.u32 	%r26163, %r26162, 24;
	shf.r.wrap.b32 	%r26164, %r26138, %r26138, %r26163;
	xor.b32  	%r26165, %r26164, %r26067;
	add.s32 	%r26166, %r26162, 16843009;
	shr.u32 	%r26167, %r26165, 16;
	xor.b32  	%r26168, %r26167, %r26165;
	shr.u32 	%r26169, %r26168, 12;
	shr.u32 	%r26170, %r26168, 4;
	shr.u32 	%r26171, %r26168, 8;
	xor.b32  	%r26172, %r26170, %r26169;
	xor.b32  	%r26173, %r26172, %r26171;
	xor.b32  	%r26174, %r26173, %r26168;
	shr.u32 	%r26175, %r26174, 2;
	xor.b32  	%r26176, %r26175, %r26174;
	shl.b32 	%r26177, %r26176, 3;
	not.b32 	%r26178, %r26177;
	and.b32  	%r26179, %r26178, 24;
	shr.u32 	%r26180, %r26166, %r26179;
	shf.r.wrap.b32 	%r26181, %r26138, %r26138, %r26180;
	shl.b32 	%r26182, %r26176, 31;
	xor.b32  	%r26183, %r26182, -2147483648;
	shr.s32 	%r26184, %r26183, 31;
	shl.b32 	%r26185, %r26176, 30;
	xor.b32  	%r26186, %r26185, -1073741824;
	not.b32 	%r26187, %r26181;
	and.b32  	%r26188, %r26101, %r26187;
	not.b32 	%r26189, %r26101;
	shr.s32 	%r26190, %r26186, 31;
	and.b32  	%r26191, %r26190, %r26189;
	or.b32  	%r26192, %r26184, %r26101;
	not.b32 	%r26193, %r26192;
	or.b32  	%r26194, %r26191, %r26193;
	and.b32  	%r26195, %r26194, %r26181;
	or.b32  	%r26196, %r26195, %r26188;
	add.s32 	%r26197, %r26101, %r26187;
	setp.ne.s32 	%p1103, %r26183, 0;
	setp.gt.s32 	%p1104, %r26186, -1;
	selp.b32 	%r26198, %r26196, %r26197, %p1104;
	selp.b32 	%r26199, %r26196, %r26198, %p1103;
	add.s32 	%r26200, %r26162, 33686018;
	xor.b32  	%r26201, %r26199, %r26165;
	shr.u32 	%r26202, %r26201, 16;
	xor.b32  	%r26203, %r26202, %r26201;
	shr.u32 	%r26204, %r26203, 12;
	shr.u32 	%r26205, %r26203, 4;
	shr.u32 	%r26206, %r26203, 8;
	xor.b32  	%r26207, %r26205, %r26204;
	xor.b32  	%r26208, %r26207, %r26206;
	xor.b32  	%r26209, %r26208, %r26203;
	shr.u32 	%r26210, %r26209, 2;
	xor.b32  	%r26211, %r26210, %r26209;
	shl.b32 	%r26212, %r26211, 3;
	not.b32 	%r26213, %r26212;
	and.b32  	%r26214, %r26213, 24;
	shr.u32 	%r26215, %r26200, %r26214;
	shf.r.wrap.b32 	%r26216, %r26138, %r26138, %r26215;
	shl.b32 	%r26217, %r26211, 31;
	xor.b32  	%r26218, %r26217, -2147483648;
	shr.s32 	%r26219, %r26218, 31;
	shl.b32 	%r26220, %r26211, 30;
	xor.b32  	%r26221, %r26220, -1073741824;
	not.b32 	%r26222, %r26216;
	and.b32  	%r26223, %r26136, %r26222;
	not.b32 	%r26224, %r26136;
	shr.s32 	%r26225, %r26221, 31;
	and.b32  	%r26226, %r26225, %r26224;
	or.b32  	%r26227, %r26219, %r26136;
	not.b32 	%r26228, %r26227;
	or.b32  	%r26229, %r26226, %r26228;
	and.b32  	%r26230, %r26229, %r26216;
	or.b32  	%r26231, %r26230, %r26223;
	add.s32 	%r26232, %r26136, %r26222;
	setp.ne.s32 	%p1105, %r26218, 0;
	setp.gt.s32 	%p1106, %r26221, -1;
	selp.b32 	%r26233, %r26231, %r26232, %p1106;
	selp.b32 	%r26234, %r26231, %r26233, %p1105;
	add.s32 	%r26235, %r26234, %r26201;
	xor.b32  	%r26236, %r26235, %r26138;
	shr.u32 	%r26237, %r26138, 8;
	and.b32  	%r26238, %r26237, 31;
	shl.b32 	%r26239, %r1486, %r26238;
	shr.u32 	%r26240, %r26138, 1;
	and.b32  	%r26241, %r26240, 1;
	shl.b32 	%r26242, %r26241, %r26238;
	and.b32  	%r26243, %r26138, 1;
	shl.b32 	%r26244, %r26243, %r26238;
	and.b32  	%r26245, %r26239, %r25494;
	not.b32 	%r26246, %r26239;
	and.b32  	%r26247, %r25494, %r26246;
	not.b32 	%r26248, %r26244;
	and.b32  	%r26249, %r26245, %r26248;
	or.b32  	%r26250, %r26249, %r26247;
	not.b32 	%r26251, %r26245;
	and.b32  	%r26252, %r26242, %r26251;
	or.b32  	%r26253, %r26250, %r26252;
	shf.l.wrap.b32 	%r26254, %r26253, %r26253, 30;
	shf.l.wrap.b32 	%r26255, %r26253, %r26253, 19;
	xor.b32  	%r26256, %r26254, %r26255;
	shf.l.wrap.b32 	%r26257, %r26253, %r26253, 10;
	xor.b32  	%r26258, %r26256, %r26257;
	shr.u32 	%r26259, %r26236, 4;
	xor.b32  	%r26260, %r26259, %r26236;
	and.b32  	%r26261, %r26260, 252645135;
	shr.u32 	%r26262, %r26261, 24;
	shf.r.wrap.b32 	%r26263, %r26236, %r26236, %r26262;
	xor.b32  	%r26264, %r26263, %r26165;
	add.s32 	%r26265, %r26261, 16843009;
	shr.u32 	%r26266, %r26264, 16;
	xor.b32  	%r26267, %r26266, %r26264;
	shr.u32 	%r26268, %r26267, 12;
	shr.u32 	%r26269, %r26267, 4;
	shr.u32 	%r26270, %r26267, 8;
	xor.b32  	%r26271, %r26269, %r26268;
	xor.b32  	%r26272, %r26271, %r26270;
	xor.b32  	%r26273, %r26272, %r26267;
	shr.u32 	%r26274, %r26273, 2;
	xor.b32  	%r26275, %r26274, %r26273;
	shl.b32 	%r26276, %r26275, 3;
	not.b32 	%r26277, %r26276;
	and.b32  	%r26278, %r26277, 24;
	shr.u32 	%r26279, %r26265, %r26278;
	shf.r.wrap.b32 	%r26280, %r26236, %r26236, %r26279;
	shl.b32 	%r26281, %r26275, 31;
	xor.b32  	%r26282, %r26281, -2147483648;
	shr.s32 	%r26283, %r26282, 31;
	shl.b32 	%r26284, %r26275, 30;
	xor.b32  	%r26285, %r26284, -1073741824;
	not.b32 	%r26286, %r26280;
	and.b32  	%r26287, %r26199, %r26286;
	not.b32 	%r26288, %r26199;
	shr.s32 	%r26289, %r26285, 31;
	and.b32  	%r26290, %r26289, %r26288;
	or.b32  	%r26291, %r26283, %r26199;
	not.b32 	%r26292, %r26291;
	or.b32  	%r26293, %r26290, %r26292;
	and.b32  	%r26294, %r26293, %r26280;
	or.b32  	%r26295, %r26294, %r26287;
	add.s32 	%r26296, %r26199, %r26286;
	setp.ne.s32 	%p1107, %r26282, 0;
	setp.gt.s32 	%p1108, %r26285, -1;
	selp.b32 	%r26297, %r26295, %r26296, %p1108;
	selp.b32 	%r26298, %r26295, %r26297, %p1107;
	add.s32 	%r26299, %r26261, 33686018;
	xor.b32  	%r26300, %r26298, %r26264;
	shr.u32 	%r26301, %r26300, 16;
	xor.b32  	%r26302, %r26301, %r26300;
	shr.u32 	%r26303, %r26302, 12;
	shr.u32 	%r26304, %r26302, 4;
	shr.u32 	%r26305, %r26302, 8;
	xor.b32  	%r26306, %r26304, %r26303;
	xor.b32  	%r26307, %r26306, %r26305;
	xor.b32  	%r26308, %r26307, %r26302;
	shr.u32 	%r26309, %r26308, 2;
	xor.b32  	%r26310, %r26309, %r26308;
	shl.b32 	%r26311, %r26310, 3;
	not.b32 	%r26312, %r26311;
	and.b32  	%r26313, %r26312, 24;
	shr.u32 	%r26314, %r26299, %r26313;
	shf.r.wrap.b32 	%r26315, %r26236, %r26236, %r26314;
	shl.b32 	%r26316, %r26310, 31;
	xor.b32  	%r26317, %r26316, -2147483648;
	shr.s32 	%r26318, %r26317, 31;
	shl.b32 	%r26319, %r26310, 30;
	xor.b32  	%r26320, %r26319, -1073741824;
	not.b32 	%r26321, %r26315;
	and.b32  	%r26322, %r26234, %r26321;
	not.b32 	%r26323, %r26234;
	shr.s32 	%r26324, %r26320, 31;
	and.b32  	%r26325, %r26324, %r26323;
	or.b32  	%r26326, %r26318, %r26234;
	not.b32 	%r26327, %r26326;
	or.b32  	%r26328, %r26325, %r26327;
	and.b32  	%r26329, %r26328, %r26315;
	or.b32  	%r26330, %r26329, %r26322;
	add.s32 	%r26331, %r26234, %r26321;
	setp.ne.s32 	%p1109, %r26317, 0;
	setp.gt.s32 	%p1110, %r26320, -1;
	selp.b32 	%r26332, %r26330, %r26331, %p1110;
	selp.b32 	%r26333, %r26330, %r26332, %p1109;
	add.s32 	%r26334, %r26333, %r26300;
	shr.u32 	%r26335, %r26236, 8;
	and.b32  	%r26336, %r26335, 31;
	shl.b32 	%r26337, %r1486, %r26336;
	shr.u32 	%r26338, %r26236, 1;
	and.b32  	%r26339, %r26338, 1;
	shl.b32 	%r26340, %r26339, %r26336;
	and.b32  	%r26341, %r26236, 1;
	shl.b32 	%r26342, %r26341, %r26336;
	and.b32  	%r26343, %r26337, %r25873;
	not.b32 	%r26344, %r26337;
	and.b32  	%r26345, %r25873, %r26344;
	not.b32 	%r26346, %r26342;
	and.b32  	%r26347, %r26343, %r26346;
	or.b32  	%r26348, %r26347, %r26345;
	not.b32 	%r26349, %r26343;
	and.b32  	%r26350, %r26340, %r26349;
	or.b32  	%r26351, %r26348, %r26350;
	add.s32 	%r26352, %r26159, %r25873;
	add.s32 	%r26353, %r26352, %r26258;
	add.s32 	%r26354, %r22929, %r26351;
	add.s32 	%r26355, %r23785, %r23784;
	xor.b32  	%r26356, %r26334, %r26355;
	xor.b32  	%r26357, %r26356, %r26236;
	shr.u32 	%r26358, %r26357, 4;
	xor.b32  	%r26359, %r26358, %r26357;
	and.b32  	%r26360, %r26359, 252645135;
	shr.u32 	%r26361, %r26360, 24;
	shf.r.wrap.b32 	%r26362, %r26357, %r26357, %r26361;
	xor.b32  	%r26363, %r26362, %r26264;
	add.s32 	%r26364, %r26360, 16843009;
	shr.u32 	%r26365, %r26363, 16;
	xor.b32  	%r26366, %r26365, %r26363;
	shr.u32 	%r26367, %r26366, 12;
	shr.u32 	%r26368, %r26366, 4;
	shr.u32 	%r26369, %r26366, 8;
	xor.b32  	%r26370, %r26368, %r26367;
	xor.b32  	%r26371, %r26370, %r26369;
	xor.b32  	%r26372, %r26371, %r26366;
	shr.u32 	%r26373, %r26372, 2;
	xor.b32  	%r26374, %r26373, %r26372;
	shl.b32 	%r26375, %r26374, 3;
	not.b32 	%r26376, %r26375;
	and.b32  	%r26377, %r26376, 24;
	shr.u32 	%r26378, %r26364, %r26377;
	shf.r.wrap.b32 	%r26379, %r26357, %r26357, %r26378;
	shl.b32 	%r26380, %r26374, 31;
	xor.b32  	%r26381, %r26380, -2147483648;
	shr.s32 	%r26382, %r26381, 31;
	shl.b32 	%r26383, %r26374, 30;
	xor.b32  	%r26384, %r26383, -1073741824;
	not.b32 	%r26385, %r26379;
	and.b32  	%r26386, %r26298, %r26385;
	not.b32 	%r26387, %r26298;
	shr.s32 	%r26388, %r26384, 31;
	and.b32  	%r26389, %r26388, %r26387;
	or.b32  	%r26390, %r26382, %r26298;
	not.b32 	%r26391, %r26390;
	or.b32  	%r26392, %r26389, %r26391;
	and.b32  	%r26393, %r26392, %r26379;
	or.b32  	%r26394, %r26393, %r26386;
	add.s32 	%r26395, %r26298, %r26385;
	setp.ne.s32 	%p1111, %r26381, 0;
	setp.gt.s32 	%p1112, %r26384, -1;
	selp.b32 	%r26396, %r26394, %r26395, %p1112;
	selp.b32 	%r26397, %r26394, %r26396, %p1111;
	add.s32 	%r26398, %r26360, 33686018;
	xor.b32  	%r26399, %r26397, %r26363;
	shr.u32 	%r26400, %r26399, 16;
	xor.b32  	%r26401, %r26400, %r26399;
	shr.u32 	%r26402, %r26401, 12;
	shr.u32 	%r26403, %r26401, 4;
	shr.u32 	%r26404, %r26401, 8;
	xor.b32  	%r26405, %r26403, %r26402;
	xor.b32  	%r26406, %r26405, %r26404;
	xor.b32  	%r26407, %r26406, %r26401;
	shr.u32 	%r26408, %r26407, 2;
	xor.b32  	%r26409, %r26408, %r26407;
	shl.b32 	%r26410, %r26409, 3;
	not.b32 	%r26411, %r26410;
	and.b32  	%r26412, %r26411, 24;
	shr.u32 	%r26413, %r26398, %r26412;
	shf.r.wrap.b32 	%r26414, %r26357, %r26357, %r26413;
	shl.b32 	%r26415, %r26409, 31;
	xor.b32  	%r26416, %r26415, -2147483648;
	shr.s32 	%r26417, %r26416, 31;
	shl.b32 	%r26418, %r26409, 30;
	xor.b32  	%r26419, %r26418, -1073741824;
	not.b32 	%r26420, %r26414;
	and.b32  	%r26421, %r26333, %r26420;
	not.b32 	%r26422, %r26333;
	shr.s32 	%r26423, %r26419, 31;
	and.b32  	%r26424, %r26423, %r26422;
	or.b32  	%r26425, %r26417, %r26333;
	not.b32 	%r26426, %r26425;
	or.b32  	%r26427, %r26424, %r26426;
	and.b32  	%r26428, %r26427, %r26414;
	or.b32  	%r26429, %r26428, %r26421;
	add.s32 	%r26430, %r26333, %r26420;
	setp.ne.s32 	%p1113, %r26416, 0;
	setp.gt.s32 	%p1114, %r26419, -1;
	selp.b32 	%r26431, %r26429, %r26430, %p1114;
	selp.b32 	%r26432, %r26429, %r26431, %p1113;
	add.s32 	%r26433, %r26432, %r26399;
	xor.b32  	%r26434, %r26433, %r26357;
	shr.u32 	%r26435, %r26434, 4;
	xor.b32  	%r26436, %r26435, %r26434;
	and.b32  	%r26437, %r26436, 252645135;
	shr.u32 	%r26438, %r26437, 24;
	shf.r.wrap.b32 	%r26439, %r26434, %r26434, %r26438;
	xor.b32  	%r26440, %r26439, %r26363;
	add.s32 	%r26441, %r26437, 16843009;
	shr.u32 	%r26442, %r26440, 16;
	xor.b32  	%r26443, %r26442, %r26440;
	shr.u32 	%r26444, %r26443, 12;
	shr.u32 	%r26445, %r26443, 4;
	shr.u32 	%r26446, %r26443, 8;
	xor.b32  	%r26447, %r26445, %r26444;
	xor.b32  	%r26448, %r26447, %r26446;
	xor.b32  	%r26449, %r26448, %r26443;
	shr.u32 	%r26450, %r26449, 2;
	xor.b32  	%r26451, %r26450, %r26449;
	shl.b32 	%r26452, %r26451, 3;
	not.b32 	%r26453, %r26452;
	and.b32  	%r26454, %r26453, 24;
	shr.u32 	%r26455, %r26441, %r26454;
	shf.r.wrap.b32 	%r26456, %r26434, %r26434, %r26455;
	shl.b32 	%r26457, %r26451, 31;
	xor.b32  	%r26458, %r26457, -2147483648;
	shr.s32 	%r26459, %r26458, 31;
	shl.b32 	%r26460, %r26451, 30;
	xor.b32  	%r26461, %r26460, -1073741824;
	not.b32 	%r26462, %r26456;
	and.b32  	%r26463, %r26397, %r26462;
	not.b32 	%r26464, %r26397;
	shr.s32 	%r26465, %r26461, 31;
	and.b32  	%r26466, %r26465, %r26464;
	or.b32  	%r26467, %r26459, %r26397;
	not.b32 	%r26468, %r26467;
	or.b32  	%r26469, %r26466, %r26468;
	and.b32  	%r26470, %r26469, %r26456;
	or.b32  	%r26471, %r26470, %r26463;
	add.s32 	%r26472, %r26397, %r26462;
	setp.ne.s32 	%p1115, %r26458, 0;
	setp.gt.s32 	%p1116, %r26461, -1;
	selp.b32 	%r26473, %r26471, %r26472, %p1116;
	selp.b32 	%r26474, %r26471, %r26473, %p1115;
	add.s32 	%r26475, %r26437, 33686018;
	xor.b32  	%r26476, %r26474, %r26440;
	shr.u32 	%r26477, %r26476, 16;
	xor.b32  	%r26478, %r26477, %r26476;
	shr.u32 	%r26479, %r26478, 12;
	shr.u32 	%r26480, %r26478, 4;
	shr.u32 	%r26481, %r26478, 8;
	xor.b32  	%r26482, %r26480, %r26479;
	xor.b32  	%r26483, %r26482, %r26481;
	xor.b32  	%r26484, %r26483, %r26478;
	shr.u32 	%r26485, %r26484, 2;
	xor.b32  	%r26486, %r26485, %r26484;
	shl.b32 	%r26487, %r26486, 3;
	not.b32 	%r26488, %r26487;
	and.b32  	%r26489, %r26488, 24;
	shr.u32 	%r26490, %r26475, %r26489;
	shf.r.wrap.b32 	%r26491, %r26434, %r26434, %r26490;
	shl.b32 	%r26492, %r26486, 31;
	xor.b32  	%r26493, %r26492, -2147483648;
	shr.s32 	%r26494, %r26493, 31;
	shl.b32 	%r26495, %r26486, 30;
	xor.b32  	%r26496, %r26495, -1073741824;
	not.b32 	%r26497, %r26491;
	and.b32  	%r26498, %r26432, %r26497;
	not.b32 	%r26499, %r26432;
	shr.s32 	%r26500, %r26496, 31;
	and.b32  	%r26501, %r26500, %r26499;
	or.b32  	%r26502, %r26494, %r26432;
	not.b32 	%r26503, %r26502;
	or.b32  	%r26504, %r26501, %r26503;
	and.b32  	%r26505, %r26504, %r26491;
	or.b32  	%r26506, %r26505, %r26498;
	add.s32 	%r26507, %r26432, %r26497;
	setp.ne.s32 	%p1117, %r26493, 0;
	setp.gt.s32 	%p1118, %r26496, -1;
	selp.b32 	%r26508, %r26506, %r26507, %p1118;
	selp.b32 	%r26509, %r26506, %r26508, %p1117;
	add.s32 	%r26510, %r26509, %r26476;
	xor.b32  	%r26511, %r26510, %r26434;
	shr.u32 	%r26512, %r26434, 8;
	and.b32  	%r26513, %r26512, 31;
	shl.b32 	%r26514, %r1486, %r26513;
	shr.u32 	%r26515, %r26434, 1;
	and.b32  	%r26516, %r26515, 1;
	shl.b32 	%r26517, %r26516, %r26513;
	and.b32  	%r26518, %r26434, 1;
	shl.b32 	%r26519, %r26518, %r26513;
	and.b32  	%r26520, %r26514, %r24640;
	not.b32 	%r26521, %r26514;
	and.b32  	%r26522, %r24640, %r26521;
	not.b32 	%r26523, %r26519;
	and.b32  	%r26524, %r26520, %r26523;
	or.b32  	%r26525, %r26524, %r26522;
	not.b32 	%r26526, %r26520;
	and.b32  	%r26527, %r26517, %r26526;
	or.b32  	%r26528, %r26525, %r26527;
	shr.u32 	%r26529, %r26511, 4;
	xor.b32  	%r26530, %r26529, %r26511;
	and.b32  	%r26531, %r26530, 252645135;
	shr.u32 	%r26532, %r26531, 24;
	shf.r.wrap.b32 	%r26533, %r26511, %r26511, %r26532;
	xor.b32  	%r26534, %r26533, %r26440;
	add.s32 	%r26535, %r26531, 16843009;
	shr.u32 	%r26536, %r26534, 16;
	xor.b32  	%r26537, %r26536, %r26534;
	shr.u32 	%r26538, %r26537, 12;
	shr.u32 	%r26539, %r26537, 4;
	shr.u32 	%r26540, %r26537, 8;
	xor.b32  	%r26541, %r26539, %r26538;
	xor.b32  	%r26542, %r26541, %r26540;
	xor.b32  	%r26543, %r26542, %r26537;
	shr.u32 	%r26544, %r26543, 2;
	xor.b32  	%r26545, %r26544, %r26543;
	shl.b32 	%r26546, %r26545, 3;
	not.b32 	%r26547, %r26546;
	and.b32  	%r26548, %r26547, 24;
	shr.u32 	%r26549, %r26535, %r26548;
	shf.r.wrap.b32 	%r26550, %r26511, %r26511, %r26549;
	shl.b32 	%r26551, %r26545, 31;
	xor.b32  	%r26552, %r26551, -2147483648;
	shr.s32 	%r26553, %r26552, 31;
	shl.b32 	%r26554, %r26545, 30;
	xor.b32  	%r26555, %r26554, -1073741824;
	not.b32 	%r26556, %r26550;
	and.b32  	%r26557, %r26474, %r26556;
	not.b32 	%r26558, %r26474;
	shr.s32 	%r26559, %r26555, 31;
	and.b32  	%r26560, %r26559, %r26558;
	or.b32  	%r26561, %r26553, %r26474;
	not.b32 	%r26562, %r26561;
	or.b32  	%r26563, %r26560, %r26562;
	and.b32  	%r26564, %r26563, %r26550;
	or.b32  	%r26565, %r26564, %r26557;
	add.s32 	%r26566, %r26474, %r26556;
	setp.ne.s32 	%p1119, %r26552, 0;
	setp.gt.s32 	%p1120, %r26555, -1;
	selp.b32 	%r26567, %r26565, %r26566, %p1120;
	selp.b32 	%r26568, %r26565, %r26567, %p1119;
	add.s32 	%r26569, %r26531, 33686018;
	xor.b32  	%r26570, %r26568, %r26534;
	shr.u32 	%r26571, %r26570, 16;
	xor.b32  	%r26572, %r26571, %r26570;
	shr.u32 	%r26573, %r26572, 12;
	shr.u32 	%r26574, %r26572, 4;
	shr.u32 	%r26575, %r26572, 8;
	xor.b32  	%r26576, %r26574, %r26573;
	xor.b32  	%r26577, %r26576, %r26575;
	xor.b32  	%r26578, %r26577, %r26572;
	shr.u32 	%r26579, %r26578, 2;
	xor.b32  	%r26580, %r26579, %r26578;
	shl.b32 	%r26581, %r26580, 3;
	not.b32 	%r26582, %r26581;
	and.b32  	%r26583, %r26582, 24;
	shr.u32 	%r26584, %r26569, %r26583;
	shf.r.wrap.b32 	%r26585, %r26511, %r26511, %r26584;
	shl.b32 	%r26586, %r26580, 31;
	xor.b32  	%r26587, %r26586, -2147483648;
	shr.s32 	%r26588, %r26587, 31;
	shl.b32 	%r26589, %r26580, 30;
	xor.b32  	%r26590, %r26589, -1073741824;
	not.b32 	%r26591, %r26585;
	and.b32  	%r26592, %r26509, %r26591;
	not.b32 	%r26593, %r26509;
	shr.s32 	%r26594, %r26590, 31;
	and.b32  	%r26595, %r26594, %r26593;
	or.b32  	%r26596, %r26588, %r26509;
	not.b32 	%r26597, %r26596;
	or.b32  	%r26598, %r26595, %r26597;
	and.b32  	%r26599, %r26598, %r26585;
	or.b32  	%r26600, %r26599, %r26592;
	add.s32 	%r26601, %r26509, %r26591;
	setp.ne.s32 	%p1121, %r26587, 0;
	setp.gt.s32 	%p1122, %r26590, -1;
	selp.b32 	%r26602, %r26600, %r26601, %p1122;
	selp.b32 	%r26603, %r26600, %r26602, %p1121;
	add.s32 	%r26604, %r26603, %r26570;
	xor.b32  	%r26605, %r26604, %r26511;
	shr.u32 	%r26606, %r26511, 8;
	and.b32  	%r26607, %r26606, 31;
	shl.b32 	%r26608, %r1486, %r26607;
	shr.u32 	%r26609, %r26511, 1;
	and.b32  	%r26610, %r26609, 1;
	shl.b32 	%r26611, %r26610, %r26607;
	and.b32  	%r26612, %r26511, 1;
	shl.b32 	%r26613, %r26612, %r26607;
	and.b32  	%r26614, %r26608, %r25495;
	not.b32 	%r26615, %r26608;
	and.b32  	%r26616, %r25495, %r26615;
	not.b32 	%r26617, %r26613;
	and.b32  	%r26618, %r26614, %r26617;
	or.b32  	%r26619, %r26618, %r26616;
	not.b32 	%r26620, %r26614;
	and.b32  	%r26621, %r26611, %r26620;
	or.b32  	%r26622, %r26619, %r26621;
	xor.b32  	%r26623, %r26622, %r26528;
	and.b32  	%r26624, %r26354, %r26623;
	xor.b32  	%r26625, %r26624, %r26528;
	shr.u32 	%r26626, %r26605, 4;
	xor.b32  	%r26627, %r26626, %r26605;
	and.b32  	%r26628, %r26627, 252645135;
	shr.u32 	%r26629, %r26628, 24;
	shf.r.wrap.b32 	%r26630, %r26605, %r26605, %r26629;
	xor.b32  	%r26631, %r26630, %r26534;
	add.s32 	%r26632, %r26628, 16843009;
	shr.u32 	%r26633, %r26631, 16;
	xor.b32  	%r26634, %r26633, %r26631;
	shr.u32 	%r26635, %r26634, 12;
	shr.u32 	%r26636, %r26634, 4;
	shr.u32 	%r26637, %r26634, 8;
	xor.b32  	%r26638, %r26636, %r26635;
	xor.b32  	%r26639, %r26638, %r26637;
	xor.b32  	%r26640, %r26639, %r26634;
	shr.u32 	%r26641, %r26640, 2;
	xor.b32  	%r26642, %r26641, %r26640;
	shl.b32 	%r26643, %r26642, 3;
	not.b32 	%r26644, %r26643;
	and.b32  	%r26645, %r26644, 24;
	shr.u32 	%r26646, %r26632, %r26645;
	shf.r.wrap.b32 	%r26647, %r26605, %r26605, %r26646;
	shl.b32 	%r26648, %r26642, 31;
	xor.b32  	%r26649, %r26648, -2147483648;
	shr.s32 	%r26650, %r26649, 31;
	shl.b32 	%r26651, %r26642, 30;
	xor.b32  	%r26652, %r26651, -1073741824;
	not.b32 	%r26653, %r26647;
	and.b32  	%r26654, %r26568, %r26653;
	not.b32 	%r26655, %r26568;
	shr.s32 	%r26656, %r26652, 31;
	and.b32  	%r26657, %r26656, %r26655;
	or.b32  	%r26658, %r26650, %r26568;
	not.b32 	%r26659, %r26658;
	or.b32  	%r26660, %r26657, %r26659;
	and.b32  	%r26661, %r26660, %r26647;
	or.b32  	%r26662, %r26661, %r26654;
	add.s32 	%r26663, %r26568, %r26653;
	setp.ne.s32 	%p1123, %r26649, 0;
	setp.gt.s32 	%p1124, %r26652, -1;
	selp.b32 	%r26664, %r26662, %r26663, %p1124;
	selp.b32 	%r26665, %r26662, %r26664, %p1123;
	add.s32 	%r26666, %r26628, 33686018;
	xor.b32  	%r26667, %r26665, %r26631;
	shr.u32 	%r26668, %r26667, 16;
	xor.b32  	%r26669, %r26668, %r26667;
	shr.u32 	%r26670, %r26669, 12;
	shr.u32 	%r26671, %r26669, 4;
	shr.u32 	%r26672, %r26669, 8;
	xor.b32  	%r26673, %r26671, %r26670;
	xor.b32  	%r26674, %r26673, %r26672;
	xor.b32  	%r26675, %r26674, %r26669;
	shr.u32 	%r26676, %r26675, 2;
	xor.b32  	%r26677, %r26676, %r26675;
	shl.b32 	%r26678, %r26677, 3;
	not.b32 	%r26679, %r26678;
	and.b32  	%r26680, %r26679, 24;
	shr.u32 	%r26681, %r26666, %r26680;
	shf.r.wrap.b32 	%r26682, %r26605, %r26605, %r26681;
	shl.b32 	%r26683, %r26677, 31;
	xor.b32  	%r26684, %r26683, -2147483648;
	shr.s32 	%r26685, %r26684, 31;
	shl.b32 	%r26686, %r26677, 30;
	xor.b32  	%r26687, %r26686, -1073741824;
	not.b32 	%r26688, %r26682;
	and.b32  	%r26689, %r26603, %r26688;
	not.b32 	%r26690, %r26603;
	shr.s32 	%r26691, %r26687, 31;
	and.b32  	%r26692, %r26691, %r26690;
	or.b32  	%r26693, %r26685, %r26603;
	not.b32 	%r26694, %r26693;
	or.b32  	%r26695, %r26692, %r26694;
	and.b32  	%r26696, %r26695, %r26682;
	or.b32  	%r26697, %r26696, %r26689;
	add.s32 	%r26698, %r26603, %r26688;
	setp.ne.s32 	%p1125, %r26684, 0;
	setp.gt.s32 	%p1126, %r26687, -1;
	selp.b32 	%r26699, %r26697, %r26698, %p1126;
	selp.b32 	%r26700, %r26697, %r26699, %p1125;
	add.s32 	%r26701, %r26700, %r26667;
	xor.b32  	%r26702, %r26701, %r26605;
	shr.u32 	%r26703, %r26605, 8;
	and.b32  	%r26704, %r26703, 31;
	shl.b32 	%r26705, %r1486, %r26704;
	shr.u32 	%r26706, %r26605, 1;
	and.b32  	%r26707, %r26706, 1;
	shl.b32 	%r26708, %r26707, %r26704;
	and.b32  	%r26709, %r26605, 1;
	shl.b32 	%r26710, %r26709, %r26704;
	and.b32  	%r26711, %r26705, %r26354;
	not.b32 	%r26712, %r26705;
	and.b32  	%r26713, %r26354, %r26712;
	not.b32 	%r26714, %r26710;
	and.b32  	%r26715, %r26711, %r26714;
	or.b32  	%r26716, %r26715, %r26713;
	not.b32 	%r26717, %r26711;
	and.b32  	%r26718, %r26708, %r26717;
	or.b32  	%r26719, %r26716, %r26718;
	shf.l.wrap.b32 	%r26720, %r26719, %r26719, 26;
	shf.l.wrap.b32 	%r26721, %r26719, %r26719, 21;
	xor.b32  	%r26722, %r26720, %r26721;
	shf.l.wrap.b32 	%r26723, %r26719, %r26719, 7;
	xor.b32  	%r26724, %r26722, %r26723;
	add.s32 	%r26725, %r25577, %r15197;
	add.s32 	%r26726, %r26725, %r23785;
	add.s32 	%r26727, %r26726, %r26625;
	add.s32 	%r26728, %r26727, %r26724;
	shr.u32 	%r26729, %r26702, 4;
	xor.b32  	%r26730, %r26729, %r26702;
	and.b32  	%r26731, %r26730, 252645135;
	shr.u32 	%r26732, %r26731, 24;
	shf.r.wrap.b32 	%r26733, %r26702, %r26702, %r26732;
	xor.b32  	%r26734, %r26733, %r26631;
	add.s32 	%r26735, %r26731, 16843009;
	shr.u32 	%r26736, %r26734, 16;
	xor.b32  	%r26737, %r26736, %r26734;
	shr.u32 	%r26738, %r26737, 12;
	shr.u32 	%r26739, %r26737, 4;
	shr.u32 	%r26740, %r26737, 8;
	xor.b32  	%r26741, %r26739, %r26738;
	xor.b32  	%r26742, %r26741, %r26740;
	xor.b32  	%r26743, %r26742, %r26737;
	shr.u32 	%r26744, %r26743, 2;
	xor.b32  	%r26745, %r26744, %r26743;
	shl.b32 	%r26746, %r26745, 3;
	not.b32 	%r26747, %r26746;
	and.b32  	%r26748, %r26747, 24;
	shr.u32 	%r26749, %r26735, %r26748;
	shf.r.wrap.b32 	%r26750, %r26702, %r26702, %r26749;
	shl.b32 	%r26751, %r26745, 31;
	xor.b32  	%r26752, %r26751, -2147483648;
	shr.s32 	%r26753, %r26752, 31;
	shl.b32 	%r26754, %r26745, 30;
	xor.b32  	%r26755, %r26754, -1073741824;
	not.b32 	%r26756, %r26750;
	and.b32  	%r26757, %r26665, %r26756;
	not.b32 	%r26758, %r26665;
	shr.s32 	%r26759, %r26755, 31;
	and.b32  	%r26760, %r26759, %r26758;
	or.b32  	%r26761, %r26753, %r26665;
	not.b32 	%r26762, %r26761;
	or.b32  	%r26763, %r26760, %r26762;
	and.b32  	%r26764, %r26763, %r26750;
	or.b32  	%r26765, %r26764, %r26757;
	add.s32 	%r26766, %r26665, %r26756;
	setp.ne.s32 	%p1127, %r26752, 0;
	setp.gt.s32 	%p1128, %r26755, -1;
	selp.b32 	%r26767, %r26765, %r26766, %p1128;
	selp.b32 	%r26768, %r26765, %r26767, %p1127;
	add.s32 	%r26769, %r26731, 33686018;
	xor.b32  	%r26770, %r26768, %r26734;
	shr.u32 	%r26771, %r26770, 16;
	xor.b32  	%r26772, %r26771, %r26770;
	shr.u32 	%r26773, %r26772, 12;
	shr.u32 	%r26774, %r26772, 4;
	shr.u32 	%r26775, %r26772, 8;
	xor.b32  	%r26776, %r26774, %r26773;
	xor.b32  	%r26777, %r26776, %r26775;
	xor.b32  	%r26778, %r26777, %r26772;
	shr.u32 	%r26779, %r26778, 2;
	xor.b32  	%r26780, %r26779, %r26778;
	shl.b32 	%r26781, %r26780, 3;
	not.b32 	%r26782, %r26781;
	and.b32  	%r26783, %r26782, 24;
	shr.u32 	%r26784, %r26769, %r26783;
	shf.r.wrap.b32 	%r26785, %r26702, %r26702, %r26784;
	shl.b32 	%r26786, %r26780, 31;
	xor.b32  	%r26787, %r26786, -2147483648;
	shr.s32 	%r26788, %r26787, 31;
	shl.b32 	%r26789, %r26780, 30;
	xor.b32  	%r26790, %r26789, -1073741824;
	not.b32 	%r26791, %r26785;
	and.b32  	%r26792, %r26700, %r26791;
	not.b32 	%r26793, %r26700;
	shr.s32 	%r26794, %r26790, 31;
	and.b32  	%r26795, %r26794, %r26793;
	or.b32  	%r26796, %r26788, %r26700;
	not.b32 	%r26797, %r26796;
	or.b32  	%r26798, %r26795, %r26797;
	and.b32  	%r26799, %r26798, %r26785;
	or.b32  	%r26800, %r26799, %r26792;
	add.s32 	%r26801, %r26700, %r26791;
	setp.ne.s32 	%p1129, %r26787, 0;
	setp.gt.s32 	%p1130, %r26790, -1;
	selp.b32 	%r26802, %r26800, %r26801, %p1130;
	selp.b32 	%r26803, %r26800, %r26802, %p1129;
	add.s32 	%r26804, %r26803, %r26770;
	xor.b32  	%r26805, %r26804, %r26702;
	shr.u32 	%r26806, %r26702, 8;
	and.b32  	%r26807, %r26806, 31;
	shl.b32 	%r26808, %r1486, %r26807;
	shr.u32 	%r26809, %r26702, 1;
	and.b32  	%r26810, %r26809, 1;
	shl.b32 	%r26811, %r26810, %r26807;
	and.b32  	%r26812, %r26702, 1;
	shl.b32 	%r26813, %r26812, %r26807;
	and.b32  	%r26814, %r26808, %r24639;
	not.b32 	%r26815, %r26808;
	and.b32  	%r26816, %r24639, %r26815;
	not.b32 	%r26817, %r26813;
	and.b32  	%r26818, %r26814, %r26817;
	or.b32  	%r26819, %r26818, %r26816;
	not.b32 	%r26820, %r26814;
	and.b32  	%r26821, %r26811, %r26820;
	or.b32  	%r26822, %r26819, %r26821;
	shr.u32 	%r26823, %r26805, 4;
	xor.b32  	%r26824, %r26823, %r26805;
	and.b32  	%r26825, %r26824, 252645135;
	shr.u32 	%r26826, %r26825, 24;
	shf.r.wrap.b32 	%r26827, %r26805, %r26805, %r26826;
	xor.b32  	%r26828, %r26827, %r26734;
	add.s32 	%r26829, %r26825, 16843009;
	shr.u32 	%r26830, %r26828, 16;
	xor.b32  	%r26831, %r26830, %r26828;
	shr.u32 	%r26832, %r26831, 12;
	shr.u32 	%r26833, %r26831, 4;
	shr.u32 	%r26834, %r26831, 8;
	xor.b32  	%r26835, %r26833, %r26832;
	xor.b32  	%r26836, %r26835, %r26834;
	xor.b32  	%r26837, %r26836, %r26831;
	shr.u32 	%r26838, %r26837, 2;
	xor.b32  	%r26839, %r26838, %r26837;
	shl.b32 	%r26840, %r26839, 3;
	not.b32 	%r26841, %r26840;
	and.b32  	%r26842, %r26841, 24;
	shr.u32 	%r26843, %r26829, %r26842;
	shf.r.wrap.b32 	%r26844, %r26805, %r26805, %r26843;
	shl.b32 	%r26845, %r26839, 31;
	xor.b32  	%r26846, %r26845, -2147483648;
	shr.s32 	%r26847, %r26846, 31;
	shl.b32 	%r26848, %r26839, 30;
	xor.b32  	%r26849, %r26848, -1073741824;
	not.b32 	%r26850, %r26844;
	and.b32  	%r26851, %r26768, %r26850;
	not.b32 	%r26852, %r26768;
	shr.s32 	%r26853, %r26849, 31;
	and.b32  	%r26854, %r26853, %r26852;
	or.b32  	%r26855, %r26847, %r26768;
	not.b32 	%r26856, %r26855;
	or.b32  	%r26857, %r26854, %r26856;
	and.b32  	%r26858, %r26857, %r26844;
	or.b32  	%r26859, %r26858, %r26851;
	add.s32 	%r26860, %r26768, %r26850;
	setp.ne.s32 	%p1131, %r26846, 0;
	setp.gt.s32 	%p1132, %r26849, -1;
	selp.b32 	%r26861, %r26859, %r26860, %p1132;
	selp.b32 	%r26862, %r26859, %r26861, %p1131;
	add.s32 	%r26863, %r26825, 33686018;
	xor.b32  	%r26864, %r26862, %r26828;
	shr.u32 	%r26865, %r26864, 16;
	xor.b32  	%r26866, %r26865, %r26864;
	shr.u32 	%r26867, %r26866, 12;
	shr.u32 	%r26868, %r26866, 4;
	shr.u32 	%r26869, %r26866, 8;
	xor.b32  	%r26870, %r26868, %r26867;
	xor.b32  	%r26871, %r26870, %r26869;
	xor.b32  	%r26872, %r26871, %r26866;
	shr.u32 	%r26873, %r26872, 2;
	xor.b32  	%r26874, %r26873, %r26872;
	shl.b32 	%r26875, %r26874, 3;
	not.b32 	%r26876, %r26875;
	and.b32  	%r26877, %r26876, 24;
	shr.u32 	%r26878, %r26863, %r26877;
	shf.r.wrap.b32 	%r26879, %r26805, %r26805, %r26878;
	shl.b32 	%r26880, %r26874, 31;
	xor.b32  	%r26881, %r26880, -2147483648;
	shr.s32 	%r26882, %r26881, 31;
	shl.b32 	%r26883, %r26874, 30;
	xor.b32  	%r26884, %r26883, -1073741824;
	not.b32 	%r26885, %r26879;
	and.b32  	%r26886, %r26803, %r26885;
	not.b32 	%r26887, %r26803;
	shr.s32 	%r26888, %r26884, 31;
	and.b32  	%r26889, %r26888, %r26887;
	or.b32  	%r26890, %r26882, %r26803;
	not.b32 	%r26891, %r26890;
	or.b32  	%r26892, %r26889, %r26891;
	and.b32  	%r26893, %r26892, %r26879;
	or.b32  	%r26894, %r26893, %r26886;
	add.s32 	%r26895, %r26803, %r26885;
	setp.ne.s32 	%p1133, %r26881, 0;
	setp.gt.s32 	%p1134, %r26884, -1;
	selp.b32 	%r26896, %r26894, %r26895, %p1134;
	selp.b32 	%r26897, %r26894, %r26896, %p1133;
	add.s32 	%r26898, %r26897, %r26864;
	xor.b32  	%r26899, %r26898, %r26805;
	shr.u32 	%r26900, %r26805, 8;
	and.b32  	%r26901, %r26900, 31;
	shl.b32 	%r26902, %r1486, %r26901;
	shr.u32 	%r26903, %r26805, 1;
	and.b32  	%r26904, %r26903, 1;
	shl.b32 	%r26905, %r26904, %r26901;
	and.b32  	%r26906, %r26805, 1;
	shl.b32 	%r26907, %r26906, %r26901;
	and.b32  	%r26908, %r26902, %r25494;
	not.b32 	%r26909, %r26902;
	and.b32  	%r26910, %r25494, %r26909;
	not.b32 	%r26911, %r26907;
	and.b32  	%r26912, %r26908, %r26911;
	or.b32  	%r26913, %r26912, %r26910;
	not.b32 	%r26914, %r26908;
	and.b32  	%r26915, %r26905, %r26914;
	or.b32  	%r26916, %r26913, %r26915;
	shr.u32 	%r26917, %r26899, 4;
	xor.b32  	%r26918, %r26917, %r26899;
	and.b32  	%r26919, %r26918, 252645135;
	shr.u32 	%r26920, %r26919, 24;
	shf.r.wrap.b32 	%r26921, %r26899, %r26899, %r26920;
	xor.b32  	%r26922, %r26921, %r26828;
	add.s32 	%r26923, %r26919, 16843009;
	shr.u32 	%r26924, %r26922, 16;
	xor.b32  	%r26925, %r26924, %r26922;
	shr.u32 	%r26926, %r26925, 12;
	shr.u32 	%r26927, %r26925, 4;
	shr.u32 	%r26928, %r26925, 8;
	xor.b32  	%r26929, %r26927, %r26926;
	xor.b32  	%r26930, %r26929, %r26928;
	xor.b32  	%r26931, %r26930, %r26925;
	shr.u32 	%r26932, %r26931, 2;
	xor.b32  	%r26933, %r26932, %r26931;
	shl.b32 	%r26934, %r26933, 3;
	not.b32 	%r26935, %r26934;
	and.b32  	%r26936, %r26935, 24;
	shr.u32 	%r26937, %r26923, %r26936;
	shf.r.wrap.b32 	%r26938, %r26899, %r26899, %r26937;
	shl.b32 	%r26939, %r26933, 31;
	xor.b32  	%r26940, %r26939, -2147483648;
	shr.s32 	%r26941, %r26940, 31;
	shl.b32 	%r26942, %r26933, 30;
	xor.b32  	%r26943, %r26942, -1073741824;
	not.b32 	%r26944, %r26938;
	and.b32  	%r26945, %r26862, %r26944;
	not.b32 	%r26946, %r26862;
	shr.s32 	%r26947, %r26943, 31;
	and.b32  	%r26948, %r26947, %r26946;
	or.b32  	%r26949, %r26941, %r26862;
	not.b32 	%r26950, %r26949;
	or.b32  	%r26951, %r26948, %r26950;
	and.b32  	%r26952, %r26951, %r26938;
	or.b32  	%r26953, %r26952, %r26945;
	add.s32 	%r26954, %r26862, %r26944;
	setp.ne.s32 	%p1135, %r26940, 0;
	setp.gt.s32 	%p1136, %r26943, -1;
	selp.b32 	%r26955, %r26953, %r26954, %p1136;
	selp.b32 	%r26956, %r26953, %r26955, %p1135;
	add.s32 	%r26957, %r26919, 33686018;
	xor.b32  	%r26958, %r26956, %r26922;
	shr.u32 	%r26959, %r26958, 16;
	xor.b32  	%r26960, %r26959, %r26958;
	shr.u32 	%r26961, %r26960, 12;
	shr.u32 	%r26962, %r26960, 4;
	shr.u32 	%r26963, %r26960, 8;
	xor.b32  	%r26964, %r26962, %r26961;
	xor.b32  	%r26965, %r26964, %r26963;
	xor.b32  	%r26966, %r26965, %r26960;
	shr.u32 	%r26967, %r26966, 2;
	xor.b32  	%r26968, %r26967, %r26966;
	shl.b32 	%r26969, %r26968, 3;
	not.b32 	%r26970, %r26969;
	and.b32  	%r26971, %r26970, 24;
	shr.u32 	%r26972, %r26957, %r26971;
	shf.r.wrap.b32 	%r26973, %r26899, %r26899, %r26972;
	shl.b32 	%r26974, %r26968, 31;
	xor.b32  	%r26975, %r26974, -2147483648;
	shr.s32 	%r26976, %r26975, 31;
	shl.b32 	%r26977, %r26968, 30;
	xor.b32  	%r26978, %r26977, -1073741824;
	not.b32 	%r26979, %r26973;
	and.b32  	%r26980, %r26897, %r26979;
	not.b32 	%r26981, %r26897;
	shr.s32 	%r26982, %r26978, 31;
	and.b32  	%r26983, %r26982, %r26981;
	or.b32  	%r26984, %r26976, %r26897;
	not.b32 	%r26985, %r26984;
	or.b32  	%r26986, %r26983, %r26985;
	and.b32  	%r26987, %r26986, %r26973;
	or.b32  	%r26988, %r26987, %r26980;
	add.s32 	%r26989, %r26897, %r26979;
	setp.ne.s32 	%p1137, %r26975, 0;
	setp.gt.s32 	%p1138, %r26978, -1;
	selp.b32 	%r26990, %r26988, %r26989, %p1138;
	selp.b32 	%r26991, %r26988, %r26990, %p1137;
	add.s32 	%r26992, %r26991, %r26958;
	xor.b32  	%r26993, %r26992, %r26899;
	shr.u32 	%r26994, %r26899, 8;
	and.b32  	%r26995, %r26994, 31;
	shl.b32 	%r26996, %r1486, %r26995;
	shr.u32 	%r26997, %r26899, 1;
	and.b32  	%r26998, %r26997, 1;
	shl.b32 	%r26999, %r26998, %r26995;
	and.b32  	%r27000, %r26899, 1;
	shl.b32 	%r27001, %r27000, %r26995;
	and.b32  	%r27002, %r26996, %r26353;
	not.b32 	%r27003, %r26996;
	and.b32  	%r27004, %r26353, %r27003;
	not.b32 	%r27005, %r27001;
	and.b32  	%r27006, %r27002, %r27005;
	or.b32  	%r27007, %r27006, %r27004;
	not.b32 	%r27008, %r27002;
	and.b32  	%r27009, %r26999, %r27008;
	or.b32  	%r27010, %r27007, %r27009;
	or.b32  	%r27011, %r26916, %r26822;
	and.b32  	%r27012, %r27010, %r27011;
	and.b32  	%r27013, %r26916, %r26822;
	or.b32  	%r27014, %r27012, %r27013;
	shr.u32 	%r27015, %r26993, 4;
	xor.b32  	%r27016, %r27015, %r26993;
	and.b32  	%r27017, %r27016, 252645135;
	shr.u32 	%r27018, %r27017, 24;
	shf.r.wrap.b32 	%r27019, %r26993, %r26993, %r27018;
	xor.b32  	%r27020, %r27019, %r26922;
	add.s32 	%r27021, %r27017, 16843009;
	shr.u32 	%r27022, %r27020, 16;
	xor.b32  	%r27023, %r27022, %r27020;
	shr.u32 	%r27024, %r27023, 12;
	shr.u32 	%r27025, %r27023, 4;
	shr.u32 	%r27026, %r27023, 8;
	xor.b32  	%r27027, %r27025, %r27024;
	xor.b32  	%r27028, %r27027, %r27026;
	xor.b32  	%r27029, %r27028, %r27023;
	shr.u32 	%r27030, %r27029, 2;
	xor.b32  	%r27031, %r27030, %r27029;
	shl.b32 	%r27032, %r27031, 3;
	not.b32 	%r27033, %r27032;
	and.b32  	%r27034, %r27033, 24;
	shr.u32 	%r27035, %r27021, %r27034;
	shf.r.wrap.b32 	%r27036, %r26993, %r26993, %r27035;
	shl.b32 	%r27037, %r27031, 31;
	xor.b32  	%r27038, %r27037, -2147483648;
	shr.s32 	%r27039, %r27038, 31;
	shl.b32 	%r27040, %r27031, 30;
	xor.b32  	%r27041, %r27040, -1073741824;
	not.b32 	%r27042, %r27036;
	and.b32  	%r27043, %r26956, %r27042;
	not.b32 	%r27044, %r26956;
	shr.s32 	%r27045, %r27041, 31;
	and.b32  	%r27046, %r27045, %r27044;
	or.b32  	%r27047, %r27039, %r26956;
	not.b32 	%r27048, %r27047;
	or.b32  	%r27049, %r27046, %r27048;
	and.b32  	%r27050, %r27049, %r27036;
	or.b32  	%r27051, %r27050, %r27043;
	add.s32 	%r27052, %r26956, %r27042;
	setp.ne.s32 	%p1139, %r27038, 0;
	setp.gt.s32 	%p1140, %r27041, -1;
	selp.b32 	%r27053, %r27051, %r27052, %p1140;
	selp.b32 	%r27054, %r27051, %r27053, %p1139;
	add.s32 	%r27055, %r27017, 33686018;
	xor.b32  	%r27056, %r27054, %r27020;
	shr.u32 	%r27057, %r27056, 16;
	xor.b32  	%r27058, %r27057, %r27056;
	shr.u32 	%r27059, %r27058, 12;
	shr.u32 	%r27060, %r27058, 4;
	shr.u32 	%r27061, %r27058, 8;
	xor.b32  	%r27062, %r27060, %r27059;
	xor.b32  	%r27063, %r27062, %r27061;
	xor.b32  	%r27064, %r27063, %r27058;
	shr.u32 	%r27065, %r27064, 2;
	xor.b32  	%r27066, %r27065, %r27064;
	shl.b32 	%r27067, %r27066, 3;
	not.b32 	%r27068, %r27067;
	and.b32  	%r27069, %r27068, 24;
	shr.u32 	%r27070, %r27055, %r27069;
	shf.r.wrap.b32 	%r27071, %r26993, %r26993, %r27070;
	shl.b32 	%r27072, %r27066, 31;
	xor.b32  	%r27073, %r27072, -2147483648;
	shr.s32 	%r27074, %r27073, 31;
	shl.b32 	%r27075, %r27066, 30;
	xor.b32  	%r27076, %r27075, -1073741824;
	not.b32 	%r27077, %r27071;
	and.b32  	%r27078, %r26991, %r27077;
	not.b32 	%r27079, %r26991;
	shr.s32 	%r27080, %r27076, 31;
	and.b32  	%r27081, %r27080, %r27079;
	or.b32  	%r27082, %r27074, %r26991;
	not.b32 	%r27083, %r27082;
	or.b32  	%r27084, %r27081, %r27083;
	and.b32  	%r27085, %r27084, %r27071;
	or.b32  	%r27086, %r27085, %r27078;
	add.s32 	%r27087, %r26991, %r27077;
	setp.ne.s32 	%p1141, %r27073, 0;
	setp.gt.s32 	%p1142, %r27076, -1;
	selp.b32 	%r27088, %r27086, %r27087, %p1142;
	selp.b32 	%r27089, %r27086, %r27088, %p1141;
	add.s32 	%r27090, %r27089, %r27056;
	xor.b32  	%r27091, %r27090, %r26993;
	shr.u32 	%r27092, %r26993, 8;
	and.b32  	%r27093, %r27092, 31;
	shl.b32 	%r27094, %r1486, %r27093;
	shr.u32 	%r27095, %r26993, 1;
	and.b32  	%r27096, %r27095, 1;
	shl.b32 	%r27097, %r27096, %r27093;
	and.b32  	%r27098, %r26993, 1;
	shl.b32 	%r27099, %r27098, %r27093;
	and.b32  	%r27100, %r27094, %r26353;
	not.b32 	%r27101, %r27094;
	and.b32  	%r27102, %r26353, %r27101;
	not.b32 	%r27103, %r27099;
	and.b32  	%r27104, %r27100, %r27103;
	or.b32  	%r27105, %r27104, %r27102;
	not.b32 	%r27106, %r27100;
	and.b32  	%r27107, %r27097, %r27106;
	or.b32  	%r27108, %r27105, %r27107;
	shf.l.wrap.b32 	%r27109, %r27108, %r27108, 30;
	shf.l.wrap.b32 	%r27110, %r27108, %r27108, 19;
	xor.b32  	%r27111, %r27109, %r27110;
	shf.l.wrap.b32 	%r27112, %r27108, %r27108, 10;
	xor.b32  	%r27113, %r27111, %r27112;
	shr.u32 	%r27114, %r27091, 4;
	xor.b32  	%r27115, %r27114, %r27091;
	and.b32  	%r27116, %r27115, 252645135;
	shr.u32 	%r27117, %r27116, 24;
	shf.r.wrap.b32 	%r27118, %r27091, %r27091, %r27117;
	xor.b32  	%r27119, %r27118, %r27020;
	add.s32 	%r27120, %r27116, 16843009;
	shr.u32 	%r27121, %r27119, 16;
	xor.b32  	%r27122, %r27121, %r27119;
	shr.u32 	%r27123, %r27122, 12;
	shr.u32 	%r27124, %r27122, 4;
	shr.u32 	%r27125, %r27122, 8;
	xor.b32  	%r27126, %r27124, %r27123;
	xor.b32  	%r27127, %r27126, %r27125;
	xor.b32  	%r27128, %r27127, %r27122;
	shr.u32 	%r27129, %r27128, 2;
	xor.b32  	%r27130, %r27129, %r27128;
	shl.b32 	%r27131, %r27130, 3;
	not.b32 	%r27132, %r27131;
	and.b32  	%r27133, %r27132, 24;
	shr.u32 	%r27134, %r27120, %r27133;
	shf.r.wrap.b32 	%r27135, %r27091, %r27091, %r27134;
	shl.b32 	%r27136, %r27130, 31;
	xor.b32  	%r27137, %r27136, -2147483648;
	shr.s32 	%r27138, %r27137, 31;
	shl.b32 	%r27139, %r27130, 30;
	xor.b32  	%r27140, %r27139, -1073741824;
	not.b32 	%r27141, %r27135;
	and.b32  	%r27142, %r27054, %r27141;
	not.b32 	%r27143, %r27054;
	shr.s32 	%r27144, %r27140, 31;
	and.b32  	%r27145, %r27144, %r27143;
	or.b32  	%r27146, %r27138, %r27054;
	not.b32 	%r27147, %r27146;
	or.b32  	%r27148, %r27145, %r27147;
	and.b32  	%r27149, %r27148, %r27135;
	or.b32  	%r27150, %r27149, %r27142;
	add.s32 	%r27151, %r27054, %r27141;
	setp.ne.s32 	%p1143, %r27137, 0;
	setp.gt.s32 	%p1144, %r27140, -1;
	selp.b32 	%r27152, %r27150, %r27151, %p1144;
	selp.b32 	%r27153, %r27150, %r27152, %p1143;
	add.s32 	%r27154, %r27116, 33686018;
	xor.b32  	%r27155, %r27153, %r27119;
	shr.u32 	%r27156, %r27155, 16;
	xor.b32  	%r27157, %r27156, %r27155;
	shr.u32 	%r27158, %r27157, 12;
	shr.u32 	%r27159, %r27157, 4;
	shr.u32 	%r27160, %r27157, 8;
	xor.b32  	%r27161, %r27159, %r27158;
	xor.b32  	%r27162, %r27161, %r27160;
	xor.b32  	%r27163, %r27162, %r27157;
	shr.u32 	%r27164, %r27163, 2;
	xor.b32  	%r27165, %r27164, %r27163;
	shl.b32 	%r27166, %r27165, 3;
	not.b32 	%r27167, %r27166;
	and.b32  	%r27168, %r27167, 24;
	shr.u32 	%r27169, %r27154, %r27168;
	shf.r.wrap.b32 	%r27170, %r27091, %r27091, %r27169;
	shl.b32 	%r27171, %r27165, 31;
	xor.b32  	%r27172, %r27171, -2147483648;
	shr.s32 	%r27173, %r27172, 31;
	shl.b32 	%r27174, %r27165, 30;
	xor.b32  	%r27175, %r27174, -1073741824;
	not.b32 	%r27176, %r27170;
	and.b32  	%r27177, %r27089, %r27176;
	not.b32 	%r27178, %r27089;
	shr.s32 	%r27179, %r27175, 31;
	and.b32  	%r27180, %r27179, %r27178;
	or.b32  	%r27181, %r27173, %r27089;
	not.b32 	%r27182, %r27181;
	or.b32  	%r27183, %r27180, %r27182;
	and.b32  	%r27184, %r27183, %r27170;
	or.b32  	%r27185, %r27184, %r27177;
	add.s32 	%r27186, %r27089, %r27176;
	setp.ne.s32 	%p1145, %r27172, 0;
	setp.gt.s32 	%p1146, %r27175, -1;
	selp.b32 	%r27187, %r27185, %r27186, %p1146;
	selp.b32 	%r27188, %r27185, %r27187, %p1145;
	add.s32 	%r27189, %r27188, %r27155;
	shr.u32 	%r27190, %r27091, 8;
	and.b32  	%r27191, %r27190, 31;
	shl.b32 	%r27192, %r1486, %r27191;
	shr.u32 	%r27193, %r27091, 1;
	and.b32  	%r27194, %r27193, 1;
	shl.b32 	%r27195, %r27194, %r27191;
	and.b32  	%r27196, %r27091, 1;
	shl.b32 	%r27197, %r27196, %r27191;
	and.b32  	%r27198, %r27192, %r26728;
	not.b32 	%r27199, %r27192;
	and.b32  	%r27200, %r26728, %r27199;
	not.b32 	%r27201, %r27197;
	and.b32  	%r27202, %r27198, %r27201;
	or.b32  	%r27203, %r27202, %r27200;
	not.b32 	%r27204, %r27198;
	and.b32  	%r27205, %r27195, %r27204;
	or.b32  	%r27206, %r27203, %r27205;
	add.s32 	%r27207, %r27014, %r26728;
	add.s32 	%r27208, %r27207, %r27113;
	add.s32 	%r27209, %r23784, %r27206;
	add.s32 	%r27210, %r24640, %r24639;
	xor.b32  	%r27211, %r27189, %r27210;
	xor.b32  	%r27212, %r27211, %r27091;
	shr.u32 	%r27213, %r27212, 4;
	xor.b32  	%r27214, %r27213, %r27212;
	and.b32  	%r27215, %r27214, 252645135;
	shr.u32 	%r27216, %r27215, 24;
	shf.r.wrap.b32 	%r27217, %r27212, %r27212, %r27216;
	xor.b32  	%r27218, %r27217, %r27119;
	add.s32 	%r27219, %r27215, 16843009;
	shr.u32 	%r27220, %r27218, 16;
	xor.b32  	%r27221, %r27220, %r27218;
	shr.u32 	%r27222, %r27221, 12;
	shr.u32 	%r27223, %r27221, 4;
	shr.u32 	%r27224, %r27221, 8;
	xor.b32  	%r27225, %r27223, %r27222;
	xor.b32  	%r27226, %r27225, %r27224;
	xor.b32  	%r27227, %r27226, %r27221;
	shr.u32 	%r27228, %r27227, 2;
	xor.b32  	%r27229, %r27228, %r27227;
	shl.b32 	%r27230, %r27229, 3;
	not.b32 	%r27231, %r27230;
	and.b32  	%r27232, %r27231, 24;
	shr.u32 	%r27233, %r27219, %r27232;
	shf.r.wrap.b32 	%r27234, %r27212, %r27212, %r27233;
	shl.b32 	%r27235, %r27229, 31;
	xor.b32  	%r27236, %r27235, -2147483648;
	shr.s32 	%r27237, %r27236, 31;
	shl.b32 	%r27238, %r27229, 30;
	xor.b32  	%r27239, %r27238, -1073741824;
	not.b32 	%r27240, %r27234;
	and.b32  	%r27241, %r27153, %r27240;
	not.b32 	%r27242, %r27153;
	shr.s32 	%r27243, %r27239, 31;
	and.b32  	%r27244, %r27243, %r27242;
	or.b32  	%r27245, %r27237, %r27153;
	not.b32 	%r27246, %r27245;
	or.b32  	%r27247, %r27244, %r27246;
	and.b32  	%r27248, %r27247, %r27234;
	or.b32  	%r27249, %r27248, %r27241;
	add.s32 	%r27250, %r27153, %r27240;
	setp.ne.s32 	%p1147, %r27236, 0;
	setp.gt.s32 	%p1148, %r27239, -1;
	selp.b32 	%r27251, %r27249, %r27250, %p1148;
	selp.b32 	%r27252, %r27249, %r27251, %p1147;
	add.s32 	%r27253, %r27215, 33686018;
	xor.b32  	%r27254, %r27252, %r27218;
	shr.u32 	%r27255, %r27254, 16;
	xor.b32  	%r27256, %r27255, %r27254;
	shr.u32 	%r27257, %r27256, 12;
	shr.u32 	%r27258, %r27256, 4;
	shr.u32 	%r27259, %r27256, 8;
	xor.b32  	%r27260, %r27258, %r27257;
	xor.b32  	%r27261, %r27260, %r27259;
	xor.b32  	%r27262, %r27261, %r27256;
	shr.u32 	%r27263, %r27262, 2;
	xor.b32  	%r27264, %r27263, %r27262;
	shl.b32 	%r27265, %r27264, 3;
	not.b32 	%r27266, %r27265;
	and.b32  	%r27267, %r27266, 24;
	shr.u32 	%r27268, %r27253, %r27267;
	shf.r.wrap.b32 	%r27269, %r27212, %r27212, %r27268;
	shl.b32 	%r27270, %r27264, 31;
	xor.b32  	%r27271, %r27270, -2147483648;
	shr.s32 	%r27272, %r27271, 31;
	shl.b32 	%r27273, %r27264, 30;
	xor.b32  	%r27274, %r27273, -1073741824;
	not.b32 	%r27275, %r27269;
	and.b32  	%r27276, %r27188, %r27275;
	not.b32 	%r27277, %r27188;
	shr.s32 	%r27278, %r27274, 31;
	and.b32  	%r27279, %r27278, %r27277;
	or.b32  	%r27280, %r27272, %r27188;
	not.b32 	%r27281, %r27280;
	or.b32  	%r27282, %r27279, %r27281;
	and.b32  	%r27283, %r27282, %r27269;
	or.b32  	%r27284, %r27283, %r27276;
	add.s32 	%r27285, %r27188, %r27275;
	setp.ne.s32 	%p1149, %r27271, 0;
	setp.gt.s32 	%p1150, %r27274, -1;
	selp.b32 	%r27286, %r27284, %r27285, %p1150;
	selp.b32 	%r27287, %r27284, %r27286, %p1149;
	add.s32 	%r27288, %r27287, %r27254;
	xor.b32  	%r27289, %r27288, %r27212;
	shr.u32 	%r27290, %r27289, 4;
	xor.b32  	%r27291, %r27290, %r27289;
	and.b32  	%r27292, %r27291, 252645135;
	shr.u32 	%r27293, %r27292, 24;
	shf.r.wrap.b32 	%r27294, %r27289, %r27289, %r27293;
	xor.b32  	%r27295, %r27294, %r27218;
	add.s32 	%r27296, %r27292, 16843009;
	shr.u32 	%r27297, %r27295, 16;
	xor.b32  	%r27298, %r27297, %r27295;
	shr.u32 	%r27299, %r27298, 12;
	shr.u32 	%r27300, %r27298, 4;
	shr.u32 	%r27301, %r27298, 8;
	xor.b32  	%r27302, %r27300, %r27299;
	xor.b32  	%r27303, %r27302, %r27301;
	xor.b32  	%r27304, %r27303, %r27298;
	shr.u32 	%r27305, %r27304, 2;
	xor.b32  	%r27306, %r27305, %r27304;
	shl.b32 	%r27307, %r27306, 3;
	not.b32 	%r27308, %r27307;
	and.b32  	%r27309, %r27308, 24;
	shr.u32 	%r27310, %r27296, %r27309;
	shf.r.wrap.b32 	%r27311, %r27289, %r27289, %r27310;
	shl.b32 	%r27312, %r27306, 31;
	xor.b32  	%r27313, %r27312, -2147483648;
	shr.s32 	%r27314, %r27313, 31;
	shl.b32 	%r27315, %r27306, 30;
	xor.b32  	%r27316, %r27315, -1073741824;
	not.b32 	%r27317, %r27311;
	and.b32  	%r27318, %r27252, %r27317;
	not.b32 	%r27319, %r27252;
	shr.s32 	%r27320, %r27316, 31;
	and.b32  	%r27321, %r27320, %r27319;
	or.b32  	%r27322, %r27314, %r27252;
	not.b32 	%r27323, %r27322;
	or.b32  	%r27324, %r27321, %r27323;
	and.b32  	%r27325, %r27324, %r27311;
	or.b32  	%r27326, %r27325, %r27318;
	add.s32 	%r27327, %r27252, %r27317;
	setp.ne.s32 	%p1151, %r27313, 0;
	setp.gt.s32 	%p1152, %r27316, -1;
	selp.b32 	%r27328, %r27326, %r27327, %p1152;
	selp.b32 	%r27329, %r27326, %r27328, %p1151;
	add.s32 	%r27330, %r27292, 33686018;
	xor.b32  	%r27331, %r27329, %r27295;
	shr.u32 	%r27332, %r27331, 16;
	xor.b32  	%r27333, %r27332, %r27331;
	shr.u32 	%r27334, %r27333, 12;
	shr.u32 	%r27335, %r27333, 4;
	shr.u32 	%r27336, %r27333, 8;
	xor.b32  	%r27337, %r27335, %r27334;
	xor.b32  	%r27338, %r27337, %r27336;
	xor.b32  	%r27339, %r27338, %r27333;
	shr.u32 	%r27340, %r27339, 2;
	xor.b32  	%r27341, %r27340, %r27339;
	shl.b32 	%r27342, %r27341, 3;
	not.b32 	%r27343, %r27342;
	and.b32  	%r27344, %r27343, 24;
	shr.u32 	%r27345, %r27330, %r27344;
	shf.r.wrap.b32 	%r27346, %r27289, %r27289, %r27345;
	shl.b32 	%r27347, %r27341, 31;
	xor.b32  	%r27348, %r27347, -2147483648;
	shr.s32 	%r27349, %r27348, 31;
	shl.b32 	%r27350, %r27341, 30;
	xor.b32  	%r27351, %r27350, -1073741824;
	not.b32 	%r27352, %r27346;
	and.b32  	%r27353, %r27287, %r27352;
	not.b32 	%r27354, %r27287;
	shr.s32 	%r27355, %r27351, 31;
	and.b32  	%r27356, %r27355, %r27354;
	or.b32  	%r27357, %r27349, %r27287;
	not.b32 	%r27358, %r27357;
	or.b32  	%r27359, %r27356, %r27358;
	and.b32  	%r27360, %r27359, %r27346;
	or.b32  	%r27361, %r27360, %r27353;
	add.s32 	%r27362, %r27287, %r27352;
	setp.ne.s32 	%p1153, %r27348, 0;
	setp.gt.s32 	%p1154, %r27351, -1;
	selp.b32 	%r27363, %r27361, %r27362, %p1154;
	selp.b32 	%r27364, %r27361, %r27363, %p1153;
	add.s32 	%r27365, %r27364, %r27331;
	xor.b32  	%r27366, %r27365, %r27289;
	shr.u32 	%r27367, %r27289, 8;
	and.b32  	%r27368, %r27367, 31;
	shl.b32 	%r27369, %r1486, %r27368;
	shr.u32 	%r27370, %r27289, 1;
	and.b32  	%r27371, %r27370, 1;
	shl.b32 	%r27372, %r27371, %r27368;
	and.b32  	%r27373, %r27289, 1;
	shl.b32 	%r27374, %r27373, %r27368;
	and.b32  	%r27375, %r27369, %r25495;
	not.b32 	%r27376, %r27369;
	and.b32  	%r27377, %r25495, %r27376;
	not.b32 	%r27378, %r27374;
	and.b32  	%r27379, %r27375, %r27378;
	or.b32  	%r27380, %r27379, %r27377;
	not.b32 	%r27381, %r27375;
	and.b32  	%r27382, %r27372, %r27381;
	or.b32  	%r27383, %r27380, %r27382;
	shr.u32 	%r27384, %r27366, 4;
	xor.b32  	%r27385, %r27384, %r27366;
	and.b32  	%r27386, %r27385, 252645135;
	shr.u32 	%r27387, %r27386, 24;
	shf.r.wrap.b32 	%r27388, %r27366, %r27366, %r27387;
	xor.b32  	%r27389, %r27388, %r27295;
	add.s32 	%r27390, %r27386, 16843009;
	shr.u32 	%r27391, %r27389, 16;
	xor.b32  	%r27392, %r27391, %r27389;
	shr.u32 	%r27393, %r27392, 12;
	shr.u32 	%r27394, %r27392, 4;
	shr.u32 	%r27395, %r27392, 8;
	xor.b32  	%r27396, %r27394, %r27393;
	xor.b32  	%r27397, %r27396, %r27395;
	xor.b32  	%r27398, %r27397, %r27392;
	shr.u32 	%r27399, %r27398, 2;
	xor.b32  	%r27400, %r27399, %r27398;
	shl.b32 	%r27401, %r27400, 3;
	not.b32 	%r27402, %r27401;
	and.b32  	%r27403, %r27402, 24;
	shr.u32 	%r27404, %r27390, %r27403;
	shf.r.wrap.b32 	%r27405, %r27366, %r27366, %r27404;
	shl.b32 	%r27406, %r27400, 31;
	xor.b32  	%r27407, %r27406, -2147483648;
	shr.s32 	%r27408, %r27407, 31;
	shl.b32 	%r27409, %r27400, 30;
	xor.b32  	%r27410, %r27409, -1073741824;
	not.b32 	%r27411, %r27405;
	and.b32  	%r27412, %r27329, %r27411;
	not.b32 	%r27413, %r27329;
	shr.s32 	%r27414, %r27410, 31;
	and.b32  	%r27415, %r27414, %r27413;
	or.b32  	%r27416, %r27408, %r27329;
	not.b32 	%r27417, %r27416;
	or.b32  	%r27418, %r27415, %r27417;
	and.b32  	%r27419, %r27418, %r27405;
	or.b32  	%r27420, %r27419, %r27412;
	add.s32 	%r27421, %r27329, %r27411;
	setp.ne.s32 	%p1155, %r27407, 0;
	setp.gt.s32 	%p1156, %r27410, -1;
	selp.b32 	%r27422, %r27420, %r27421, %p1156;
	selp.b32 	%r27423, %r27420, %r27422, %p1155;
	add.s32 	%r27424, %r27386, 33686018;
	xor.b32  	%r27425, %r27423, %r27389;
	shr.u32 	%r27426, %r27425, 16;
	xor.b32  	%r27427, %r27426, %r27425;
	shr.u32 	%r27428, %r27427, 12;
	shr.u32 	%r27429, %r27427, 4;
	shr.u32 	%r27430, %r27427, 8;
	xor.b32  	%r27431, %r27429, %r27428;
	xor.b32  	%r27432, %r27431, %r27430;
	xor.b32  	%r27433, %r27432, %r27427;
	shr.u32 	%r27434, %r27433, 2;
	xor.b32  	%r27435, %r27434, %r27433;
	shl.b32 	%r27436, %r27435, 3;
	not.b32 	%r27437, %r27436;
	and.b32  	%r27438, %r27437, 24;
	shr.u32 	%r27439, %r27424, %r27438;
	shf.r.wrap.b32 	%r27440, %r27366, %r27366, %r27439;
	shl.b32 	%r27441, %r27435, 31;
	xor.b32  	%r27442, %r27441, -2147483648;
	shr.s32 	%r27443, %r27442, 31;
	shl.b32 	%r27444, %r27435, 30;
	xor.b32  	%r27445, %r27444, -1073741824;
	not.b32 	%r27446, %r27440;
	and.b32  	%r27447, %r27364, %r27446;
	not.b32 	%r27448, %r27364;
	shr.s32 	%r27449, %r27445, 31;
	and.b32  	%r27450, %r27449, %r27448;
	or.b32  	%r27451, %r27443, %r27364;
	not.b32 	%r27452, %r27451;
	or.b32  	%r27453, %r27450, %r27452;
	and.b32  	%r27454, %r27453, %r27440;
	or.b32  	%r27455, %r27454, %r27447;
	add.s32 	%r27456, %r27364, %r27446;
	setp.ne.s32 	%p1157, %r27442, 0;
	setp.gt.s32 	%p1158, %r27445, -1;
	selp.b32 	%r27457, %r27455, %r27456, %p1158;
	selp.b32 	%r27458, %r27455, %r27457, %p1157;
	add.s32 	%r27459, %r27458, %r27425;
	xor.b32  	%r27460, %r27459, %r27366;
	shr.u32 	%r27461, %r27366, 8;
	and.b32  	%r27462, %r27461, 31;
	shl.b32 	%r27463, %r1486, %r27462;
	shr.u32 	%r27464, %r27366, 1;
	and.b32  	%r27465, %r27464, 1;
	shl.b32 	%r27466, %r27465, %r27462;
	and.b32  	%r27467, %r27366, 1;
	shl.b32 	%r27468, %r27467, %r27462;
	and.b32  	%r27469, %r27463, %r26354;
	not.b32 	%r27470, %r27463;
	and.b32  	%r27471, %r26354, %r27470;
	not.b32 	%r27472, %r27468;
	and.b32  	%r27473, %r27469, %r27472;
	or.b32  	%r27474, %r27473, %r27471;
	not.b32 	%r27475, %r27469;
	and.b32  	%r27476, %r27466, %r27475;
	or.b32  	%r27477, %r27474, %r27476;
	xor.b32  	%r27478, %r27477, %r27383;
	and.b32  	%r27479, %r27209, %r27478;
	xor.b32  	%r27480, %r27479, %r27383;
	shr.u32 	%r27481, %r27460, 4;
	xor.b32  	%r27482, %r27481, %r27460;
	and.b32  	%r27483, %r27482, 252645135;
	shr.u32 	%r27484, %r27483, 24;
	shf.r.wrap.b32 	%r27485, %r27460, %r27460, %r27484;
	xor.b32  	%r27486, %r27485, %r27389;
	add.s32 	%r27487, %r27483, 16843009;
	shr.u32 	%r27488, %r27486, 16;
	xor.b32  	%r27489, %r27488, %r27486;
	shr.u32 	%r27490, %r27489, 12;
	shr.u32 	%r27491, %r27489, 4;
	shr.u32 	%r27492, %r27489, 8;
	xor.b32  	%r27493, %r27491, %r27490;
	xor.b32  	%r27494, %r27493, %r27492;
	xor.b32  	%r27495, %r27494, %r27489;
	shr.u32 	%r27496, %r27495, 2;
	xor.b32  	%r27497, %r27496, %r27495;
	shl.b32 	%r27498, %r27497, 3;
	not.b32 	%r27499, %r27498;
	and.b32  	%r27500, %r27499, 24;
	shr.u32 	%r27501, %r27487, %r27500;
	shf.r.wrap.b32 	%r27502, %r27460, %r27460, %r27501;
	shl.b32 	%r27503, %r27497, 31;
	xor.b32  	%r27504, %r27503, -2147483648;
	shr.s32 	%r27505, %r27504, 31;
	shl.b32 	%r27506, %r27497, 30;
	xor.b32  	%r27507, %r27506, -1073741824;
	not.b32 	%r27508, %r27502;
	and.b32  	%r27509, %r27423, %r27508;
	not.b32 	%r27510, %r27423;
	shr.s32 	%r27511, %r27507, 31;
	and.b32  	%r27512, %r27511, %r27510;
	or.b32  	%r27513, %r27505, %r27423;
	not.b32 	%r27514, %r27513;
	or.b32  	%r27515, %r27512, %r27514;
	and.b32  	%r27516, %r27515, %r27502;
	or.b32  	%r27517, %r27516, %r27509;
	add.s32 	%r27518, %r27423, %r27508;
	setp.ne.s32 	%p1159, %r27504, 0;
	setp.gt.s32 	%p1160, %r27507, -1;
	selp.b32 	%r27519, %r27517, %r27518, %p1160;
	selp.b32 	%r27520, %r27517, %r27519, %p1159;
	add.s32 	%r27521, %r27483, 33686018;
	xor.b32  	%r27522, %r27520, %r27486;
	shr.u32 	%r27523, %r27522, 16;
	xor.b32  	%r27524, %r27523, %r27522;
	shr.u32 	%r27525, %r27524, 12;
	shr.u32 	%r27526, %r27524, 4;
	shr.u32 	%r27527, %r27524, 8;
	xor.b32  	%r27528, %r27526, %r27525;
	xor.b32  	%r27529, %r27528, %r27527;
	xor.b32  	%r27530, %r27529, %r27524;
	shr.u32 	%r27531, %r27530, 2;
	xor.b32  	%r27532, %r27531, %r27530;
	shl.b32 	%r27533, %r27532, 3;
	not.b32 	%r27534, %r27533;
	and.b32  	%r27535, %r27534, 24;
	shr.u32 	%r27536, %r27521, %r27535;
	shf.r.wrap.b32 	%r27537, %r27460, %r27460, %r27536;
	shl.b32 	%r27538, %r27532, 31;
	xor.b32  	%r27539, %r27538, -2147483648;
	shr.s32 	%r27540, %r27539, 31;
	shl.b32 	%r27541, %r27532, 30;
	xor.b32  	%r27542, %r27541, -1073741824;
	not.b32 	%r27543, %r27537;
	and.b32  	%r27544, %r27458, %r27543;
	not.b32 	%r27545, %r27458;
	shr.s32 	%r27546, %r27542, 31;
	and.b32  	%r27547, %r27546, %r27545;
	or.b32  	%r27548, %r27540, %r27458;
	not.b32 	%r27549, %r27548;
	or.b32  	%r27550, %r27547, %r27549;
	and.b32  	%r27551, %r27550, %r27537;
	or.b32  	%r27552, %r27551, %r27544;
	add.s32 	%r27553, %r27458, %r27543;
	setp.ne.s32 	%p1161, %r27539, 0;
	setp.gt.s32 	%p1162, %r27542, -1;
	selp.b32 	%r27554, %r27552, %r27553, %p1162;
	selp.b32 	%r27555, %r27552, %r27554, %p1161;
	add.s32 	%r27556, %r27555, %r27522;
	xor.b32  	%r27557, %r27556, %r27460;
	shr.u32 	%r27558, %r27460, 8;
	and.b32  	%r27559, %r27558, 31;
	shl.b32 	%r27560, %r1486, %r27559;
	shr.u32 	%r27561, %r27460, 1;
	and.b32  	%r27562, %r27561, 1;
	shl.b32 	%r27563, %r27562, %r27559;
	and.b32  	%r27564, %r27460, 1;
	shl.b32 	%r27565, %r27564, %r27559;
	and.b32  	%r27566, %r27560, %r27209;
	not.b32 	%r27567, %r27560;
	and.b32  	%r27568, %r27209, %r27567;
	not.b32 	%r27569, %r27565;
	and.b32  	%r27570, %r27566, %r27569;
	or.b32  	%r27571, %r27570, %r27568;
	not.b32 	%r27572, %r27566;
	and.b32  	%r27573, %r27563, %r27572;
	or.b32  	%r27574, %r27571, %r27573;
	shf.l.wrap.b32 	%r27575, %r27574, %r27574, 26;
	shf.l.wrap.b32 	%r27576, %r27574, %r27574, 21;
	xor.b32  	%r27577, %r27575, %r27576;
	shf.l.wrap.b32 	%r27578, %r27574, %r27574, 7;
	xor.b32  	%r27579, %r27577, %r27578;
	add.s32 	%r27580, %r25578, %r15210;
	add.s32 	%r27581, %r27580, %r24640;
	add.s32 	%r27582, %r27581, %r27480;
	add.s32 	%r27583, %r27582, %r27579;
	shr.u32 	%r27584, %r27557, 4;
	xor.b32  	%r27585, %r27584, %r27557;
	and.b32  	%r27586, %r27585, 252645135;
	shr.u32 	%r27587, %r27586, 24;
	shf.r.wrap.b32 	%r27588, %r27557, %r27557, %r27587;
	xor.b32  	%r27589, %r27588, %r27486;
	add.s32 	%r27590, %r27586, 16843009;
	shr.u32 	%r27591, %r27589, 16;
	xor.b32  	%r27592, %r27591, %r27589;
	shr.u32 	%r27593, %r27592, 12;
	shr.u32 	%r27594, %r27592, 4;
	shr.u32 	%r27595, %r27592, 8;
	xor.b32  	%r27596, %r27594, %r27593;
	xor.b32  	%r27597, %r27596, %r27595;
	xor.b32  	%r27598, %r27597, %r27592;
	shr.u32 	%r27599, %r27598, 2;
	xor.b32  	%r27600, %r27599, %r27598;
	shl.b32 	%r27601, %r27600, 3;
	not.b32 	%r27602, %r27601;
	and.b32  	%r27603, %r27602, 24;
	shr.u32 	%r27604, %r27590, %r27603;
	shf.r.wrap.b32 	%r27605, %r27557, %r27557, %r27604;
	shl.b32 	%r27606, %r27600, 31;
	xor.b32  	%r27607, %r27606, -2147483648;
	shr.s32 	%r27608, %r27607, 31;
	shl.b32 	%r27609, %r27600, 30;
	xor.b32  	%r27610, %r27609, -1073741824;
	not.b32 	%r27611, %r27605;
	and.b32  	%r27612, %r27520, %r27611;
	not.b32 	%r27613, %r27520;
	shr.s32 	%r27614, %r27610, 31;
	and.b32  	%r27615, %r27614, %r27613;
	or.b32  	%r27616, %r27608, %r27520;
	not.b32 	%r27617, %r27616;
	or.b32  	%r27618, %r27615, %r27617;
	and.b32  	%r27619, %r27618, %r27605;
	or.b32  	%r27620, %r27619, %r27612;
	add.s32 	%r27621, %r27520, %r27611;
	setp.ne.s32 	%p1163, %r27607, 0;
	setp.gt.s32 	%p1164, %r27610, -1;
	selp.b32 	%r27622, %r27620, %r27621, %p1164;
	selp.b32 	%r27623, %r27620, %r27622, %p1163;
	add.s32 	%r27624, %r27586, 33686018;
	xor.b32  	%r27625, %r27623, %r27589;
	shr.u32 	%r27626, %r27625, 16;
	xor.b32  	%r27627, %r27626, %r27625;
	shr.u32 	%r27628, %r27627, 12;
	shr.u32 	%r27629, %r27627, 4;
	shr.u32 	%r27630, %r27627, 8;
	xor.b32  	%r27631, %r27629, %r27628;
	xor.b32  	%r27632, %r27631, %r27630;
	xor.b32  	%r27633, %r27632, %r27627;
	shr.u32 	%r27634, %r27633, 2;
	xor.b32  	%r27635, %r27634, %r27633;
	shl.b32 	%r27636, %r27635, 3;
	not.b32 	%r27637, %r27636;
	and.b32  	%r27638, %r27637, 24;
	shr.u32 	%r27639, %r27624, %r27638;
	shf.r.wrap.b32 	%r27640, %r27557, %r27557, %r27639;
	shl.b32 	%r27641, %r27635, 31;
	xor.b32  	%r27642, %r27641, -2147483648;
	shr.s32 	%r27643, %r27642, 31;
	shl.b32 	%r27644, %r27635, 30;
	xor.b32  	%r27645, %r27644, -1073741824;
	not.b32 	%r27646, %r27640;
	and.b32  	%r27647, %r27555, %r27646;
	not.b32 	%r27648, %r27555;
	shr.s32 	%r27649, %r27645, 31;
	and.b32  	%r27650, %r27649, %r27648;
	or.b32  	%r27651, %r27643, %r27555;
	not.b32 	%r27652, %r27651;
	or.b32  	%r27653, %r27650, %r27652;
	and.b32  	%r27654, %r27653, %r27640;
	or.b32  	%r27655, %r27654, %r27647;
	add.s32 	%r27656, %r27555, %r27646;
	setp.ne.s32 	%p1165, %r27642, 0;
	setp.gt.s32 	%p1166, %r27645, -1;
	selp.b32 	%r27657, %r27655, %r27656, %p1166;
	selp.b32 	%r27658, %r27655, %r27657, %p1165;
	add.s32 	%r27659, %r27658, %r27625;
	xor.b32  	%r27660, %r27659, %r27557;
	shr.u32 	%r27661, %r27557, 8;
	and.b32  	%r27662, %r27661, 31;
	shl.b32 	%r27663, %r1486, %r27662;
	shr.u32 	%r27664, %r27557, 1;
	and.b32  	%r27665, %r27664, 1;
	shl.b32 	%r27666, %r27665, %r27662;
	and.b32  	%r27667, %r27557, 1;
	shl.b32 	%r27668, %r27667, %r27662;
	and.b32  	%r27669, %r27663, %r25494;
	not.b32 	%r27670, %r27663;
	and.b32  	%r27671, %r25494, %r27670;
	not.b32 	%r27672, %r27668;
	and.b32  	%r27673, %r27669, %r27672;
	or.b32  	%r27674, %r27673, %r27671;
	not.b32 	%r27675, %r27669;
	and.b32  	%r27676, %r27666, %r27675;
	or.b32  	%r27677, %r27674, %r27676;
	shr.u32 	%r27678, %r27660, 4;
	xor.b32  	%r27679, %r27678, %r27660;
	and.b32  	%r27680, %r27679, 252645135;
	shr.u32 	%r27681, %r27680, 24;
	shf.r.wrap.b32 	%r27682, %r27660, %r27660, %r27681;
	xor.b32  	%r27683, %r27682, %r27589;
	add.s32 	%r27684, %r27680, 16843009;
	shr.u32 	%r27685, %r27683, 16;
	xor.b32  	%r27686, %r27685, %r27683;
	shr.u32 	%r27687, %r27686, 12;
	shr.u32 	%r27688, %r27686, 4;
	shr.u32 	%r27689, %r27686, 8;
	xor.b32  	%r27690, %r27688, %r27687;
	xor.b32  	%r27691, %r27690, %r27689;
	xor.b32  	%r27692, %r27691, %r27686;
	shr.u32 	%r27693, %r27692, 2;
	xor.b32  	%r27694, %r27693, %r27692;
	shl.b32 	%r27695, %r27694, 3;
	not.b32 	%r27696, %r27695;
	and.b32  	%r27697, %r27696, 24;
	shr.u32 	%r27698, %r27684, %r27697;
	shf.r.wrap.b32 	%r27699, %r27660, %r27660, %r27698;
	shl.b32 	%r27700, %r27694, 31;
	xor.b32  	%r27701, %r27700, -2147483648;
	shr.s32 	%r27702, %r27701, 31;
	shl.b32 	%r27703, %r27694, 30;
	xor.b32  	%r27704, %r27703, -1073741824;
	not.b32 	%r27705, %r27699;
	and.b32  	%r27706, %r27623, %r27705;
	not.b32 	%r27707, %r27623;
	shr.s32 	%r27708, %r27704, 31;
	and.b32  	%r27709, %r27708, %r27707;
	or.b32  	%r27710, %r27702, %r27623;
	not.b32 	%r27711, %r27710;
	or.b32  	%r27712, %r27709, %r27711;
	and.b32  	%r27713, %r27712, %r27699;
	or.b32  	%r27714, %r27713, %r27706;
	add.s32 	%r27715, %r27623, %r27705;
	setp.ne.s32 	%p1167, %r27701, 0;
	setp.gt.s32 	%p1168, %r27704, -1;
	selp.b32 	%r27716, %r27714, %r27715, %p1168;
	selp.b32 	%r27717, %r27714, %r27716, %p1167;
	add.s32 	%r27718, %r27680, 33686018;
	xor.b32  	%r27719, %r27717, %r27683;
	shr.u32 	%r27720, %r27719, 16;
	xor.b32  	%r27721, %r27720, %r27719;
	shr.u32 	%r27722, %r27721, 12;
	shr.u32 	%r27723, %r27721, 4;
	shr.u32 	%r27724, %r27721, 8;
	xor.b32  	%r27725, %r27723, %r27722;
	xor.b32  	%r27726, %r27725, %r27724;
	xor.b32  	%r27727, %r27726, %r27721;
	shr.u32 	%r27728, %r27727, 2;
	xor.b32  	%r27729, %r27728, %r27727;
	shl.b32 	%r27730, %r27729, 3;
	not.b32 	%r27731, %r27730;
	and.b32  	%r27732, %r27731, 24;
	shr.u32 	%r27733, %r27718, %r27732;
	shf.r.wrap.b32 	%r27734, %r27660, %r27660, %r27733;
	shl.b32 	%r27735, %r27729, 31;
	xor.b32  	%r27736, %r27735, -2147483648;
	shr.s32 	%r27737, %r27736, 31;
	shl.b32 	%r27738, %r27729, 30;
	xor.b32  	%r27739, %r27738, -1073741824;
	not.b32 	%r27740, %r27734;
	and.b32  	%r27741, %r27658, %r27740;
	not.b32 	%r27742, %r27658;
	shr.s32 	%r27743, %r27739, 31;
	and.b32  	%r27744, %r27743, %r27742;
	or.b32  	%r27745, %r27737, %r27658;
	not.b32 	%r27746, %r27745;
	or.b32  	%r27747, %r27744, %r27746;
	and.b32  	%r27748, %r27747, %r27734;
	or.b32  	%r27749, %r27748, %r27741;
	add.s32 	%r27750, %r27658, %r27740;
	setp.ne.s32 	%p1169, %r27736, 0;
	setp.gt.s32 	%p1170, %r27739, -1;
	selp.b32 	%r27751, %r27749, %r27750, %p1170;
	selp.b32 	%r27752, %r27749, %r27751, %p1169;
	add.s32 	%r27753, %r27752, %r27719;
	xor.b32  	%r27754, %r27753, %r27660;
	shr.u32 	%r27755, %r27660, 8;
	and.b32  	%r27756, %r27755, 31;
	shl.b32 	%r27757, %r1486, %r27756;
	shr.u32 	%r27758, %r27660, 1;
	and.b32  	%r27759, %r27758, 1;
	shl.b32 	%r27760, %r27759, %r27756;
	and.b32  	%r27761, %r27660, 1;
	shl.b32 	%r27762, %r27761, %r27756;
	and.b32  	%r27763, %r27757, %r26353;
	not.b32 	%r27764, %r27757;
	and.b32  	%r27765, %r26353, %r27764;
	not.b32 	%r27766, %r27762;
	and.b32  	%r27767, %r27763, %r27766;
	or.b32  	%r27768, %r27767, %r27765;
	not.b32 	%r27769, %r27763;
	and.b32  	%r27770, %r27760, %r27769;
	or.b32  	%r27771, %r27768, %r27770;
	shr.u32 	%r27772, %r27754, 4;
	xor.b32  	%r27773, %r27772, %r27754;
	and.b32  	%r27774, %r27773, 252645135;
	shr.u32 	%r27775, %r27774, 24;
	shf.r.wrap.b32 	%r27776, %r27754, %r27754, %r27775;
	xor.b32  	%r27777, %r27776, %r27683;
	add.s32 	%r27778, %r27774, 16843009;
	shr.u32 	%r27779, %r27777, 16;
	xor.b32  	%r27780, %r27779, %r27777;
	shr.u32 	%r27781, %r27780, 12;
	shr.u32 	%r27782, %r27780, 4;
	shr.u32 	%r27783, %r27780, 8;
	xor.b32  	%r27784, %r27782, %r27781;
	xor.b32  	%r27785, %r27784, %r27783;
	xor.b32  	%r27786, %r27785, %r27780;
	shr.u32 	%r27787, %r27786, 2;
	xor.b32  	%r27788, %r27787, %r27786;
	shl.b32 	%r27789, %r27788, 3;
	not.b32 	%r27790, %r27789;
	and.b32  	%r27791, %r27790, 24;
	shr.u32 	%r27792, %r27778, %r27791;
	shf.r.wrap.b32 	%r27793, %r27754, %r27754, %r27792;
	shl.b32 	%r27794, %r27788, 31;
	xor.b32  	%r27795, %r27794, -2147483648;
	shr.s32 	%r27796, %r27795, 31;
	shl.b32 	%r27797, %r27788, 30;
	xor.b32  	%r27798, %r27797, -1073741824;
	not.b32 	%r27799, %r27793;
	and.b32  	%r27800, %r27717, %r27799;
	not.b32 	%r27801, %r27717;
	shr.s32 	%r27802, %r27798, 31;
	and.b32  	%r27803, %r27802, %r27801;
	or.b32  	%r27804, %r27796, %r27717;
	not.b32 	%r27805, %r27804;
	or.b32  	%r27806, %r27803, %r27805;
	and.b32  	%r27807, %r27806, %r27793;
	or.b32  	%r27808, %r27807, %r27800;
	add.s32 	%r27809, %r27717, %r27799;
	setp.ne.s32 	%p1171, %r27795, 0;
	setp.gt.s32 	%p1172, %r27798, -1;
	selp.b32 	%r27810, %r27808, %r27809, %p1172;
	selp.b32 	%r27811, %r27808, %r27810, %p1171;
	add.s32 	%r27812, %r27774, 33686018;
	xor.b32  	%r27813, %r27811, %r27777;
	shr.u32 	%r27814, %r27813, 16;
	xor.b32  	%r27815, %r27814, %r27813;
	shr.u32 	%r27816, %r27815, 12;
	shr.u32 	%r27817, %r27815, 4;
	shr.u32 	%r27818, %r27815, 8;
	xor.b32  	%r27819, %r27817, %r27816;
	xor.b32  	%r27820, %r27819, %r27818;
	xor.b32  	%r27821, %r27820, %r27815;
	shr.u32 	%r27822, %r27821, 2;
	xor.b32  	%r27823, %r27822, %r27821;
	shl.b32 	%r27824, %r27823, 3;
	not.b32 	%r27825, %r27824;
	and.b32  	%r27826, %r27825, 24;
	shr.u32 	%r27827, %r27812, %r27826;
	shf.r.wrap.b32 	%r27828, %r27754, %r27754, %r27827;
	shl.b32 	%r27829, %r27823, 31;
	xor.b32  	%r27830, %r27829, -2147483648;
	shr.s32 	%r27831, %r27830, 31;
	shl.b32 	%r27832, %r27823, 30;
	xor.b32  	%r27833, %r27832, -1073741824;
	not.b32 	%r27834, %r27828;
	and.b32  	%r27835, %r27752, %r27834;
	not.b32 	%r27836, %r27752;
	shr.s32 	%r27837, %r27833, 31;
	and.b32  	%r27838, %r27837, %r27836;
	or.b32  	%r27839, %r27831, %r27752;
	not.b32 	%r27840, %r27839;
	or.b32  	%r27841, %r27838, %r27840;
	and.b32  	%r27842, %r27841, %r27828;
	or.b32  	%r27843, %r27842, %r27835;
	add.s32 	%r27844, %r27752, %r27834;
	setp.ne.s32 	%p1173, %r27830, 0;
	setp.gt.s32 	%p1174, %r27833, -1;
	selp.b32 	%r27845, %r27843, %r27844, %p1174;
	selp.b32 	%r27846, %r27843, %r27845, %p1173;
	add.s32 	%r27847, %r27846, %r27813;
	xor.b32  	%r27848, %r27847, %r27754;
	shr.u32 	%r27849, %r27754, 8;
	and.b32  	%r27850, %r27849, 31;
	shl.b32 	%r27851, %r1486, %r27850;
	shr.u32 	%r27852, %r27754, 1;
	and.b32  	%r27853, %r27852, 1;
	shl.b32 	%r27854, %r27853, %r27850;
	and.b32  	%r27855, %r27754, 1;
	shl.b32 	%r27856, %r27855, %r27850;
	and.b32  	%r27857, %r27851, %r27208;
	not.b32 	%r27858, %r27851;
	and.b32  	%r27859, %r27208, %r27858;
	not.b32 	%r27860, %r27856;
	and.b32  	%r27861, %r27857, %r27860;
	or.b32  	%r27862, %r27861, %r27859;
	not.b32 	%r27863, %r27857;
	and.b32  	%r27864, %r27854, %r27863;
	or.b32  	%r27865, %r27862, %r27864;
	or.b32  	%r27866, %r27771, %r27677;
	and.b32  	%r27867, %r27865, %r27866;
	and.b32  	%r27868, %r27771, %r27677;
	or.b32  	%r27869, %r27867, %r27868;
	shr.u32 	%r27870, %r27848, 4;
	xor.b32  	%r27871, %r27870, %r27848;
	and.b32  	%r27872, %r27871, 252645135;
	shr.u32 	%r27873, %r27872, 24;
	shf.r.wrap.b32 	%r27874, %r27848, %r27848, %r27873;
	xor.b32  	%r27875, %r27874, %r27777;
	add.s32 	%r27876, %r27872, 16843009;
	shr.u32 	%r27877, %r27875, 16;
	xor.b32  	%r27878, %r27877, %r27875;
	shr.u32 	%r27879, %r27878, 12;
	shr.u32 	%r27880, %r27878, 4;
	shr.u32 	%r27881, %r27878, 8;
	xor.b32  	%r27882, %r27880, %r27879;
	xor.b32  	%r27883, %r27882, %r27881;
	xor.b32  	%r27884, %r27883, %r27878;
	shr.u32 	%r27885, %r27884, 2;
	xor.b32  	%r27886, %r27885, %r27884;
	shl.b32 	%r27887, %r27886, 3;
	not.b32 	%r27888, %r27887;
	and.b32  	%r27889, %r27888, 24;
	shr.u32 	%r27890, %r27876, %r27889;
	shf.r.wrap.b32 	%r27891, %r27848, %r27848, %r27890;
	shl.b32 	%r27892, %r27886, 31;
	xor.b32  	%r27893, %r27892, -2147483648;
	shr.s32 	%r27894, %r27893, 31;
	shl.b32 	%r27895, %r27886, 30;
	xor.b32  	%r27896, %r27895, -1073741824;
	not.b32 	%r27897, %r27891;
	and.b32  	%r27898, %r27811, %r27897;
	not.b32 	%r27899, %r27811;
	shr.s32 	%r27900, %r27896, 31;
	and.b32  	%r27901, %r27900, %r27899;
	or.b32  	%r27902, %r27894, %r27811;
	not.b32 	%r27903, %r27902;
	or.b32  	%r27904, %r27901, %r27903;
	and.b32  	%r27905, %r27904, %r27891;
	or.b32  	%r27906, %r27905, %r27898;
	add.s32 	%r27907, %r27811, %r27897;
	setp.ne.s32 	%p1175, %r27893, 0;
	setp.gt.s32 	%p1176, %r27896, -1;
	selp.b32 	%r27908, %r27906, %r27907, %p1176;
	selp.b32 	%r27909, %r27906, %r27908, %p1175;
	add.s32 	%r27910, %r27872, 33686018;
	xor.b32  	%r27911, %r27909, %r27875;
	shr.u32 	%r27912, %r27911, 16;
	xor.b32  	%r27913, %r27912, %r27911;
	shr.u32 	%r27914, %r27913, 12;
	shr.u32 	%r27915, %r27913, 4;
	shr.u32 	%r27916, %r27913, 8;
	xor.b32  	%r27917, %r27915, %r27914;
	xor.b32  	%r27918, %r27917, %r27916;
	xor.b32  	%r27919, %r27918, %r27913;
	shr.u32 	%r27920, %r27919, 2;
	xor.b32  	%r27921, %r27920, %r27919;
	shl.b32 	%r27922, %r27921, 3;
	not.b32 	%r27923, %r27922;
	and.b32  	%r27924, %r27923, 24;
	shr.u32 	%r27925, %r27910, %r27924;
	shf.r.wrap.b32 	%r27926, %r27848, %r27848, %r27925;
	shl.b32 	%r27927, %r27921, 31;
	xor.b32  	%r27928, %r27927, -2147483648;
	shr.s32 	%r27929, %r27928, 31;
	shl.b32 	%r27930, %r27921, 30;
	xor.b32  	%r27931, %r27930, -1073741824;
	not.b32 	%r27932, %r27926;
	and.b32  	%r27933, %r27846, %r27932;
	not.b32 	%r27934, %r27846;
	shr.s32 	%r27935, %r27931, 31;
	and.b32  	%r27936, %r27935, %r27934;
	or.b32  	%r27937, %r27929, %r27846;
	not.b32 	%r27938, %r27937;
	or.b32  	%r27939, %r27936, %r27938;
	and.b32  	%r27940, %r27939, %r27926;
	or.b32  	%r27941, %r27940, %r27933;
	add.s32 	%r27942, %r27846, %r27932;
	setp.ne.s32 	%p1177, %r27928, 0;
	setp.gt.s32 	%p1178, %r27931, -1;
	selp.b32 	%r27943, %r27941, %r27942, %p1178;
	selp.b32 	%r27944, %r27941, %r27943, %p1177;
	add.s32 	%r27945, %r27944, %r27911;
	xor.b32  	%r27946, %r27945, %r27848;
	shr.u32 	%r27947, %r27848, 8;
	and.b32  	%r27948, %r27947, 31;
	shl.b32 	%r27949, %r1486, %r27948;
	shr.u32 	%r27950, %r27848, 1;
	and.b32  	%r27951, %r27950, 1;
	shl.b32 	%r27952, %r27951, %r27948;
	and.b32  	%r27953, %r27848, 1;
	shl.b32 	%r27954, %r27953, %r27948;
	and.b32  	%r27955, %r27949, %r27208;
	not.b32 	%r27956, %r27949;
	and.b32  	%r27957, %r27208, %r27956;
	not.b32 	%r27958, %r27954;
	and.b32  	%r27959, %r27955, %r27958;
	or.b32  	%r27960, %r27959, %r27957;
	not.b32 	%r27961, %r27955;
	and.b32  	%r27962, %r27952, %r27961;
	or.b32  	%r27963, %r27960, %r27962;
	shf.l.wrap.b32 	%r27964, %r27963, %r27963, 30;
	shf.l.wrap.b32 	%r27965, %r27963, %r27963, 19;
	xor.b32  	%r27966, %r27964, %r27965;
	shf.l.wrap.b32 	%r27967, %r27963, %r27963, 10;
	xor.b32  	%r27968, %r27966, %r27967;
	shr.u32 	%r27969, %r27946, 4;
	xor.b32  	%r27970, %r27969, %r27946;
	and.b32  	%r27971, %r27970, 252645135;
	shr.u32 	%r27972, %r27971, 24;
	shf.r.wrap.b32 	%r27973, %r27946, %r27946, %r27972;
	xor.b32  	%r27974, %r27973, %r27875;
	add.s32 	%r27975, %r27971, 16843009;
	shr.u32 	%r27976, %r27974, 16;
	xor.b32  	%r27977, %r27976, %r27974;
	shr.u32 	%r27978, %r27977, 12;
	shr.u32 	%r27979, %r27977, 4;
	shr.u32 	%r27980, %r27977, 8;
	xor.b32  	%r27981, %r27979, %r27978;
	xor.b32  	%r27982, %r27981, %r27980;
	xor.b32  	%r27983, %r27982, %r27977;
	shr.u32 	%r27984, %r27983, 2;
	xor.b32  	%r27985, %r27984, %r27983;
	shl.b32 	%r27986, %r27985, 3;
	not.b32 	%r27987, %r27986;
	and.b32  	%r27988, %r27987, 24;
	shr.u32 	%r27989, %r27975, %r27988;
	shf.r.wrap.b32 	%r27990, %r27946, %r27946, %r27989;
	shl.b32 	%r27991, %r27985, 31;
	xor.b32  	%r27992, %r27991, -2147483648;
	shr.s32 	%r27993, %r27992, 31;
	shl.b32 	%r27994, %r27985, 30;
	xor.b32  	%r27995, %r27994, -1073741824;
	not.b32 	%r27996, %r27990;
	and.b32  	%r27997, %r27909, %r27996;
	not.b32 	%r27998, %r27909;
	shr.s32 	%r27999, %r27995, 31;
	and.b32  	%r28000, %r27999, %r27998;
	or.b32  	%r28001, %r27993, %r27909;
	not.b32 	%r28002, %r28001;
	or.b32  	%r28003, %r28000, %r28002;
	and.b32  	%r28004, %r28003, %r27990;
	or.b32  	%r28005, %r28004, %r27997;
	add.s32 	%r28006, %r27909, %r27996;
	setp.ne.s32 	%p1179, %r27992, 0;
	setp.gt.s32 	%p1180, %r27995, -1;
	selp.b32 	%r28007, %r28005, %r28006, %p1180;
	selp.b32 	%r28008, %r28005, %r28007, %p1179;
	add.s32 	%r28009, %r27971, 33686018;
	xor.b32  	%r28010, %r28008, %r27974;
	shr.u32 	%r28011, %r28010, 16;
	xor.b32  	%r28012, %r28011, %r28010;
	shr.u32 	%r28013, %r28012, 12;
	shr.u32 	%r28014, %r28012, 4;
	shr.u32 	%r28015, %r28012, 8;
	xor.b32  	%r28016, %r28014, %r28013;
	xor.b32  	%r28017, %r28016, %r28015;
	xor.b32  	%r28018, %r28017, %r28012;
	shr.u32 	%r28019, %r28018, 2;
	xor.b32  	%r28020, %r28019, %r28018;
	shl.b32 	%r28021, %r28020, 3;
	not.b32 	%r28022, %r28021;
	and.b32  	%r28023, %r28022, 24;
	shr.u32 	%r28024, %r28009, %r28023;
	shf.r.wrap.b32 	%r28025, %r27946, %r27946, %r28024;
	shl.b32 	%r28026, %r28020, 31;
	xor.b32  	%r28027, %r28026, -2147483648;
	shr.s32 	%r28028, %r28027, 31;
	shl.b32 	%r28029, %r28020, 30;
	xor.b32  	%r28030, %r28029, -1073741824;
	not.b32 	%r28031, %r28025;
	and.b32  	%r28032, %r27944, %r28031;
	not.b32 	%r28033, %r27944;
	shr.s32 	%r28034, %r28030, 31;
	and.b32  	%r28035, %r28034, %r28033;
	or.b32  	%r28036, %r28028, %r27944;
	not.b32 	%r28037, %r28036;
	or.b32  	%r28038, %r28035, %r28037;
	and.b32  	%r28039, %r28038, %r28025;
	or.b32  	%r28040, %r28039, %r28032;
	add.s32 	%r28041, %r27944, %r28031;
	setp.ne.s32 	%p1181, %r28027, 0;
	setp.gt.s32 	%p1182, %r28030, -1;
	selp.b32 	%r28042, %r28040, %r28041, %p1182;
	selp.b32 	%r28043, %r28040, %r28042, %p1181;
	add.s32 	%r28044, %r28043, %r28010;
	shr.u32 	%r28045, %r27946, 8;
	and.b32  	%r28046, %r28045, 31;
	shl.b32 	%r28047, %r1486, %r28046;
	shr.u32 	%r28048, %r27946, 1;
	and.b32  	%r28049, %r28048, 1;
	shl.b32 	%r28050, %r28049, %r28046;
	and.b32  	%r28051, %r27946, 1;
	shl.b32 	%r28052, %r28051, %r28046;
	and.b32  	%r28053, %r28047, %r27583;
	not.b32 	%r28054, %r28047;
	and.b32  	%r28055, %r27583, %r28054;
	not.b32 	%r28056, %r28052;
	and.b32  	%r28057, %r28053, %r28056;
	or.b32  	%r28058, %r28057, %r28055;
	not.b32 	%r28059, %r28053;
	and.b32  	%r28060, %r28050, %r28059;
	or.b32  	%r28061, %r28058, %r28060;
	add.s32 	%r28062, %r27869, %r27583;
	add.s32 	%r28063, %r28062, %r27968;
	add.s32 	%r28064, %r24639, %r28061;
	add.s32 	%r28065, %r25495, %r25494;
	xor.b32  	%r28066, %r28044, %r28065;
	xor.b32  	%r28067, %r28066, %r27946;
	shr.u32 	%r28068, %r28067, 4;
	xor.b32  	%r28069, %r28068, %r28067;
	and.b32  	%r28070, %r28069, 252645135;
	shr.u32 	%r28071, %r28070, 24;
	shf.r.wrap.b32 	%r28072, %r28067, %r28067, %r28071;
	xor.b32  	%r28073, %r28072, %r27974;
	add.s32 	%r28074, %r28070, 16843009;
	shr.u32 	%r28075, %r28073, 16;
	xor.b32  	%r28076, %r28075, %r28073;
	shr.u32 	%r28077, %r28076, 12;
	shr.u32 	%r28078, %r28076, 4;
	shr.u32 	%r28079, %r28076, 8;
	xor.b32  	%r28080, %r28078, %r28077;
	xor.b32  	%r28081, %r28080, %r28079;
	xor.b32  	%r28082, %r28081, %r28076;
	shr.u32 	%r28083, %r28082, 2;
	xor.b32  	%r28084, %r28083, %r28082;
	shl.b32 	%r28085, %r28084, 3;
	not.b32 	%r28086, %r28085;
	and.b32  	%r28087, %r28086, 24;
	shr.u32 	%r28088, %r28074, %r28087;
	shf.r.wrap.b32 	%r28089, %r28067, %r28067, %r28088;
	shl.b32 	%r28090, %r28084, 31;
	xor.b32  	%r28091, %r28090, -2147483648;
	shr.s32 	%r28092, %r28091, 31;
	shl.b32 	%r28093, %r28084, 30;
	xor.b32  	%r28094, %r28093, -1073741824;
	not.b32 	%r28095, %r28089;
	and.b32  	%r28096, %r28008, %r28095;
	not.b32 	%r28097, %r28008;
	shr.s32 	%r28098, %r28094, 31;
	and.b32  	%r28099, %r28098, %r28097;
	or.b32  	%r28100, %r28092, %r28008;
	not.b32 	%r28101, %r28100;
	or.b32  	%r28102, %r28099, %r28101;
	and.b32  	%r28103, %r28102, %r28089;
	or.b32  	%r28104, %r28103, %r28096;
	add.s32 	%r28105, %r28008, %r28095;
	setp.ne.s32 	%p1183, %r28091, 0;
	setp.gt.s32 	%p1184, %r28094, -1;
	selp.b32 	%r28106, %r28104, %r28105, %p1184;
	selp.b32 	%r28107, %r28104, %r28106, %p1183;
	add.s32 	%r28108, %r28070, 33686018;
	xor.b32  	%r28109, %r28107, %r28073;
	shr.u32 	%r28110, %r28109, 16;
	xor.b32  	%r28111, %r28110, %r28109;
	shr.u32 	%r28112, %r28111, 12;
	shr.u32 	%r28113, %r28111, 4;
	shr.u32 	%r28114, %r28111, 8;
	xor.b32  	%r28115, %r28113, %r28112;
	xor.b32  	%r28116, %r28115, %r28114;
	xor.b32  	%r28117, %r28116, %r28111;
	shr.u32 	%r28118, %r28117, 2;
	xor.b32  	%r28119, %r28118, %r28117;
	shl.b32 	%r28120, %r28119, 3;
	not.b32 	%r28121, %r28120;
	and.b32  	%r28122, %r28121, 24;
	shr.u32 	%r28123, %r28108, %r28122;
	shf.r.wrap.b32 	%r28124, %r28067, %r28067, %r28123;
	shl.b32 	%r28125, %r28119, 31;
	xor.b32  	%r28126, %r28125, -2147483648;
	shr.s32 	%r28127, %r28126, 31;
	shl.b32 	%r28128, %r28119, 30;
	xor.b32  	%r28129, %r28128, -1073741824;
	not.b32 	%r28130, %r28124;
	and.b32  	%r28131, %r28043, %r28130;
	not.b32 	%r28132, %r28043;
	shr.s32 	%r28133, %r28129, 31;
	and.b32  	%r28134, %r28133, %r28132;
	or.b32  	%r28135, %r28127, %r28043;
	not.b32 	%r28136, %r28135;
	or.b32  	%r28137, %r28134, %r28136;
	and.b32  	%r28138, %r28137, %r28124;
	or.b32  	%r28139, %r28138, %r28131;
	add.s32 	%r28140, %r28043, %r28130;
	setp.ne.s32 	%p1185, %r28126, 0;
	setp.gt.s32 	%p1186, %r28129, -1;
	selp.b32 	%r28141, %r28139, %r28140, %p1186;
	selp.b32 	%r28142, %r28139, %r28141, %p1185;
	add.s32 	%r28143, %r28142, %r28109;
	xor.b32  	%r28144, %r28143, %r28067;
	shr.u32 	%r28145, %r28144, 4;
	xor.b32  	%r28146, %r28145, %r28144;
	and.b32  	%r28147, %r28146, 252645135;
	shr.u32 	%r28148, %r28147, 24;
	shf.r.wrap.b32 	%r28149, %r28144, %r28144, %r28148;
	xor.b32  	%r28150, %r28149, %r28073;
	add.s32 	%r28151, %r28147, 16843009;
	shr.u32 	%r28152, %r28150, 16;
	xor.b32  	%r28153, %r28152, %r28150;
	shr.u32 	%r28154, %r28153, 12;
	shr.u32 	%r28155, %r28153, 4;
	shr.u32 	%r28156, %r28153, 8;
	xor.b32  	%r28157, %r28155, %r28154;
	xor.b32  	%r28158, %r28157, %r28156;
	xor.b32  	%r28159, %r28158, %r28153;
	shr.u32 	%r28160, %r28159, 2;
	xor.b32  	%r28161, %r28160, %r28159;
	shl.b32 	%r28162, %r28161, 3;
	not.b32 	%r28163, %r28162;
	and.b32  	%r28164, %r28163, 24;
	shr.u32 	%r28165, %r28151, %r28164;
	shf.r.wrap.b32 	%r28166, %r28144, %r28144, %r28165;
	shl.b32 	%r28167, %r28161, 31;
	xor.b32  	%r28168, %r28167, -2147483648;
	shr.s32 	%r28169, %r28168, 31;
	shl.b32 	%r28170, %r28161, 30;
	xor.b32  	%r28171, %r28170, -1073741824;
	not.b32 	%r28172, %r28166;
	and.b32  	%r28173, %r28107, %r28172;
	not.b32 	%r28174, %r28107;
	shr.s32 	%r28175, %r28171, 31;
	and.b32  	%r28176, %r28175, %r28174;
	or.b32  	%r28177, %r28169, %r28107;
	not.b32 	%r28178, %r28177;
	or.b32  	%r28179, %r28176, %r28178;
	and.b32  	%r28180, %r28179, %r28166;
	or.b32  	%r28181, %r28180, %r28173;
	add.s32 	%r28182, %r28107, %r28172;
	setp.ne.s32 	%p1187, %r28168, 0;
	setp.gt.s32 	%p1188, %r28171, -1;
	selp.b32 	%r28183, %r28181, %r28182, %p1188;
	selp.b32 	%r28184, %r28181, %r28183, %p1187;
	add.s32 	%r28185, %r28147, 33686018;
	xor.b32  	%r28186, %r28184, %r28150;
	shr.u32 	%r28187, %r28186, 16;
	xor.b32  	%r28188, %r28187, %r28186;
	shr.u32 	%r28189, %r28188, 12;
	shr.u32 	%r28190, %r28188, 4;
	shr.u32 	%r28191, %r28188, 8;
	xor.b32  	%r28192, %r28190, %r28189;
	xor.b32  	%r28193, %r28192, %r28191;
	xor.b32  	%r28194, %r28193, %r28188;
	shr.u32 	%r28195, %r28194, 2;
	xor.b32  	%r28196, %r28195, %r28194;
	shl.b32 	%r28197, %r28196, 3;
	not.b32 	%r28198, %r28197;
	and.b32  	%r28199, %r28198, 24;
	shr.u32 	%r28200, %r28185, %r28199;
	shf.r.wrap.b32 	%r28201, %r28144, %r28144, %r28200;
	shl.b32 	%r28202, %r28196, 31;
	xor.b32  	%r28203, %r28202, -2147483648;
	shr.s32 	%r28204, %r28203, 31;
	shl.b32 	%r28205, %r28196, 30;
	xor.b32  	%r28206, %r28205, -1073741824;
	not.b32 	%r28207, %r28201;
	and.b32  	%r28208, %r28142, %r28207;
	not.b32 	%r28209, %r28142;
	shr.s32 	%r28210, %r28206, 31;
	and.b32  	%r28211, %r28210, %r28209;
	or.b32  	%r28212, %r28204, %r28142;
	not.b32 	%r28213, %r28212;
	or.b32  	%r28214, %r28211, %r28213;
	and.b32  	%r28215, %r28214, %r28201;
	or.b32  	%r28216, %r28215, %r28208;
	add.s32 	%r28217, %r28142, %r28207;
	setp.ne.s32 	%p1189, %r28203, 0;
	setp.gt.s32 	%p1190, %r28206, -1;
	selp.b32 	%r28218, %r28216, %r28217, %p1190;
	selp.b32 	%r28219, %r28216, %r28218, %p1189;
	add.s32 	%r28220, %r28219, %r28186;
	xor.b32  	%r28221, %r28220, %r28144;
	shr.u32 	%r28222, %r28144, 8;
	and.b32  	%r28223, %r28222, 31;
	shl.b32 	%r28224, %r1486, %r28223;
	shr.u32 	%r28225, %r28144, 1;
	and.b32  	%r28226, %r28225, 1;
	shl.b32 	%r28227, %r28226, %r28223;
	and.b32  	%r28228, %r28144, 1;
	shl.b32 	%r28229, %r28228, %r28223;
	and.b32  	%r28230, %r28224, %r26354;
	not.b32 	%r28231, %r28224;
	and.b32  	%r28232, %r26354, %r28231;
	not.b32 	%r28233, %r28229;
	and.b32  	%r28234, %r28230, %r28233;
	or.b32  	%r28235, %r28234, %r28232;
	not.b32 	%r28236, %r28230;
	and.b32  	%r28237, %r28227, %r28236;
	or.b32  	%r28238, %r28235, %r28237;
	shr.u32 	%r28239, %r28221, 4;
	xor.b32  	%r28240, %r28239, %r28221;
	and.b32  	%r28241, %r28240, 252645135;
	shr.u32 	%r28242, %r28241, 24;
	shf.r.wrap.b32 	%r28243, %r28221, %r28221, %r28242;
	xor.b32  	%r28244, %r28243, %r28150;
	add.s32 	%r28245, %r28241, 16843009;
	shr.u32 	%r28246, %r28244, 16;
	xor.b32  	%r28247, %r28246, %r28244;
	shr.u32 	%r28248, %r28247, 12;
	shr.u32 	%r28249, %r28247, 4;
	shr.u32 	%r28250, %r28247, 8;
	xor.b32  	%r28251, %r28249, %r28248;
	xor.b32  	%r28252, %r28251, %r28250;
	xor.b32  	%r28253, %r28252, %r28247;
	shr.u32 	%r28254, %r28253, 2;
	xor.b32  	%r28255, %r28254, %r28253;
	shl.b32 	%r28256, %r28255, 3;
	not.b32 	%r28257, %r28256;
	and.b32  	%r28258, %r28257, 24;
	shr.u32 	%r28259, %r28245, %r28258;
	shf.r.wrap.b32 	%r28260, %r28221, %r28221, %r28259;
	shl.b32 	%r28261, %r28255, 31;
	xor.b32  	%r28262, %r28261, -2147483648;
	shr.s32 	%r28263, %r28262, 31;
	shl.b32 	%r28264, %r28255, 30;
	xor.b32  	%r28265, %r28264, -1073741824;
	not.b32 	%r28266, %r28260;
	and.b32  	%r28267, %r28184, %r28266;
	not.b32 	%r28268, %r28184;
	shr.s32 	%r28269, %r28265, 31;
	and.b32  	%r28270, %r28269, %r28268;
	or.b32  	%r28271, %r28263, %r28184;
	not.b32 	%r28272, %r28271;
	or.b32  	%r28273, %r28270, %r28272;
	and.b32  	%r28274, %r28273, %r28260;
	or.b32  	%r28275, %r28274, %r28267;
	add.s32 	%r28276, %r28184, %r28266;
	setp.ne.s32 	%p1191, %r28262, 0;
	setp.gt.s32 	%p1192, %r28265, -1;
	selp.b32 	%r28277, %r28275, %r28276, %p1192;
	selp.b32 	%r28278, %r28275, %r28277, %p1191;
	add.s32 	%r28279, %r28241, 33686018;
	xor.b32  	%r28280, %r28278, %r28244;
	shr.u32 	%r28281, %r28280, 16;
	xor.b32  	%r28282, %r28281, %r28280;
	shr.u32 	%r28283, %r28282, 12;
	shr.u32 	%r28284, %r28282, 4;
	shr.u32 	%r28285, %r28282, 8;
	xor.b32  	%r28286, %r28284, %r28283;
	xor.b32  	%r28287, %r28286, %r28285;
	xor.b32  	%r28288, %r28287, %r28282;
	shr.u32 	%r28289, %r28288, 2;
	xor.b32  	%r28290, %r28289, %r28288;
	shl.b32 	%r28291, %r28290, 3;
	not.b32 	%r28292, %r28291;
	and.b32  	%r28293, %r28292, 24;
	shr.u32 	%r28294, %r28279, %r28293;
	shf.r.wrap.b32 	%r28295, %r28221, %r28221, %r28294;
	shl.b32 	%r28296, %r28290, 31;
	xor.b32  	%r28297, %r28296, -2147483648;
	shr.s32 	%r28298, %r28297, 31;
	shl.b32 	%r28299, %r28290, 30;
	xor.b32  	%r28300, %r28299, -1073741824;
	not.b32 	%r28301, %r28295;
	and.b32  	%r28302, %r28219, %r28301;
	not.b32 	%r28303, %r28219;
	shr.s32 	%r28304, %r28300, 31;
	and.b32  	%r28305, %r28304, %r28303;
	or.b32  	%r28306, %r28298, %r28219;
	not.b32 	%r28307, %r28306;
	or.b32  	%r28308, %r28305, %r28307;
	and.b32  	%r28309, %r28308, %r28295;
	or.b32  	%r28310, %r28309, %r28302;
	add.s32 	%r28311, %r28219, %r28301;
	setp.ne.s32 	%p1193, %r28297, 0;
	setp.gt.s32 	%p1194, %r28300, -1;
	selp.b32 	%r28312, %r28310, %r28311, %p1194;
	selp.b32 	%r28313, %r28310, %r28312, %p1193;
	add.s32 	%r28314, %r28313, %r28280;
	xor.b32  	%r28315, %r28314, %r28221;
	shr.u32 	%r28316, %r28221, 8;
	and.b32  	%r28317, %r28316, 31;
	shl.b32 	%r28318, %r1486, %r28317;
	shr.u32 	%r28319, %r28221, 1;
	and.b32  	%r28320, %r28319, 1;
	shl.b32 	%r28321, %r28320, %r28317;
	and.b32  	%r28322, %r28221, 1;
	shl.b32 	%r28323, %r28322, %r28317;
	and.b32  	%r28324, %r28318, %r27209;
	not.b32 	%r28325, %r28318;
	and.b32  	%r28326, %r27209, %r28325;
	not.b32 	%r28327, %r28323;
	and.b32  	%r28328, %r28324, %r28327;
	or.b32  	%r28329, %r28328, %r28326;
	not.b32 	%r28330, %r28324;
	and.b32  	%r28331, %r28321, %r28330;
	or.b32  	%r28332, %r28329, %r28331;
	xor.b32  	%r28333, %r28332, %r28238;
	and.b32  	%r28334, %r28064, %r28333;
	xor.b32  	%r28335, %r28334, %r28238;
	shr.u32 	%r28336, %r28315, 4;
	xor.b32  	%r28337, %r28336, %r28315;
	and.b32  	%r28338, %r28337, 252645135;
	shr.u32 	%r28339, %r28338, 24;
	shf.r.wrap.b32 	%r28340, %r28315, %r28315, %r28339;
	xor.b32  	%r28341, %r28340, %r28244;
	add.s32 	%r28342, %r28338, 16843009;
	shr.u32 	%r28343, %r28341, 16;
	xor.b32  	%r28344, %r28343, %r28341;
	shr.u32 	%r28345, %r28344, 12;
	shr.u32 	%r28346, %r28344, 4;
	shr.u32 	%r28347, %r28344, 8;
	xor.b32  	%r28348, %r28346, %r28345;
	xor.b32  	%r28349, %r28348, %r28347;
	xor.b32  	%r28350, %r28349, %r28344;
	shr.u32 	%r28351, %r28350, 2;
	xor.b32  	%r28352, %r28351, %r28350;
	shl.b32 	%r28353, %r28352, 3;
	not.b32 	%r28354, %r28353;
	and.b32  	%r28355, %r28354, 24;
	shr.u32 	%r28356, %r28342, %r28355;
	shf.r.wrap.b32 	%r28357, %r28315, %r28315, %r28356;
	shl.b32 	%r28358, %r28352, 31;
	xor.b32  	%r28359, %r28358, -2147483648;
	shr.s32 	%r28360, %r28359, 31;
	shl.b32 	%r28361, %r28352, 30;
	xor.b32  	%r28362, %r28361, -1073741824;
	not.b32 	%r28363, %r28357;
	and.b32  	%r28364, %r28278, %r28363;
	not.b32 	%r28365, %r28278;
	shr.s32 	%r28366, %r28362, 31;
	and.b32  	%r28367, %r28366, %r28365;
	or.b32  	%r28368, %r28360, %r28278;
	not.b32 	%r28369, %r28368;
	or.b32  	%r28370, %r28367, %r28369;
	and.b32  	%r28371, %r28370, %r28357;
	or.b32  	%r28372, %r28371, %r28364;
	add.s32 	%r28373, %r28278, %r28363;
	setp.ne.s32 	%p1195, %r28359, 0;
	setp.gt.s32 	%p1196, %r28362, -1;
	selp.b32 	%r28374, %r28372, %r28373, %p1196;
	selp.b32 	%r28375, %r28372, %r28374, %p1195;
	add.s32 	%r28376, %r28338, 33686018;
	xor.b32  	%r28377, %r28375, %r28341;
	shr.u32 	%r28378, %r28377, 16;
	xor.b32  	%r28379, %r28378, %r28377;
	shr.u32 	%r28380, %r28379, 12;
	shr.u32 	%r28381, %r28379, 4;
	shr.u32 	%r28382, %r28379, 8;
	xor.b32  	%r28383, %r28381, %r28380;
	xor.b32  	%r28384, %r28383, %r28382;
	xor.b32  	%r28385, %r28384, %r28379;
	shr.u32 	%r28386, %r28385, 2;
	xor.b32  	%r28387, %r28386, %r28385;
	shl.b32 	%r28388, %r28387, 3;
	not.b32 	%r28389, %r28388;
	and.b32  	%r28390, %r28389, 24;
	shr.u32 	%r28391, %r28376, %r28390;
	shf.r.wrap.b32 	%r28392, %r28315, %r28315, %r28391;
	shl.b32 	%r28393, %r28387, 31;
	xor.b32  	%r28394, %r28393, -2147483648;
	shr.s32 	%r28395, %r28394, 31;
	shl.b32 	%r28396, %r28387, 30;
	xor.b32  	%r28397, %r28396, -1073741824;
	not.b32 	%r28398, %r28392;
	and.b32  	%r28399, %r28313, %r28398;
	not.b32 	%r28400, %r28313;
	shr.s32 	%r28401, %r28397, 31;
	and.b32  	%r28402, %r28401, %r28400;
	or.b32  	%r28403, %r28395, %r28313;
	not.b32 	%r28404, %r28403;
	or.b32  	%r28405, %r28402, %r28404;
	and.b32  	%r28406, %r28405, %r28392;
	or.b32  	%r28407, %r28406, %r28399;
	add.s32 	%r28408, %r28313, %r28398;
	setp.ne.s32 	%p1197, %r28394, 0;
	setp.gt.s32 	%p1198, %r28397, -1;
	selp.b32 	%r28409, %r28407, %r28408, %p1198;
	selp.b32 	%r28410, %r28407, %r28409, %p1197;
	add.s32 	%r28411, %r28410, %r28377;
	xor.b32  	%r28412, %r28411, %r28315;
	shr.u32 	%r28413, %r28315, 8;
	and.b32  	%r28414, %r28413, 31;
	shl.b32 	%r28415, %r1486, %r28414;
	shr.u32 	%r28416, %r28315, 1;
	and.b32  	%r28417, %r28416, 1;
	shl.b32 	%r28418, %r28417, %r28414;
	and.b32  	%r28419, %r28315, 1;
	shl.b32 	%r28420, %r28419, %r28414;
	and.b32  	%r28421, %r28415, %r28064;
	not.b32 	%r28422, %r28415;
	and.b32  	%r28423, %r28064, %r28422;
	not.b32 	%r28424, %r28420;
	and.b32  	%r28425, %r28421, %r28424;
	or.b32  	%r28426, %r28425, %r28423;
	not.b32 	%r28427, %r28421;
	and.b32  	%r28428, %r28418, %r28427;
	or.b32  	%r28429, %r28426, %r28428;
	shf.l.wrap.b32 	%r28430, %r28429, %r28429, 26;
	shf.l.wrap.b32 	%r28431, %r28429, %r28429, 21;
	xor.b32  	%r28432, %r28430, %r28431;
	shf.l.wrap.b32 	%r28433, %r28429, %r28429, 7;
	xor.b32  	%r28434, %r28432, %r28433;
	add.s32 	%r28435, %r25579, %r15223;
	add.s32 	%r28436, %r28435, %r25495;
	add.s32 	%r28437, %r28436, %r28335;
	add.s32 	%r28438, %r28437, %r28434;
	shr.u32 	%r28439, %r28412, 4;
	xor.b32  	%r28440, %r28439, %r28412;
	and.b32  	%r28441, %r28440, 252645135;
	shr.u32 	%r28442, %r28441, 24;
	shf.r.wrap.b32 	%r28443, %r28412, %r28412, %r28442;
	xor.b32  	%r28444, %r28443, %r28341;
	add.s32 	%r28445, %r28441, 16843009;
	shr.u32 	%r28446, %r28444, 16;
	xor.b32  	%r28447, %r28446, %r28444;
	shr.u32 	%r28448, %r28447, 12;
	shr.u32 	%r28449, %r28447, 4;
	shr.u32 	%r28450, %r28447, 8;
	xor.b32  	%r28451, %r28449, %r28448;
	xor.b32  	%r28452, %r28451, %r28450;
	xor.b32  	%r28453, %r28452, %r28447;
	shr.u32 	%r28454, %r28453, 2;
	xor.b32  	%r28455, %r28454, %r28453;
	shl.b32 	%r28456, %r28455, 3;
	not.b32 	%r28457, %r28456;
	and.b32  	%r28458, %r28457, 24;
	shr.u32 	%r28459, %r28445, %r28458;
	shf.r.wrap.b32 	%r28460, %r28412, %r28412, %r28459;
	shl.b32 	%r28461, %r28455, 31;
	xor.b32  	%r28462, %r28461, -2147483648;
	shr.s32 	%r28463, %r28462, 31;
	shl.b32 	%r28464, %r28455, 30;
	xor.b32  	%r28465, %r28464, -1073741824;
	not.b32 	%r28466, %r28460;
	and.b32  	%r28467, %r28375, %r28466;
	not.b32 	%r28468, %r28375;
	shr.s32 	%r28469, %r28465, 31;
	and.b32  	%r28470, %r28469, %r28468;
	or.b32  	%r28471, %r28463, %r28375;
	not.b32 	%r28472, %r28471;
	or.b32  	%r28473, %r28470, %r28472;
	and.b32  	%r28474, %r28473, %r28460;
	or.b32  	%r28475, %r28474, %r28467;
	add.s32 	%r28476, %r28375, %r28466;
	setp.ne.s32 	%p1199, %r28462, 0;
	setp.gt.s32 	%p1200, %r28465, -1;
	selp.b32 	%r28477, %r28475, %r28476, %p1200;
	selp.b32 	%r28478, %r28475, %r28477, %p1199;
	add.s32 	%r28479, %r28441, 33686018;
	xor.b32  	%r28480, %r28478, %r28444;
	shr.u32 	%r28481, %r28480, 16;
	xor.b32  	%r28482, %r28481, %r28480;
	shr.u32 	%r28483, %r28482, 12;
	shr.u32 	%r28484, %r28482, 4;
	shr.u32 	%r28485, %r28482, 8;
	xor.b32  	%r28486, %r28484, %r28483;
	xor.b32  	%r28487, %r28486, %r28485;
	xor.b32  	%r28488, %r28487, %r28482;
	shr.u32 	%r28489, %r28488, 2;
	xor.b32  	%r28490, %r28489, %r28488;
	shl.b32 	%r28491, %r28490, 3;
	not.b32 	%r28492, %r28491;
	and.b32  	%r28493, %r28492, 24;
	shr.u32 	%r28494, %r28479, %r28493;
	shf.r.wrap.b32 	%r28495, %r28412, %r28412, %r28494;
	shl.b32 	%r28496, %r28490, 31;
	xor.b32  	%r28497, %r28496, -2147483648;
	shr.s32 	%r28498, %r28497, 31;
	shl.b32 	%r28499, %r28490, 30;
	xor.b32  	%r28500, %r28499, -1073741824;
	not.b32 	%r28501, %r28495;
	and.b32  	%r28502, %r28410, %r28501;
	not.b32 	%r28503, %r28410;
	shr.s32 	%r28504, %r28500, 31;
	and.b32  	%r28505, %r28504, %r28503;
	or.b32  	%r28506, %r28498, %r28410;
	not.b32 	%r28507, %r28506;
	or.b32  	%r28508, %r28505, %r28507;
	and.b32  	%r28509, %r28508, %r28495;
	or.b32  	%r28510, %r28509, %r28502;
	add.s32 	%r28511, %r28410, %r28501;
	setp.ne.s32 	%p1201, %r28497, 0;
	setp.gt.s32 	%p1202, %r28500, -1;
	selp.b32 	%r28512, %r28510, %r28511, %p1202;
	selp.b32 	%r28513, %r28510, %r28512, %p1201;
	add.s32 	%r28514, %r28513, %r28480;
	xor.b32  	%r28515, %r28514, %r28412;
	shr.u32 	%r28516, %r28412, 8;
	and.b32  	%r28517, %r28516, 31;
	shl.b32 	%r28518, %r1486, %r28517;
	shr.u32 	%r28519, %r28412, 1;
	and.b32  	%r28520, %r28519, 1;
	shl.b32 	%r28521, %r28520, %r28517;
	and.b32  	%r28522, %r28412, 1;
	shl.b32 	%r28523, %r28522, %r28517;
	and.b32  	%r28524, %r28518, %r26353;
	not.b32 	%r28525, %r28518;
	and.b32  	%r28526, %r26353, %r28525;
	not.b32 	%r28527, %r28523;
	and.b32  	%r28528, %r28524, %r28527;
	or.b32  	%r28529, %r28528, %r28526;
	not.b32 	%r28530, %r28524;
	and.b32  	%r28531, %r28521, %r28530;
	or.b32  	%r28532, %r28529, %r28531;
	shr.u32 	%r28533, %r28515, 4;
	xor.b32  	%r28534, %r28533, %r28515;
	and.b32  	%r28535, %r28534, 252645135;
	shr.u32 	%r28536, %r28535, 24;
	shf.r.wrap.b32 	%r28537, %r28515, %r28515, %r28536;
	xor.b32  	%r28538, %r28537, %r28444;
	add.s32 	%r28539, %r28535, 16843009;
	shr.u32 	%r28540, %r28538, 16;
	xor.b32  	%r28541, %r28540, %r28538;
	shr.u32 	%r28542, %r28541, 12;
	shr.u32 	%r28543, %r28541, 4;
	shr.u32 	%r28544, %r28541, 8;
	xor.b32  	%r28545, %r28543, %r28542;
	xor.b32  	%r28546, %r28545, %r28544;
	xor.b32  	%r28547, %r28546, %r28541;
	shr.u32 	%r28548, %r28547, 2;
	xor.b32  	%r28549, %r28548, %r28547;
	shl.b32 	%r28550, %r28549, 3;
	not.b32 	%r28551, %r28550;
	and.b32  	%r28552, %r28551, 24;
	shr.u32 	%r28553, %r28539, %r28552;
	shf.r.wrap.b32 	%r28554, %r28515, %r28515, %r28553;
	shl.b32 	%r28555, %r28549, 31;
	xor.b32  	%r28556, %r28555, -2147483648;
	shr.s32 	%r28557, %r28556, 31;
	shl.b32 	%r28558, %r28549, 30;
	xor.b32  	%r28559, %r28558, -1073741824;
	not.b32 	%r28560, %r28554;
	and.b32  	%r28561, %r28478, %r28560;
	not.b32 	%r28562, %r28478;
	shr.s32 	%r28563, %r28559, 31;
	and.b32  	%r28564, %r28563, %r28562;
	or.b32  	%r28565, %r28557, %r28478;
	not.b32 	%r28566, %r28565;
	or.b32  	%r28567, %r28564, %r28566;
	and.b32  	%r28568, %r28567, %r28554;
	or.b32  	%r28569, %r28568, %r28561;
	add.s32 	%r28570, %r28478, %r28560;
	setp.ne.s32 	%p1203, %r28556, 0;
	setp.gt.s32 	%p1204, %r28559, -1;
	selp.b32 	%r28571, %r28569, %r28570, %p1204;
	selp.b32 	%r28572, %r28569, %r28571, %p1203;
	add.s32 	%r28573, %r28535, 33686018;
	xor.b32  	%r28574, %r28572, %r28538;
	shr.u32 	%r28575, %r28574, 16;
	xor.b32  	%r28576, %r28575, %r28574;
	shr.u32 	%r28577, %r28576, 12;
	shr.u32 	%r28578, %r28576, 4;
	shr.u32 	%r28579, %r28576, 8;
	xor.b32  	%r28580, %r28578, %r28577;
	xor.b32  	%r28581, %r28580, %r28579;
	xor.b32  	%r28582, %r28581, %r28576;
	shr.u32 	%r28583, %r28582, 2;
	xor.b32  	%r28584, %r28583, %r28582;
	shl.b32 	%r28585, %r28584, 3;
	not.b32 	%r28586, %r28585;
	and.b32  	%r28587, %r28586, 24;
	shr.u32 	%r28588, %r28573, %r28587;
	shf.r.wrap.b32 	%r28589, %r28515, %r28515, %r28588;
	shl.b32 	%r28590, %r28584, 31;
	xor.b32  	%r28591, %r28590, -2147483648;
	shr.s32 	%r28592, %r28591, 31;
	shl.b32 	%r28593, %r28584, 30;
	xor.b32  	%r28594, %r28593, -1073741824;
	not.b32 	%r28595, %r28589;
	and.b32  	%r28596, %r28513, %r28595;
	not.b32 	%r28597, %r28513;
	shr.s32 	%r28598, %r28594, 31;
	and.b32  	%r28599, %r28598, %r28597;
	or.b32  	%r28600, %r28592, %r28513;
	not.b32 	%r28601, %r28600;
	or.b32  	%r28602, %r28599, %r28601;
	and.b32  	%r28603, %r28602, %r28589;
	or.b32  	%r28604, %r28603, %r28596;
	add.s32 	%r28605, %r28513, %r28595;
	setp.ne.s32 	%p1205, %r28591, 0;
	setp.gt.s32 	%p1206, %r28594, -1;
	selp.b32 	%r28606, %r28604, %r28605, %p1206;
	selp.b32 	%r28607, %r28604, %r28606, %p1205;
	add.s32 	%r28608, %r28607, %r28574;
	xor.b32  	%r28609, %r28608, %r28515;
	shr.u32 	%r28610, %r28515, 8;
	and.b32  	%r28611, %r28610, 31;
	shl.b32 	%r28612, %r1486, %r28611;
	shr.u32 	%r28613, %r28515, 1;
	and.b32  	%r28614, %r28613, 1;
	shl.b32 	%r28615, %r28614, %r28611;
	and.b32  	%r28616, %r28515, 1;
	shl.b32 	%r28617, %r28616, %r28611;
	and.b32  	%r28618, %r28612, %r27208;
	not.b32 	%r28619, %r28612;
	and.b32  	%r28620, %r27208, %r28619;
	not.b32 	%r28621, %r28617;
	and.b32  	%r28622, %r28618, %r28621;
	or.b32  	%r28623, %r28622, %r28620;
	not.b32 	%r28624, %r28618;
	and.b32  	%r28625, %r28615, %r28624;
	or.b32  	%r28626, %r28623, %r28625;
	shr.u32 	%r28627, %r28609, 4;
	xor.b32  	%r28628, %r28627, %r28609;
	and.b32  	%r28629, %r28628, 252645135;
	shr.u32 	%r28630, %r28629, 24;
	shf.r.wrap.b32 	%r28631, %r28609, %r28609, %r28630;
	xor.b32  	%r28632, %r28631, %r28538;
	add.s32 	%r28633, %r28629, 16843009;
	shr.u32 	%r28634, %r28632, 16;
	xor.b32  	%r28635, %r28634, %r28632;
	shr.u32 	%r28636, %r28635, 12;
	shr.u32 	%r28637, %r28635, 4;
	shr.u32 	%r28638, %r28635, 8;
	xor.b32  	%r28639, %r28637, %r28636;
	xor.b32  	%r28640, %r28639, %r28638;
	xor.b32  	%r28641, %r28640, %r28635;
	shr.u32 	%r28642, %r28641, 2;
	xor.b32  	%r28643, %r28642, %r28641;
	shl.b32 	%r28644, %r28643, 3;
	not.b32 	%r28645, %r28644;
	and.b32  	%r28646, %r28645, 24;
	shr.u32 	%r28647, %r28633, %r28646;
	shf.r.wrap.b32 	%r28648, %r28609, %r28609, %r28647;
	shl.b32 	%r28649, %r28643, 31;
	xor.b32  	%r28650, %r28649, -2147483648;
	shr.s32 	%r28651, %r28650, 31;
	shl.b32 	%r28652, %r28643, 30;
	xor.b32  	%r28653, %r28652, -1073741824;
	not.b32 	%r28654, %r28648;
	and.b32  	%r28655, %r28572, %r28654;
	not.b32 	%r28656, %r28572;
	shr.s32 	%r28657, %r28653, 31;
	and.b32  	%r28658, %r28657, %r28656;
	or.b32  	%r28659, %r28651, %r28572;
	not.b32 	%r28660, %r28659;
	or.b32  	%r28661, %r28658, %r28660;
	and.b32  	%r28662, %r28661, %r28648;
	or.b32  	%r28663, %r28662, %r28655;
	add.s32 	%r28664, %r28572, %r28654;
	setp.ne.s32 	%p1207, %r28650, 0;
	setp.gt.s32 	%p1208, %r28653, -1;
	selp.b32 	%r28665, %r28663, %r28664, %p1208;
	selp.b32 	%r28666, %r28663, %r28665, %p1207;
	add.s32 	%r28667, %r28629, 33686018;
	xor.b32  	%r28668, %r28666, %r28632;
	shr.u32 	%r28669, %r28668, 16;
	xor.b32  	%r28670, %r28669, %r28668;
	shr.u32 	%r28671, %r28670, 12;
	shr.u32 	%r28672, %r28670, 4;
	shr.u32 	%r28673, %r28670, 8;
	xor.b32  	%r28674, %r28672, %r28671;
	xor.b32  	%r28675, %r28674, %r28673;
	xor.b32  	%r28676, %r28675, %r28670;
	shr.u32 	%r28677, %r28676, 2;
	xor.b32  	%r28678, %r28677, %r28676;
	shl.b32 	%r28679, %r28678, 3;
	not.b32 	%r28680, %r28679;
	and.b32  	%r28681, %r28680, 24;
	shr.u32 	%r28682, %r28667, %r28681;
	shf.r.wrap.b32 	%r28683, %r28609, %r28609, %r28682;
	shl.b32 	%r28684, %r28678, 31;
	xor.b32  	%r28685, %r28684, -2147483648;
	shr.s32 	%r28686, %r28685, 31;
	shl.b32 	%r28687, %r28678, 30;
	xor.b32  	%r28688, %r28687, -1073741824;
	not.b32 	%r28689, %r28683;
	and.b32  	%r28690, %r28607, %r28689;
	not.b32 	%r28691, %r28607;
	shr.s32 	%r28692, %r28688, 31;
	and.b32  	%r28693, %r28692, %r28691;
	or.b32  	%r28694, %r28686, %r28607;
	not.b32 	%r28695, %r28694;
	or.b32  	%r28696, %r28693, %r28695;
	and.b32  	%r28697, %r28696, %r28683;
	or.b32  	%r28698, %r28697, %r28690;
	add.s32 	%r28699, %r28607, %r28689;
	setp.ne.s32 	%p1209, %r28685, 0;
	setp.gt.s32 	%p1210, %r28688, -1;
	selp.b32 	%r28700, %r28698, %r28699, %p1210;
	selp.b32 	%r28701, %r28698, %r28700, %p1209;
	add.s32 	%r28702, %r28701, %r28668;
	xor.b32  	%r28703, %r28702, %r28609;
	shr.u32 	%r28704, %r28609, 8;
	and.b32  	%r28705, %r28704, 31;
	shl.b32 	%r28706, %r1486, %r28705;
	shr.u32 	%r28707, %r28609, 1;
	and.b32  	%r28708, %r28707, 1;
	shl.b32 	%r28709, %r28708, %r28705;
	and.b32  	%r28710, %r28609, 1;
	shl.b32 	%r28711, %r28710, %r28705;
	and.b32  	%r28712, %r28706, %r28063;
	not.b32 	%r28713, %r28706;
	and.b32  	%r28714, %r28063, %r28713;
	not.b32 	%r28715, %r28711;
	and.b32  	%r28716, %r28712, %r28715;
	or.b32  	%r28717, %r28716, %r28714;
	not.b32 	%r28718, %r28712;
	and.b32  	%r28719, %r28709, %r28718;
	or.b32  	%r28720, %r28717, %r28719;
	or.b32  	%r28721, %r28626, %r28532;
	and.b32  	%r28722, %r28720, %r28721;
	and.b32  	%r28723, %r28626, %r28532;
	or.b32  	%r28724, %r28722, %r28723;
	shr.u32 	%r28725, %r28703, 4;
	xor.b32  	%r28726, %r28725, %r28703;
	and.b32  	%r28727, %r28726, 252645135;
	shr.u32 	%r28728, %r28727, 24;
	shf.r.wrap.b32 	%r28729, %r28703, %r28703, %r28728;
	xor.b32  	%r28730, %r28729, %r28632;
	add.s32 	%r28731, %r28727, 16843009;
	shr.u32 	%r28732, %r28730, 16;
	xor.b32  	%r28733, %r28732, %r28730;
	shr.u32 	%r28734, %r28733, 12;
	shr.u32 	%r28735, %r28733, 4;
	shr.u32 	%r28736, %r28733, 8;
	xor.b32  	%r28737, %r28735, %r28734;
	xor.b32  	%r28738, %r28737, %r28736;
	xor.b32  	%r28739, %r28738, %r28733;
	shr.u32 	%r28740, %r28739, 2;
	xor.b32  	%r28741, %r28740, %r28739;
	shl.b32 	%r28742, %r28741, 3;
	not.b32 	%r28743, %r28742;
	and.b32  	%r28744, %r28743, 24;
	shr.u32 	%r28745, %r28731, %r28744;
	shf.r.wrap.b32 	%r28746, %r28703, %r28703, %r28745;
	shl.b32 	%r28747, %r28741, 31;
	xor.b32  	%r28748, %r28747, -2147483648;
	shr.s32 	%r28749, %r28748, 31;
	shl.b32 	%r28750, %r28741, 30;
	xor.b32  	%r28751, %r28750, -1073741824;
	not.b32 	%r28752, %r28746;
	and.b32  	%r28753, %r28666, %r28752;
	not.b32 	%r28754, %r28666;
	shr.s32 	%r28755, %r28751, 31;
	and.b32  	%r28756, %r28755, %r28754;
	or.b32  	%r28757, %r28749, %r28666;
	not.b32 	%r28758, %r28757;
	or.b32  	%r28759, %r28756, %r28758;
	and.b32  	%r28760, %r28759, %r28746;
	or.b32  	%r28761, %r28760, %r28753;
	add.s32 	%r28762, %r28666, %r28752;
	setp.ne.s32 	%p1211, %r28748, 0;
	setp.gt.s32 	%p1212, %r28751, -1;
	selp.b32 	%r28763, %r28761, %r28762, %p1212;
	selp.b32 	%r28764, %r28761, %r28763, %p1211;
	add.s32 	%r28765, %r28727, 33686018;
	xor.b32  	%r28766, %r28764, %r28730;
	shr.u32 	%r28767, %r28766, 16;
	xor.b32  	%r28768, %r28767, %r28766;
	shr.u32 	%r28769, %r28768, 12;
	shr.u32 	%r28770, %r28768, 4;
	shr.u32 	%r28771, %r28768, 8;
	xor.b32  	%r28772, %r28770, %r28769;
	xor.b32  	%r28773, %r28772, %r28771;
	xor.b32  	%r28774, %r28773, %r28768;
	shr.u32 	%r28775, %r28774, 2;
	xor.b32  	%r28776, %r28775, %r28774;
	shl.b32 	%r28777, %r28776, 3;
	not.b32 	%r28778, %r28777;
	and.b32  	%r28779, %r28778, 24;
	shr.u32 	%r28780, %r28765, %r28779;
	shf.r.wrap.b32 	%r28781, %r28703, %r28703, %r28780;
	shl.b32 	%r28782, %r28776, 31;
	xor.b32  	%r28783, %r28782, -2147483648;
	shr.s32 	%r28784, %r28783, 31;
	shl.b32 	%r28785, %r28776, 30;
	xor.b32  	%r28786, %r28785, -1073741824;
	not.b32 	%r28787, %r28781;
	and.b32  	%r28788, %r28701, %r28787;
	not.b32 	%r28789, %r28701;
	shr.s32 	%r28790, %r28786, 31;
	and.b32  	%r28791, %r28790, %r28789;
	or.b32  	%r28792, %r28784, %r28701;
	not.b32 	%r28793, %r28792;
	or.b32  	%r28794, %r28791, %r28793;
	and.b32  	%r28795, %r28794, %r28781;
	or.b32  	%r28796, %r28795, %r28788;
	add.s32 	%r28797, %r28701, %r28787;
	setp.ne.s32 	%p1213, %r28783, 0;
	setp.gt.s32 	%p1214, %r28786, -1;
	selp.b32 	%r28798, %r28796, %r28797, %p1214;
	selp.b32 	%r28799, %r28796, %r28798, %p1213;
	add.s32 	%r28800, %r28799, %r28766;
	xor.b32  	%r28801, %r28800, %r28703;
	shr.u32 	%r28802, %r28703, 8;
	and.b32  	%r28803, %r28802, 31;
	shl.b32 	%r28804, %r1486, %r28803;
	shr.u32 	%r28805, %r28703, 1;
	and.b32  	%r28806, %r28805, 1;
	shl.b32 	%r28807, %r28806, %r28803;
	and.b32  	%r28808, %r28703, 1;
	shl.b32 	%r28809, %r28808, %r28803;
	and.b32  	%r28810, %r28804, %r28063;
	not.b32 	%r28811, %r28804;
	and.b32  	%r28812, %r28063, %r28811;
	not.b32 	%r28813, %r28809;
	and.b32  	%r28814, %r28810, %r28813;
	or.b32  	%r28815, %r28814, %r28812;
	not.b32 	%r28816, %r28810;
	and.b32  	%r28817, %r28807, %r28816;
	or.b32  	%r28818, %r28815, %r28817;
	shf.l.wrap.b32 	%r28819, %r28818, %r28818, 30;
	shf.l.wrap.b32 	%r28820, %r28818, %r28818, 19;
	xor.b32  	%r28821, %r28819, %r28820;
	shf.l.wrap.b32 	%r28822, %r28818, %r28818, 10;
	xor.b32  	%r28823, %r28821, %r28822;
	shr.u32 	%r28824, %r28801, 4;
	xor.b32  	%r28825, %r28824, %r28801;
	and.b32  	%r28826, %r28825, 252645135;
	shr.u32 	%r28827, %r28826, 24;
	shf.r.wrap.b32 	%r28828, %r28801, %r28801, %r28827;
	xor.b32  	%r28829, %r28828, %r28730;
	add.s32 	%r28830, %r28826, 16843009;
	shr.u32 	%r28831, %r28829, 16;
	xor.b32  	%r28832, %r28831, %r28829;
	shr.u32 	%r28833, %r28832, 12;
	shr.u32 	%r28834, %r28832, 4;
	shr.u32 	%r28835, %r28832, 8;
	xor.b32  	%r28836, %r28834, %r28833;
	xor.b32  	%r28837, %r28836, %r28835;
	xor.b32  	%r28838, %r28837, %r28832;
	shr.u32 	%r28839, %r28838, 2;
	xor.b32  	%r28840, %r28839, %r28838;
	shl.b32 	%r28841, %r28840, 3;
	not.b32 	%r28842, %r28841;
	and.b32  	%r28843, %r28842, 24;
	shr.u32 	%r28844, %r28830, %r28843;
	shf.r.wrap.b32 	%r28845, %r28801, %r28801, %r28844;
	shl.b32 	%r28846, %r28840, 31;
	xor.b32  	%r28847, %r28846, -2147483648;
	shr.s32 	%r28848, %r28847, 31;
	shl.b32 	%r28849, %r28840, 30;
	xor.b32  	%r28850, %r28849, -1073741824;
	not.b32 	%r28851, %r28845;
	and.b32  	%r28852, %r28764, %r28851;
	not.b32 	%r28853, %r28764;
	shr.s32 	%r28854, %r28850, 31;
	and.b32  	%r28855, %r28854, %r28853;
	or.b32  	%r28856, %r28848, %r28764;
	not.b32 	%r28857, %r28856;
	or.b32  	%r28858, %r28855, %r28857;
	and.b32  	%r28859, %r28858, %r28845;
	or.b32  	%r28860, %r28859, %r28852;
	add.s32 	%r28861, %r28764, %r28851;
	setp.ne.s32 	%p1215, %r28847, 0;
	setp.gt.s32 	%p1216, %r28850, -1;
	selp.b32 	%r28862, %r28860, %r28861, %p1216;
	selp.b32 	%r28863, %r28860, %r28862, %p1215;
	add.s32 	%r28864, %r28826, 33686018;
	xor.b32  	%r28865, %r28863, %r28829;
	shr.u32 	%r28866, %r28865, 16;
	xor.b32  	%r28867, %r28866, %r28865;
	shr.u32 	%r28868, %r28867, 12;
	shr.u32 	%r28869, %r28867, 4;
	shr.u32 	%r28870, %r28867, 8;
	xor.b32  	%r28871, %r28869, %r28868;
	xor.b32  	%r28872, %r28871, %r28870;
	xor.b32  	%r28873, %r28872, %r28867;
	shr.u32 	%r28874, %r28873, 2;
	xor.b32  	%r28875, %r28874, %r28873;
	shl.b32 	%r28876, %r28875, 3;
	not.b32 	%r28877, %r28876;
	and.b32  	%r28878, %r28877, 24;
	shr.u32 	%r28879, %r28864, %r28878;
	shf.r.wrap.b32 	%r28880, %r28801, %r28801, %r28879;
	shl.b32 	%r28881, %r28875, 31;
	xor.b32  	%r28882, %r28881, -2147483648;
	shr.s32 	%r28883, %r28882, 31;
	shl.b32 	%r28884, %r28875, 30;
	xor.b32  	%r28885, %r28884, -1073741824;
	not.b32 	%r28886, %r28880;
	and.b32  	%r28887, %r28799, %r28886;
	not.b32 	%r28888, %r28799;
	shr.s32 	%r28889, %r28885, 31;
	and.b32  	%r28890, %r28889, %r28888;
	or.b32  	%r28891, %r28883, %r28799;
	not.b32 	%r28892, %r28891;
	or.b32  	%r28893, %r28890, %r28892;
	and.b32  	%r28894, %r28893, %r28880;
	or.b32  	%r28895, %r28894, %r28887;
	add.s32 	%r28896, %r28799, %r28886;
	setp.ne.s32 	%p1217, %r28882, 0;
	setp.gt.s32 	%p1218, %r28885, -1;
	selp.b32 	%r28897, %r28895, %r28896, %p1218;
	selp.b32 	%r28898, %r28895, %r28897, %p1217;
	add.s32 	%r28899, %r28898, %r28865;
	shr.u32 	%r28900, %r28801, 8;
	and.b32  	%r28901, %r28900, 31;
	shl.b32 	%r28902, %r1486, %r28901;
	shr.u32 	%r28903, %r28801, 1;
	and.b32  	%r28904, %r28903, 1;
	shl.b32 	%r28905, %r28904, %r28901;
	and.b32  	%r28906, %r28801, 1;
	shl.b32 	%r28907, %r28906, %r28901;
	and.b32  	%r28908, %r28902, %r28438;
	not.b32 	%r28909, %r28902;
	and.b32  	%r28910, %r28438, %r28909;
	not.b32 	%r28911, %r28907;
	and.b32  	%r28912, %r28908, %r28911;
	or.b32  	%r28913, %r28912, %r28910;
	not.b32 	%r28914, %r28908;
	and.b32  	%r28915, %r28905, %r28914;
	or.b32  	%r28916, %r28913, %r28915;
	add.s32 	%r28917, %r28724, %r28438;
	add.s32 	%r28918, %r28917, %r28823;
	add.s32 	%r28919, %r25494, %r28916;
	shf.l.wrap.b32 	%r28920, %r15210, %r15210, 15;
	shf.l.wrap.b32 	%r28921, %r15210, %r15210, 13;
	xor.b32  	%r28922, %r28920, %r28921;
	shr.u32 	%r28923, %r15210, 10;
	xor.b32  	%r28924, %r28922, %r28923;
	add.s32 	%r28925, %r28924, %r15145;
	shf.l.wrap.b32 	%r28926, %r15041, %r15041, 25;
	shf.l.wrap.b32 	%r28927, %r15041, %r15041, 14;
	xor.b32  	%r28928, %r28926, %r28927;
	shr.u32 	%r28929, %r15041, 3;
	xor.b32  	%r28930, %r28928, %r28929;
	add.s32 	%r28931, %r28925, %r15028;
	add.s32 	%r28932, %r28931, %r28930;
	shf.l.wrap.b32 	%r28933, %r15223, %r15223, 15;
	shf.l.wrap.b32 	%r28934, %r15223, %r15223, 13;
	xor.b32  	%r28935, %r28933, %r28934;
	shr.u32 	%r28936, %r15223, 10;
	xor.b32  	%r28937, %r28935, %r28936;
	add.s32 	%r28938, %r28937, %r15158;
	shf.l.wrap.b32 	%r28939, %r15054, %r15054, 25;
	shf.l.wrap.b32 	%r28940, %r15054, %r15054, 14;
	xor.b32  	%r28941, %r28939, %r28940;
	shr.u32 	%r28942, %r15054, 3;
	xor.b32  	%r28943, %r28941, %r28942;
	add.s32 	%r28944, %r28938, %r15041;
	add.s32 	%r28945, %r28944, %r28943;
	shf.l.wrap.b32 	%r28946, %r28932, %r28932, 15;
	shf.l.wrap.b32 	%r28947, %r28932, %r28932, 13;
	xor.b32  	%r28948, %r28946, %r28947;
	shr.u32 	%r28949, %r28932, 10;
	xor.b32  	%r28950, %r28948, %r28949;
	add.s32 	%r28951, %r28950, %r15171;
	shf.l.wrap.b32 	%r28952, %r15067, %r15067, 25;
	shf.l.wrap.b32 	%r28953, %r15067, %r15067, 14;
	xor.b32  	%r28954, %r28952, %r28953;
	shr.u32 	%r28955, %r15067, 3;
	xor.b32  	%r28956, %r28954, %r28955;
	add.s32 	%r28957, %r28951, %r15054;
	add.s32 	%r28958, %r28957, %r28956;
	shf.l.wrap.b32 	%r28959, %r28945, %r28945, 15;
	shf.l.wrap.b32 	%r28960, %r28945, %r28945, 13;
	xor.b32  	%r28961, %r28959, %r28960;
	shr.u32 	%r28962, %r28945, 10;
	xor.b32  	%r28963, %r28961, %r28962;
	add.s32 	%r28964, %r28963, %r15184;
	shf.l.wrap.b32 	%r28965, %r15080, %r15080, 25;
	shf.l.wrap.b32 	%r28966, %r15080, %r15080, 14;
	xor.b32  	%r28967, %r28965, %r28966;
	shr.u32 	%r28968, %r15080, 3;
	xor.b32  	%r28969, %r28967, %r28968;
	add.s32 	%r28970, %r28964, %r15067;
	add.s32 	%r28971, %r28970, %r28969;
	shf.l.wrap.b32 	%r28972, %r28958, %r28958, 15;
	shf.l.wrap.b32 	%r28973, %r28958, %r28958, 13;
	xor.b32  	%r28974, %r28972, %r28973;
	shr.u32 	%r28975, %r28958, 10;
	xor.b32  	%r28976, %r28974, %r28975;
	add.s32 	%r28977, %r28976, %r15197;
	shf.l.wrap.b32 	%r28978, %r15093, %r15093, 25;
	shf.l.wrap.b32 	%r28979, %r15093, %r15093, 14;
	xor.b32  	%r28980, %r28978, %r28979;
	shr.u32 	%r28981, %r15093, 3;
	xor.b32  	%r28982, %r28980, %r28981;
	add.s32 	%r28983, %r28977, %r15080;
	add.s32 	%r28984, %r28983, %r28982;
	shf.l.wrap.b32 	%r28985, %r28971, %r28971, 15;
	shf.l.wrap.b32 	%r28986, %r28971, %r28971, 13;
	xor.b32  	%r28987, %r28985, %r28986;
	shr.u32 	%r28988, %r28971, 10;
	xor.b32  	%r28989, %r28987, %r28988;
	add.s32 	%r28990, %r28989, %r15210;
	shf.l.wrap.b32 	%r28991, %r15106, %r15106, 25;
	shf.l.wrap.b32 	%r28992, %r15106, %r15106, 14;
	xor.b32  	%r28993, %r28991, %r28992;
	shr.u32 	%r28994, %r15106, 3;
	xor.b32  	%r28995, %r28993, %r28994;
	add.s32 	%r28996, %r28990, %r15093;
	add.s32 	%r28997, %r28996, %r28995;
	shf.l.wrap.b32 	%r28998, %r28984, %r28984, 15;
	shf.l.wrap.b32 	%r28999, %r28984, %r28984, 13;
	xor.b32  	%r29000, %r28998, %r28999;
	shr.u32 	%r29001, %r28984, 10;
	xor.b32  	%r29002, %r29000, %r29001;
	add.s32 	%r29003, %r29002, %r15223;
	shf.l.wrap.b32 	%r29004, %r15119, %r15119, 25;
	shf.l.wrap.b32 	%r29005, %r15119, %r15119, 14;
	xor.b32  	%r29006, %r29004, %r29005;
	shr.u32 	%r29007, %r15119, 3;
	xor.b32  	%r29008, %r29006, %r29007;
	add.s32 	%r29009, %r29003, %r15106;
	add.s32 	%r29010, %r29009, %r29008;
	shf.l.wrap.b32 	%r29011, %r28997, %r28997, 15;
	shf.l.wrap.b32 	%r29012, %r28997, %r28997, 13;
	xor.b32  	%r29013, %r29011, %r29012;
	shr.u32 	%r29014, %r28997, 10;
	xor.b32  	%r29015, %r29013, %r29014;
	add.s32 	%r29016, %r29015, %r28932;
	shf.l.wrap.b32 	%r29017, %r15132, %r15132, 25;
	shf.l.wrap.b32 	%r29018, %r15132, %r15132, 14;
	xor.b32  	%r29019, %r29017, %r29018;
	shr.u32 	%r29020, %r15132, 3;
	xor.b32  	%r29021, %r29019, %r29020;
	add.s32 	%r29022, %r29016, %r15119;
	add.s32 	%r29023, %r29022, %r29021;
	shf.l.wrap.b32 	%r29024, %r29010, %r29010, 15;
	shf.l.wrap.b32 	%r29025, %r29010, %r29010, 13;
	xor.b32  	%r29026, %r29024, %r29025;
	shr.u32 	%r29027, %r29010, 10;
	xor.b32  	%r29028, %r29026, %r29027;
	add.s32 	%r29029, %r29028, %r28945;
	shf.l.wrap.b32 	%r29030, %r15145, %r15145, 25;
	shf.l.wrap.b32 	%r29031, %r15145, %r15145, 14;
	xor.b32  	%r29032, %r29030, %r29031;
	shr.u32 	%r29033, %r15145, 3;
	xor.b32  	%r29034, %r29032, %r29033;
	add.s32 	%r29035, %r29029, %r15132;
	add.s32 	%r29036, %r29035, %r29034;
	shf.l.wrap.b32 	%r29037, %r29023, %r29023, 15;
	shf.l.wrap.b32 	%r29038, %r29023, %r29023, 13;
	xor.b32  	%r29039, %r29037, %r29038;
	shr.u32 	%r29040, %r29023, 10;
	xor.b32  	%r29041, %r29039, %r29040;
	add.s32 	%r29042, %r29041, %r28958;
	shf.l.wrap.b32 	%r29043, %r15158, %r15158, 25;
	shf.l.wrap.b32 	%r29044, %r15158, %r15158, 14;
	xor.b32  	%r29045, %r29043, %r29044;
	shr.u32 	%r29046, %r15158, 3;
	xor.b32  	%r29047, %r29045, %r29046;
	add.s32 	%r29048, %r29042, %r15145;
	add.s32 	%r29049, %r29048, %r29047;
	shf.l.wrap.b32 	%r29050, %r29036, %r29036, 15;
	shf.l.wrap.b32 	%r29051, %r29036, %r29036, 13;
	xor.b32  	%r29052, %r29050, %r29051;
	shr.u32 	%r29053, %r29036, 10;
	xor.b32  	%r29054, %r29052, %r29053;
	add.s32 	%r29055, %r29054, %r28971;
	shf.l.wrap.b32 	%r29056, %r15171, %r15171, 25;
	shf.l.wrap.b32 	%r29057, %r15171, %r15171, 14;
	xor.b32  	%r29058, %r29056, %r29057;
	shr.u32 	%r29059, %r15171, 3;
	xor.b32  	%r29060, %r29058, %r29059;
	add.s32 	%r29061, %r29055, %r15158;
	add.s32 	%r29062, %r29061, %r29060;
	shf.l.wrap.b32 	%r29063, %r29049, %r29049, 15;
	shf.l.wrap.b32 	%r29064, %r29049, %r29049, 13;
	xor.b32  	%r29065, %r29063, %r29064;
	shr.u32 	%r29066, %r29049, 10;
	xor.b32  	%r29067, %r29065, %r29066;
	add.s32 	%r29068, %r29067, %r28984;
	shf.l.wrap.b32 	%r29069, %r15184, %r15184, 25;
	shf.l.wrap.b32 	%r29070, %r15184, %r15184, 14;
	xor.b32  	%r29071, %r29069, %r29070;
	shr.u32 	%r29072, %r15184, 3;
	xor.b32  	%r29073, %r29071, %r29072;
	add.s32 	%r29074, %r29068, %r15171;
	add.s32 	%r29075, %r29074, %r29073;
	shf.l.wrap.b32 	%r29076, %r29062, %r29062, 15;
	shf.l.wrap.b32 	%r29077, %r29062, %r29062, 13;
	xor.b32  	%r29078, %r29076, %r29077;
	shr.u32 	%r29079, %r29062, 10;
	xor.b32  	%r29080, %r29078, %r29079;
	add.s32 	%r29081, %r29080, %r28997;
	shf.l.wrap.b32 	%r29082, %r15197, %r15197, 25;
	shf.l.wrap.b32 	%r29083, %r15197, %r15197, 14;
	xor.b32  	%r29084, %r29082, %r29083;
	shr.u32 	%r29085, %r15197, 3;
	xor.b32  	%r29086, %r29084, %r29085;
	add.s32 	%r29087, %r29081, %r15184;
	add.s32 	%r29088, %r29087, %r29086;
	shf.l.wrap.b32 	%r29089, %r29075, %r29075, 15;
	shf.l.wrap.b32 	%r29090, %r29075, %r29075, 13;
	xor.b32  	%r29091, %r29089, %r29090;
	shr.u32 	%r29092, %r29075, 10;
	xor.b32  	%r29093, %r29091, %r29092;
	add.s32 	%r29094, %r29093, %r29010;
	shf.l.wrap.b32 	%r29095, %r15210, %r15210, 25;
	shf.l.wrap.b32 	%r29096, %r15210, %r15210, 14;
	xor.b32  	%r29097, %r29095, %r29096;
	shr.u32 	%r29098, %r15210, 3;
	xor.b32  	%r29099, %r29097, %r29098;
	add.s32 	%r29100, %r29094, %r15197;
	add.s32 	%r29101, %r29100, %r29099;
	shf.l.wrap.b32 	%r29102, %r29088, %r29088, 15;
	shf.l.wrap.b32 	%r29103, %r29088, %r29088, 13;
	xor.b32  	%r29104, %r29102, %r29103;
	shr.u32 	%r29105, %r29088, 10;
	xor.b32  	%r29106, %r29104, %r29105;
	add.s32 	%r29107, %r29106, %r29023;
	shf.l.wrap.b32 	%r29108, %r15223, %r15223, 25;
	shf.l.wrap.b32 	%r29109, %r15223, %r15223, 14;
	xor.b32  	%r29110, %r29108, %r29109;
	shr.u32 	%r29111, %r15223, 3;
	xor.b32  	%r29112, %r29110, %r29111;
	add.s32 	%r29113, %r29107, %r15210;
	add.s32 	%r29114, %r29113, %r29112;
	shf.l.wrap.b32 	%r29115, %r29101, %r29101, 15;
	shf.l.wrap.b32 	%r29116, %r29101, %r29101, 13;
	xor.b32  	%r29117, %r29115, %r29116;
	shr.u32 	%r29118, %r29101, 10;
	xor.b32  	%r29119, %r29117, %r29118;
	add.s32 	%r29120, %r29119, %r29036;
	shf.l.wrap.b32 	%r29121, %r28932, %r28932, 25;
	shf.l.wrap.b32 	%r29122, %r28932, %r28932, 14;
	xor.b32  	%r29123, %r29121, %r29122;
	shr.u32 	%r29124, %r28932, 3;
	xor.b32  	%r29125, %r29123, %r29124;
	add.s32 	%r29126, %r29120, %r15223;
	add.s32 	%r29127, %r29126, %r29125;
	add.s32 	%r29128, %r26354, %r26353;
	xor.b32  	%r29129, %r28899, %r29128;
	xor.b32  	%r29130, %r29129, %r28801;
	shr.u32 	%r29131, %r29130, 4;
	xor.b32  	%r29132, %r29131, %r29130;
	and.b32  	%r29133, %r29132, 252645135;
	shr.u32 	%r29134, %r29133, 24;
	shf.r.wrap.b32 	%r29135, %r29130, %r29130, %r29134;
	xor.b32  	%r29136, %r29135, %r28829;
	add.s32 	%r29137, %r29133, 16843009;
	shr.u32 	%r29138, %r29136, 16;
	xor.b32  	%r29139, %r29138, %r29136;
	shr.u32 	%r29140, %r29139, 12;
	shr.u32 	%r29141, %r29139, 4;
	shr.u32 	%r29142, %r29139, 8;
	xor.b32  	%r29143, %r29141, %r29140;
	xor.b32  	%r29144, %r29143, %r29142;
	xor.b32  	%r29145, %r29144, %r29139;
	shr.u32 	%r29146, %r29145, 2;
	xor.b32  	%r29147, %r29146, %r29145;
	shl.b32 	%r29148, %r29147, 3;
	not.b32 	%r29149, %r29148;
	and.b32  	%r29150, %r29149, 24;
	shr.u32 	%r29151, %r29137, %r29150;
	shf.r.wrap.b32 	%r29152, %r29130, %r29130, %r29151;
	shl.b32 	%r29153, %r29147, 31;
	xor.b32  	%r29154, %r29153, -2147483648;
	shr.s32 	%r29155, %r29154, 31;
	shl.b32 	%r29156, %r29147, 30;
	xor.b32  	%r29157, %r29156, -1073741824;
	not.b32 	%r29158, %r29152;
	and.b32  	%r29159, %r28863, %r29158;
	not.b32 	%r29160, %r28863;
	shr.s32 	%r29161, %r29157, 31;
	and.b32  	%r29162, %r29161, %r29160;
	or.b32  	%r29163, %r29155, %r28863;
	not.b32 	%r29164, %r29163;
	or.b32  	%r29165, %r29162, %r29164;
	and.b32  	%r29166, %r29165, %r29152;
	or.b32  	%r29167, %r29166, %r29159;
	add.s32 	%r29168, %r28863, %r29158;
	setp.ne.s32 	%p1219, %r29154, 0;
	setp.gt.s32 	%p1220, %r29157, -1;
	selp.b32 	%r29169, %r29167, %r29168, %p1220;
	selp.b32 	%r29170, %r29167, %r29169, %p1219;
	add.s32 	%r29171, %r29133, 33686018;
	xor.b32  	%r29172, %r29170, %r29136;
	shr.u32 	%r29173, %r29172, 16;
	xor.b32  	%r29174, %r29173, %r29172;
	shr.u32 	%r29175, %r29174, 12;
	shr.u32 	%r29176, %r29174, 4;
	shr.u32 	%r29177, %r29174, 8;
	xor.b32  	%r29178, %r29176, %r29175;
	xor.b32  	%r29179, %r29178, %r29177;
	xor.b32  	%r29180, %r29179, %r29174;
	shr.u32 	%r29181, %r29180, 2;
	xor.b32  	%r29182, %r29181, %r29180;
	shl.b32 	%r29183, %r29182, 3;
	not.b32 	%r29184, %r29183;
	and.b32  	%r29185, %r29184, 24;
	shr.u32 	%r29186, %r29171, %r29185;
	shf.r.wrap.b32 	%r29187, %r29130, %r29130, %r29186;
	shl.b32 	%r29188, %r29182, 31;
	xor.b32  	%r29189, %r29188, -2147483648;
	shr.s32 	%r29190, %r29189, 31;
	shl.b32 	%r29191, %r29182, 30;
	xor.b32  	%r29192, %r29191, -1073741824;
	not.b32 	%r29193, %r29187;
	and.b32  	%r29194, %r28898, %r29193;
	not.b32 	%r29195, %r28898;
	shr.s32 	%r29196, %r29192, 31;
	and.b32  	%r29197, %r29196, %r29195;
	or.b32  	%r29198, %r29190, %r28898;
	not.b32 	%r29199, %r29198;
	or.b32  	%r29200, %r29197, %r29199;
	and.b32  	%r29201, %r29200, %r29187;
	or.b32  	%r29202, %r29201, %r29194;
	add.s32 	%r29203, %r28898, %r29193;
	setp.ne.s32 	%p1221, %r29189, 0;
	setp.gt.s32 	%p1222, %r29192, -1;
	selp.b32 	%r29204, %r29202, %r29203, %p1222;
	selp.b32 	%r29205, %r29202, %r29204, %p1221;
	add.s32 	%r29206, %r29205, %r29172;
	xor.b32  	%r29207, %r29206, %r29130;
	ld.shared.v4.u32 	{%r29208, %r29209, %r29210, %r29211}, [heftytab+128];
	shr.u32 	%r29212, %r29207, 4;
	xor.b32  	%r29213, %r29212, %r29207;
	and.b32  	%r29214, %r29213, 252645135;
	shr.u32 	%r29215, %r29214, 24;
	shf.r.wrap.b32 	%r29216, %r29207, %r29207, %r29215;
	xor.b32  	%r29217, %r29216, %r29136;
	add.s32 	%r29218, %r29214, 16843009;
	shr.u32 	%r29219, %r29217, 16;
	xor.b32  	%r29220, %r29219, %r29217;
	shr.u32 	%r29221, %r29220, 12;
	shr.u32 	%r29222, %r29220, 4;
	shr.u32 	%r29223, %r29220, 8;
	xor.b32  	%r29224, %r29222, %r29221;
	xor.b32  	%r29225, %r29224, %r29223;
	xor.b32  	%r29226, %r29225, %r29220;
	shr.u32 	%r29227, %r29226, 2;
	xor.b32  	%r29228, %r29227, %r29226;
	shl.b32 	%r29229, %r29228, 3;
	not.b32 	%r29230, %r29229;
	and.b32  	%r29231, %r29230, 24;
	shr.u32 	%r29232, %r29218, %r29231;
	shf.r.wrap.b32 	%r29233, %r29207, %r29207, %r29232;
	shl.b32 	%r29234, %r29228, 31;
	xor.b32  	%r29235, %r29234, -2147483648;
	shr.s32 	%r29236, %r29235, 31;
	shl.b32 	%r29237, %r29228, 30;
	xor.b32  	%r29238, %r29237, -1073741824;
	not.b32 	%r29239, %r29233;
	and.b32  	%r29240, %r29170, %r29239;
	not.b32 	%r29241, %r29170;
	shr.s32 	%r29242, %r29238, 31;
	and.b32  	%r29243, %r29242, %r29241;
	or.b32  	%r29244, %r29236, %r29170;
	not.b32 	%r29245, %r29244;
	or.b32  	%r29246, %r29243, %r29245;
	and.b32  	%r29247, %r29246, %r29233;
	or.b32  	%r29248, %r29247, %r29240;
	add.s32 	%r29249, %r29170, %r29239;
	setp.ne.s32 	%p1223, %r29235, 0;
	setp.gt.s32 	%p1224, %r29238, -1;
	selp.b32 	%r29250, %r29248, %r29249, %p1224;
	selp.b32 	%r29251, %r29248, %r29250, %p1223;
	add.s32 	%r29252, %r29214, 33686018;
	xor.b32  	%r29253, %r29251, %r29217;
	shr.u32 	%r29254, %r29253, 16;
	xor.b32  	%r29255, %r29254, %r29253;
	shr.u32 	%r29256, %r29255, 12;
	shr.u32 	%r29257, %r29255, 4;
	shr.u32 	%r29258, %r29255, 8;
	xor.b32  	%r29259, %r29257, %r29256;
	xor.b32  	%r29260, %r29259, %r29258;
	xor.b32  	%r29261, %r29260, %r29255;
	shr.u32 	%r29262, %r29261, 2;
	xor.b32  	%r29263, %r29262, %r29261;
	shl.b32 	%r29264, %r29263, 3;
	not.b32 	%r29265, %r29264;
	and.b32  	%r29266, %r29265, 24;
	shr.u32 	%r29267, %r29252, %r29266;
	shf.r.wrap.b32 	%r29268, %r29207, %r29207, %r29267;
	shl.b32 	%r29269, %r29263, 31;
	xor.b32  	%r29270, %r29269, -2147483648;
	shr.s32 	%r29271, %r29270, 31;
	shl.b32 	%r29272, %r29263, 30;
	xor.b32  	%r29273, %r29272, -1073741824;
	not.b32 	%r29274, %r29268;
	and.b32  	%r29275, %r29205, %r29274;
	not.b32 	%r29276, %r29205;
	shr.s32 	%r29277, %r29273, 31;
	and.b32  	%r29278, %r29277, %r29276;
	or.b32  	%r29279, %r29271, %r29205;
	not.b32 	%r29280, %r29279;
	or.b32  	%r29281, %r29278, %r29280;
	and.b32  	%r29282, %r29281, %r29268;
	or.b32  	%r29283, %r29282, %r29275;
	add.s32 	%r29284, %r29205, %r29274;
	setp.ne.s32 	%p1225, %r29270, 0;
	setp.gt.s32 	%p1226, %r29273, -1;
	selp.b32 	%r29285, %r29283, %r29284, %p1226;
	selp.b32 	%r29286, %r29283, %r29285, %p1225;
	add.s32 	%r29287, %r29286, %r29253;
	xor.b32  	%r29288, %r29287, %r29207;
	shr.u32 	%r29289, %r29207, 8;
	and.b32  	%r29290, %r29289, 31;
	shl.b32 	%r29291, %r1486, %r29290;
	shr.u32 	%r29292, %r29207, 1;
	and.b32  	%r29293, %r29292, 1;
	shl.b32 	%r29294, %r29293, %r29290;
	and.b32  	%r29295, %r29207, 1;
	shl.b32 	%r29296, %r29295, %r29290;
	and.b32  	%r29297, %r29291, %r27209;
	not.b32 	%r29298, %r29291;
	and.b32  	%r29299, %r27209, %r29298;
	not.b32 	%r29300, %r29296;
	and.b32  	%r29301, %r29297, %r29300;
	or.b32  	%r29302, %r29301, %r29299;
	not.b32 	%r29303, %r29297;
	and.b32  	%r29304, %r29294, %r29303;
	or.b32  	%r29305, %r29302, %r29304;
	shr.u32 	%r29306, %r29288, 4;
	xor.b32  	%r29307, %r29306, %r29288;
	and.b32  	%r29308, %r29307, 252645135;
	shr.u32 	%r29309, %r29308, 24;
	shf.r.wrap.b32 	%r29310, %r29288, %r29288, %r29309;
	xor.b32  	%r29311, %r29310, %r29217;
	add.s32 	%r29312, %r29308, 16843009;
	shr.u32 	%r29313, %r29311, 16;
	xor.b32  	%r29314, %r29313, %r29311;
	shr.u32 	%r29315, %r29314, 12;
	shr.u32 	%r29316, %r29314, 4;
	shr.u32 	%r29317, %r29314, 8;
	xor.b32  	%r29318, %r29316, %r29315;
	xor.b32  	%r29319, %r29318, %r29317;
	xor.b32  	%r29320, %r29319, %r29314;
	shr.u32 	%r29321, %r29320, 2;
	xor.b32  	%r29322, %r29321, %r29320;
	shl.b32 	%r29323, %r29322, 3;
	not.b32 	%r29324, %r29323;
	and.b32  	%r29325, %r29324, 24;
	shr.u32 	%r29326, %r29312, %r29325;
	shf.r.wrap.b32 	%r29327, %r29288, %r29288, %r29326;
	shl.b32 	%r29328, %r29322, 31;
	xor.b32  	%r29329, %r29328, -2147483648;
	shr.s32 	%r29330, %r29329, 31;
	shl.b32 	%r29331, %r29322, 30;
	xor.b32  	%r29332, %r29331, -1073741824;
	not.b32 	%r29333, %r29327;
	and.b32  	%r29334, %r29251, %r29333;
	not.b32 	%r29335, %r29251;
	shr.s32 	%r29336, %r29332, 31;
	and.b32  	%r29337, %r29336, %r29335;
	or.b32  	%r29338, %r29330, %r29251;
	not.b32 	%r29339, %r29338;
	or.b32  	%r29340, %r29337, %r29339;
	and.b32  	%r29341, %r29340, %r29327;
	or.b32  	%r29342, %r29341, %r29334;
	add.s32 	%r29343, %r29251, %r29333;
	setp.ne.s32 	%p1227, %r29329, 0;
	setp.gt.s32 	%p1228, %r29332, -1;
	selp.b32 	%r29344, %r29342, %r29343, %p1228;
	selp.b32 	%r29345, %r29342, %r29344, %p1227;
	add.s32 	%r29346, %r29308, 33686018;
	xor.b32  	%r29347, %r29345, %r29311;
	shr.u32 	%r29348, %r29347, 16;
	xor.b32  	%r29349, %r29348, %r29347;
	shr.u32 	%r29350, %r29349, 12;
	shr.u32 	%r29351, %r29349, 4;
	shr.u32 	%r29352, %r29349, 8;
	xor.b32  	%r29353, %r29351, %r29350;
	xor.b32  	%r29354, %r29353, %r29352;
	xor.b32  	%r29355, %r29354, %r29349;
	shr.u32 	%r29356, %r29355, 2;
	xor.b32  	%r29357, %r29356, %r29355;
	shl.b32 	%r29358, %r29357, 3;
	not.b32 	%r29359, %r29358;
	and.b32  	%r29360, %r29359, 24;
	shr.u32 	%r29361, %r29346, %r29360;
	shf.r.wrap.b32 	%r29362, %r29288, %r29288, %r29361;
	shl.b32 	%r29363, %r29357, 31;
	xor.b32  	%r29364, %r29363, -2147483648;
	shr.s32 	%r29365, %r29364, 31;
	shl.b32 	%r29366, %r29357, 30;
	xor.b32  	%r29367, %r29366, -1073741824;
	not.b32 	%r29368, %r29362;
	and.b32  	%r29369, %r29286, %r29368;
	not.b32 	%r29370, %r29286;
	shr.s32 	%r29371, %r29367, 31;
	and.b32  	%r29372, %r29371, %r29370;
	or.b32  	%r29373, %r29365, %r29286;
	not.b32 	%r29374, %r29373;
	or.b32  	%r29375, %r29372, %r29374;
	and.b32  	%r29376, %r29375, %r29362;
	or.b32  	%r29377, %r29376, %r29369;
	add.s32 	%r29378, %r29286, %r29368;
	setp.ne.s32 	%p1229, %r29364, 0;
	setp.gt.s32 	%p1230, %r29367, -1;
	selp.b32 	%r29379, %r29377, %r29378, %p1230;
	selp.b32 	%r29380, %r29377, %r29379, %p1229;
	add.s32 	%r29381, %r29380, %r29347;
	xor.b32  	%r29382, %r29381, %r29288;
	shr.u32 	%r29383, %r29288, 8;
	and.b32  	%r29384, %r29383, 31;
	shl.b32 	%r29385, %r1486, %r29384;
	shr.u32 	%r29386, %r29288, 1;
	and.b32  	%r29387, %r29386, 1;
	shl.b32 	%r29388, %r29387, %r29384;
	and.b32  	%r29389, %r29288, 1;
	shl.b32 	%r29390, %r29389, %r29384;
	and.b32  	%r29391, %r29385, %r28064;
	not.b32 	%r29392, %r29385;
	and.b32  	%r29393, %r28064, %r29392;
	not.b32 	%r29394, %r29390;
	and.b32  	%r29395, %r29391, %r29394;
	or.b32  	%r29396, %r29395, %r29393;
	not.b32 	%r29397, %r29391;
	and.b32  	%r29398, %r29388, %r29397;
	or.b32  	%r29399, %r29396, %r29398;
	xor.b32  	%r29400, %r29399, %r29305;
	and.b32  	%r29401, %r28919, %r29400;
	xor.b32  	%r29402, %r29401, %r29305;
	shr.u32 	%r29403, %r29382, 4;
	xor.b32  	%r29404, %r29403, %r29382;
	and.b32  	%r29405, %r29404, 252645135;
	shr.u32 	%r29406, %r29405, 24;
	shf.r.wrap.b32 	%r29407, %r29382, %r29382, %r29406;
	xor.b32  	%r29408, %r29407, %r29311;
	add.s32 	%r29409, %r29405, 16843009;
	shr.u32 	%r29410, %r29408, 16;
	xor.b32  	%r29411, %r29410, %r29408;
	shr.u32 	%r29412, %r29411, 12;
	shr.u32 	%r29413, %r29411, 4;
	shr.u32 	%r29414, %r29411, 8;
	xor.b32  	%r29415, %r29413, %r29412;
	xor.b32  	%r29416, %r29415, %r29414;
	xor.b32  	%r29417, %r29416, %r29411;
	shr.u32 	%r29418, %r29417, 2;
	xor.b32  	%r29419, %r29418, %r29417;
	shl.b32 	%r29420, %r29419, 3;
	not.b32 	%r29421, %r29420;
	and.b32  	%r29422, %r29421, 24;
	shr.u32 	%r29423, %r29409, %r29422;
	shf.r.wrap.b32 	%r29424, %r29382, %r29382, %r29423;
	shl.b32 	%r29425, %r29419, 31;
	xor.b32  	%r29426, %r29425, -2147483648;
	shr.s32 	%r29427, %r29426, 31;
	shl.b32 	%r29428, %r29419, 30;
	xor.b32  	%r29429, %r29428, -1073741824;
	not.b32 	%r29430, %r29424;
	and.b32  	%r29431, %r29345, %r29430;
	not.b32 	%r29432, %r29345;
	shr.s32 	%r29433, %r29429, 31;
	and.b32  	%r29434, %r29433, %r29432;
	or.b32  	%r29435, %r29427, %r29345;
	not.b32 	%r29436, %r29435;
	or.b32  	%r29437, %r29434, %r29436;
	and.b32  	%r29438, %r29437, %r29424;
	or.b32  	%r29439, %r29438, %r29431;
	add.s32 	%r29440, %r29345, %r29430;
	setp.ne.s32 	%p1231, %r29426, 0;
	setp.gt.s32 	%p1232, %r29429, -1;
	selp.b32 	%r29441, %r29439, %r29440, %p1232;
	selp.b32 	%r29442, %r29439, %r29441, %p1231;
	add.s32 	%r29443, %r29405, 33686018;
	xor.b32  	%r29444, %r29442, %r29408;
	shr.u32 	%r29445, %r29444, 16;
	xor.b32  	%r29446, %r29445, %r29444;
	shr.u32 	%r29447, %r29446, 12;
	shr.u32 	%r29448, %r29446, 4;
	shr.u32 	%r29449, %r29446, 8;
	xor.b32  	%r29450, %r29448, %r29447;
	xor.b32  	%r29451, %r29450, %r29449;
	xor.b32  	%r29452, %r29451, %r29446;
	shr.u32 	%r29453, %r29452, 2;
	xor.b32  	%r29454, %r29453, %r29452;
	shl.b32 	%r29455, %r29454, 3;
	not.b32 	%r29456, %r29455;
	and.b32  	%r29457, %r29456, 24;
	shr.u32 	%r29458, %r29443, %r29457;
	shf.r.wrap.b32 	%r29459, %r29382, %r29382, %r29458;
	shl.b32 	%r29460, %r29454, 31;
	xor.b32  	%r29461, %r29460, -2147483648;
	shr.s32 	%r29462, %r29461, 31;
	shl.b32 	%r29463, %r29454, 30;
	xor.b32  	%r29464, %r29463, -1073741824;
	not.b32 	%r29465, %r29459;
	and.b32  	%r29466, %r29380, %r29465;
	not.b32 	%r29467, %r29380;
	shr.s32 	%r29468, %r29464, 31;
	and.b32  	%r29469, %r29468, %r29467;
	or.b32  	%r29470, %r29462, %r29380;
	not.b32 	%r29471, %r29470;
	or.b32  	%r29472, %r29469, %r29471;
	and.b32  	%r29473, %r29472, %r29459;
	or.b32  	%r29474, %r29473, %r29466;
	add.s32 	%r29475, %r29380, %r29465;
	setp.ne.s32 	%p1233, %r29461, 0;
	setp.gt.s32 	%p1234, %r29464, -1;
	selp.b32 	%r29476, %r29474, %r29475, %p1234;
	selp.b32 	%r29477, %r29474, %r29476, %p1233;
	add.s32 	%r29478, %r29477, %r29444;
	xor.b32  	%r29479, %r29478, %r29382;
	shr.u32 	%r29480, %r29382, 8;
	and.b32  	%r29481, %r29480, 31;
	shl.b32 	%r29482, %r1486, %r29481;
	shr.u32 	%r29483, %r29382, 1;
	and.b32  	%r29484, %r29483, 1;
	shl.b32 	%r29485, %r29484, %r29481;
	and.b32  	%r29486, %r29382, 1;
	shl.b32 	%r29487, %r29486, %r29481;
	and.b32  	%r29488, %r29482, %r28919;
	not.b32 	%r29489, %r29482;
	and.b32  	%r29490, %r28919, %r29489;
	not.b32 	%r29491, %r29487;
	and.b32  	%r29492, %r29488, %r29491;
	or.b32  	%r29493, %r29492, %r29490;
	not.b32 	%r29494, %r29488;
	and.b32  	%r29495, %r29485, %r29494;
	or.b32  	%r29496, %r29493, %r29495;
	shf.l.wrap.b32 	%r29497, %r29496, %r29496, 26;
	shf.l.wrap.b32 	%r29498, %r29496, %r29496, 21;
	xor.b32  	%r29499, %r29497, %r29498;
	shf.l.wrap.b32 	%r29500, %r29496, %r29496, 7;
	xor.b32  	%r29501, %r29499, %r29500;
	add.s32 	%r29502, %r29208, %r28932;
	add.s32 	%r29503, %r29502, %r26354;
	add.s32 	%r29504, %r29503, %r29402;
	add.s32 	%r29505, %r29504, %r29501;
	shr.u32 	%r29506, %r29479, 4;
	xor.b32  	%r29507, %r29506, %r29479;
	and.b32  	%r29508, %r29507, 252645135;
	shr.u32 	%r29509, %r29508, 24;
	shf.r.wrap.b32 	%r29510, %r29479, %r29479, %r29509;
	xor.b32  	%r29511, %r29510, %r29408;
	add.s32 	%r29512, %r29508, 16843009;
	shr.u32 	%r29513, %r29511, 16;
	xor.b32  	%r29514, %r29513, %r29511;
	shr.u32 	%r29515, %r29514, 12;
	shr.u32 	%r29516, %r29514, 4;
	shr.u32 	%r29517, %r29514, 8;
	xor.b32  	%r29518, %r29516, %r29515;
	xor.b32  	%r29519, %r29518, %r29517;
	xor.b32  	%r29520, %r29519, %r29514;
	shr.u32 	%r29521, %r29520, 2;
	xor.b32  	%r29522, %r29521, %r29520;
	shl.b32 	%r29523, %r29522, 3;
	not.b32 	%r29524, %r29523;
	and.b32  	%r29525, %r29524, 24;
	shr.u32 	%r29526, %r29512, %r29525;
	shf.r.wrap.b32 	%r29527, %r29479, %r29479, %r29526;
	shl.b32 	%r29528, %r29522, 31;
	xor.b32  	%r29529, %r29528, -2147483648;
	shr.s32 	%r29530, %r29529, 31;
	shl.b32 	%r29531, %r29522, 30;
	xor.b32  	%r29532, %r29531, -1073741824;
	not.b32 	%r29533, %r29527;
	and.b32  	%r29534, %r29442, %r29533;
	not.b32 	%r29535, %r29442;
	shr.s32 	%r29536, %r29532, 31;
	and.b32  	%r29537, %r29536, %r29535;
	or.b32  	%r29538, %r29530, %r29442;
	not.b32 	%r29539, %r29538;
	or.b32  	%r29540, %r29537, %r29539;
	and.b32  	%r29541, %r29540, %r29527;
	or.b32  	%r29542, %r29541, %r29534;
	add.s32 	%r29543, %r29442, %r29533;
	setp.ne.s32 	%p1235, %r29529, 0;
	setp.gt.s32 	%p1236, %r29532, -1;
	selp.b32 	%r29544, %r29542, %r29543, %p1236;
	selp.b32 	%r29545, %r29542, %r29544, %p1235;
	add.s32 	%r29546, %r29508, 33686018;
	xor.b32  	%r29547, %r29545, %r29511;
	shr.u32 	%r29548, %r29547, 16;
	xor.b32  	%r29549, %r29548, %r29547;
	shr.u32 	%r29550, %r29549, 12;
	shr.u32 	%r29551, %r29549, 4;
	shr.u32 	%r29552, %r29549, 8;
	xor.b32  	%r29553, %r29551, %r29550;
	xor.b32  	%r29554, %r29553, %r29552;
	xor.b32  	%r29555, %r29554, %r29549;
	shr.u32 	%r29556, %r29555, 2;
	xor.b32  	%r29557, %r29556, %r29555;
	shl.b32 	%r29558, %r29557, 3;
	not.b32 	%r29559, %r29558;
	and.b32  	%r29560, %r29559, 24;
	shr.u32 	%r29561, %r29546, %r29560;
	shf.r.wrap.b32 	%r29562, %r29479, %r29479, %r29561;
	shl.b32 	%r29563, %r29557, 31;
	xor.b32  	%r29564, %r29563, -2147483648;
	shr.s32 	%r29565, %r29564, 31;
	shl.b32 	%r29566, %r29557, 30;
	xor.b32  	%r29567, %r29566, -1073741824;
	not.b32 	%r29568, %r29562;
	and.b32  	%r29569, %r29477, %r29568;
	not.b32 	%r29570, %r29477;
	shr.s32 	%r29571, %r29567, 31;
	and.b32  	%r29572, %r29571, %r29570;
	or.b32  	%r29573, %r29565, %r29477;
	not.b32 	%r29574, %r29573;
	or.b32  	%r29575, %r29572, %r29574;
	and.b32  	%r29576, %r29575, %r29562;
	or.b32  	%r29577, %r29576, %r29569;
	add.s32 	%r29578, %r29477, %r29568;
	setp.ne.s32 	%p1237, %r29564, 0;
	setp.gt.s32 	%p1238, %r29567, -1;
	selp.b32 	%r29579, %r29577, %r29578, %p1238;
	selp.b32 	%r29580, %r29577, %r29579, %p1237;
	add.s32 	%r29581, %r29580, %r29547;
	xor.b32  	%r29582, %r29581, %r29479;
	shr.u32 	%r29583, %r29479, 8;
	and.b32  	%r29584, %r29583, 31;
	shl.b32 	%r29585, %r1486, %r29584;
	shr.u32 	%r29586, %r29479, 1;
	and.b32  	%r29587, %r29586, 1;
	shl.b32 	%r29588, %r29587, %r29584;
	and.b32  	%r29589, %r29479, 1;
	shl.b32 	%r29590, %r29589, %r29584;
	and.b32  	%r29591, %r29585, %r27208;
	not.b32 	%r29592, %r29585;
	and.b32  	%r29593, %r27208, %r29592;
	not.b32 	%r29594, %r29590;
	and.b32  	%r29595, %r29591, %r29594;
	or.b32  	%r29596, %r29595, %r29593;
	not.b32 	%r29597, %r29591;
	and.b32  	%r29598, %r29588, %r29597;
	or.b32  	%r29599, %r29596, %r29598;
	shr.u32 	%r29600, %r29582, 4;
	xor.b32  	%r29601, %r29600, %r29582;
	and.b32  	%r29602, %r29601, 252645135;
	shr.u32 	%r29603, %r29602, 24;
	shf.r.wrap.b32 	%r29604, %r29582, %r29582, %r29603;
	xor.b32  	%r29605, %r29604, %r29511;
	add.s32 	%r29606, %r29602, 16843009;
	shr.u32 	%r29607, %r29605, 16;
	xor.b32  	%r29608, %r29607, %r29605;
	shr.u32 	%r29609, %r29608, 12;
	shr.u32 	%r29610, %r29608, 4;
	shr.u32 	%r29611, %r29608, 8;
	xor.b32  	%r29612, %r29610, %r29609;
	xor.b32  	%r29613, %r29612, %r29611;
	xor.b32  	%r29614, %r29613, %r29608;
	shr.u32 	%r29615, %r29614, 2;
	xor.b32  	%r29616, %r29615, %r29614;
	shl.b32 	%r29617, %r29616, 3;
	not.b32 	%r29618, %r29617;
	and.b32  	%r29619, %r29618, 24;
	shr.u32 	%r29620, %r29606, %r29619;
	shf.r.wrap.b32 	%r29621, %r29582, %r29582, %r29620;
	shl.b32 	%r29622, %r29616, 31;
	xor.b32  	%r29623, %r29622, -2147483648;
	shr.s32 	%r29624, %r29623, 31;
	shl.b32 	%r29625, %r29616, 30;
	xor.b32  	%r29626, %r29625, -1073741824;
	not.b32 	%r29627, %r29621;
	and.b32  	%r29628, %r29545, %r29627;
	not.b32 	%r29629, %r29545;
	shr.s32 	%r29630, %r29626, 31;
	and.b32  	%r29631, %r29630, %r29629;
	or.b32  	%r29632, %r29624, %r29545;
	not.b32 	%r29633, %r29632;
	or.b32  	%r29634, %r29631, %r29633;
	and.b32  	%r29635, %r29634, %r29621;
	or.b32  	%r29636, %r29635, %r29628;
	add.s32 	%r29637, %r29545, %r29627;
	setp.ne.s32 	%p1239, %r29623, 0;
	setp.gt.s32 	%p1240, %r29626, -1;
	selp.b32 	%r29638, %r29636, %r29637, %p1240;
	selp.b32 	%r29639, %r29636, %r29638, %p1239;
	add.s32 	%r29640, %r29602, 33686018;
	xor.b32  	%r29641, %r29639, %r29605;
	shr.u32 	%r29642, %r29641, 16;
	xor.b32  	%r29643, %r29642, %r29641;
	shr.u32 	%r29644, %r29643, 12;
	shr.u32 	%r29645, %r29643, 4;
	shr.u32 	%r29646, %r29643, 8;
	xor.b32  	%r29647, %r29645, %r29644;
	xor.b32  	%r29648, %r29647, %r29646;
	xor.b32  	%r29649, %r29648, %r29643;
	shr.u32 	%r29650, %r29649, 2;
	xor.b32  	%r29651, %r29650, %r29649;
	shl.b32 	%r29652, %r29651, 3;
	not.b32 	%r29653, %r29652;
	and.b32  	%r29654, %r29653, 24;
	shr.u32 	%r29655, %r29640, %r29654;
	shf.r.wrap.b32 	%r29656, %r29582, %r29582, %r29655;
	shl.b32 	%r29657, %r29651, 31;
	xor.b32  	%r29658, %r29657, -2147483648;
	shr.s32 	%r29659, %r29658, 31;
	shl.b32 	%r29660, %r29651, 30;
	xor.b32  	%r29661, %r29660, -1073741824;
	not.b32 	%r29662, %r29656;
	and.b32  	%r29663, %r29580, %r29662;
	not.b32 	%r29664, %r29580;
	shr.s32 	%r29665, %r29661, 31;
	and.b32  	%r29666, %r29665, %r29664;
	or.b32  	%r29667, %r29659, %r29580;
	not.b32 	%r29668, %r29667;
	or.b32  	%r29669, %r29666, %r29668;
	and.b32  	%r29670, %r29669, %r29656;
	or.b32  	%r29671, %r29670, %r29663;
	add.s32 	%r29672, %r29580, %r29662;
	setp.ne.s32 	%p1241, %r29658, 0;
	setp.gt.s32 	%p1242, %r29661, -1;
	selp.b32 	%r29673, %r29671, %r29672, %p1242;
	selp.b32 	%r29674, %r29671, %r29673, %p1241;
	add.s32 	%r29675, %r29674, %r29641;
	xor.b32  	%r29676, %r29675, %r29582;
	shr.u32 	%r29677, %r29582, 8;
	and.b32  	%r29678, %r29677, 31;
	shl.b32 	%r29679, %r1486, %r29678;
	shr.u32 	%r29680, %r29582, 1;
	and.b32  	%r29681, %r29680, 1;
	shl.b32 	%r29682, %r29681, %r29678;
	and.b32  	%r29683, %r29582, 1;
	shl.b32 	%r29684, %r29683, %r29678;
	and.b32  	%r29685, %r29679, %r28063;
	not.b32 	%r29686, %r29679;
	and.b32  	%r29687, %r28063, %r29686;
	not.b32 	%r29688, %r29684;
	and.b32  	%r29689, %r29685, %r29688;
	or.b32  	%r29690, %r29689, %r29687;
	not.b32 	%r29691, %r29685;
	and.b32  	%r29692, %r29682, %r29691;
	or.b32  	%r29693, %r29690, %r29692;
	shr.u32 	%r29694, %r29676, 4;
	xor.b32  	%r29695, %r29694, %r29676;
	and.b32  	%r29696, %r29695, 252645135;
	shr.u32 	%r29697, %r29696, 24;
	shf.r.wrap.b32 	%r29698, %r29676, %r29676, %r29697;
	xor.b32  	%r29699, %r29698, %r29605;
	add.s32 	%r29700, %r29696, 16843009;
	shr.u32 	%r29701, %r29699, 16;
	xor.b32  	%r29702, %r29701, %r29699;
	shr.u32 	%r29703, %r29702, 12;
	shr.u32 	%r29704, %r29702, 4;
	shr.u32 	%r29705, %r29702, 8;
	xor.b32  	%r29706, %r29704, %r29703;
	xor.b32  	%r29707, %r29706, %r29705;
	xor.b32  	%r29708, %r29707, %r29702;
	shr.u32 	%r29709, %r29708, 2;
	xor.b32  	%r29710, %r29709, %r29708;
	shl.b32 	%r29711, %r29710, 3;
	not.b32 	%r29712, %r29711;
	and.b32  	%r29713, %r29712, 24;
	shr.u32 	%r29714, %r29700, %r29713;
	shf.r.wrap.b32 	%r29715, %r29676, %r29676, %r29714;
	shl.b32 	%r29716, %r29710, 31;
	xor.b32  	%r29717, %r29716, -2147483648;
	shr.s32 	%r29718, %r29717, 31;
	shl.b32 	%r29719, %r29710, 30;
	xor.b32  	%r29720, %r29719, -1073741824;
	not.b32 	%r29721, %r29715;
	and.b32  	%r29722, %r29639, %r29721;
	not.b32 	%r29723, %r29639;
	shr.s32 	%r29724, %r29720, 31;
	and.b32  	%r29725, %r29724, %r29723;
	or.b32  	%r29726, %r29718, %r29639;
	not.b32 	%r29727, %r29726;
	or.b32  	%r29728, %r29725, %r29727;
	and.b32  	%r29729, %r29728, %r29715;
	or.b32  	%r29730, %r29729, %r29722;
	add.s32 	%r29731, %r29639, %r29721;
	setp.ne.s32 	%p1243, %r29717, 0;
	setp.gt.s32 	%p1244, %r29720, -1;
	selp.b32 	%r29732, %r29730, %r29731, %p1244;
	selp.b32 	%r29733, %r29730, %r29732, %p1243;
	add.s32 	%r29734, %r29696, 33686018;
	xor.b32  	%r29735, %r29733, %r29699;
	shr.u32 	%r29736, %r29735, 16;
	xor.b32  	%r29737, %r29736, %r29735;
	shr.u32 	%r29738, %r29737, 12;
	shr.u32 	%r29739, %r29737, 4;
	shr.u32 	%r29740, %r29737, 8;
	xor.b32  	%r29741, %r29739, %r29738;
	xor.b32  	%r29742, %r29741, %r29740;
	xor.b32  	%r29743, %r29742, %r29737;
	shr.u32 	%r29744, %r29743, 2;
	xor.b32  	%r29745, %r29744, %r29743;
	shl.b32 	%r29746, %r29745, 3;
	not.b32 	%r29747, %r29746;
	and.b32  	%r29748, %r29747, 24;
	shr.u32 	%r29749, %r29734, %r29748;
	shf.r.wrap.b32 	%r29750, %r29676, %r29676, %r29749;
	shl.b32 	%r29751, %r29745, 31;
	xor.b32  	%r29752, %r29751, -2147483648;
	shr.s32 	%r29753, %r29752, 31;
	shl.b32 	%r29754, %r29745, 30;
	xor.b32  	%r29755, %r29754, -1073741824;
	not.b32 	%r29756, %r29750;
	and.b32  	%r29757, %r29674, %r29756;
	not.b32 	%r29758, %r29674;
	shr.s32 	%r29759, %r29755, 31;
	and.b32  	%r29760, %r29759, %r29758;
	or.b32  	%r29761, %r29753, %r29674;
	not.b32 	%r29762, %r29761;
	or.b32  	%r29763, %r29760, %r29762;
	and.b32  	%r29764, %r29763, %r29750;
	or.b32  	%r29765, %r29764, %r29757;
	add.s32 	%r29766, %r29674, %r29756;
	setp.ne.s32 	%p1245, %r29752, 0;
	setp.gt.s32 	%p1246, %r29755, -1;
	selp.b32 	%r29767, %r29765, %r29766, %p1246;
	selp.b32 	%r29768, %r29765, %r29767, %p1245;
	add.s32 	%r29769, %r29768, %r29735;
	xor.b32  	%r29770, %r29769, %r29676;
	shr.u32 	%r29771, %r29676, 8;
	and.b32  	%r29772, %r29771, 31;
	shl.b32 	%r29773, %r1486, %r29772;
	shr.u32 	%r29774, %r29676, 1;
	and.b32  	%r29775, %r29774, 1;
	shl.b32 	%r29776, %r29775, %r29772;
	and.b32  	%r29777, %r29676, 1;
	shl.b32 	%r29778, %r29777, %r29772;
	and.b32  	%r29779, %r29773, %r28918;
	not.b32 	%r29780, %r29773;
	and.b32  	%r29781, %r28918, %r29780;
	not.b32 	%r29782, %r29778;
	and.b32  	%r29783, %r29779, %r29782;
	or.b32  	%r29784, %r29783, %r29781;
	not.b32 	%r29785, %r29779;
	and.b32  	%r29786, %r29776, %r29785;
	or.b32  	%r29787, %r29784, %r29786;
	or.b32  	%r29788, %r29693, %r29599;
	and.b32  	%r29789, %r29787, %r29788;
	and.b32  	%r29790, %r29693, %r29599;
	or.b32  	%r29791, %r29789, %r29790;
	shr.u32 	%r29792, %r29770, 4;
	xor.b32  	%r29793, %r29792, %r29770;
	and.b32  	%r29794, %r29793, 252645135;
	shr.u32 	%r29795, %r29794, 24;
	shf.r.wrap.b32 	%r29796, %r29770, %r29770, %r29795;
	xor.b32  	%r29797, %r29796, %r29699;
	add.s32 	%r29798, %r29794, 16843009;
	shr.u32 	%r29799, %r29797, 16;
	xor.b32  	%r29800, %r29799, %r29797;
	shr.u32 	%r29801, %r29800, 12;
	shr.u32 	%r29802, %r29800, 4;
	shr.u32 	%r29803, %r29800, 8;
	xor.b32  	%r29804, %r29802, %r29801;
	xor.b32  	%r29805, %r29804, %r29803;
	xor.b32  	%r29806, %r29805, %r29800;
	shr.u32 	%r29807, %r29806, 2;
	xor.b32  	%r29808, %r29807, %r29806;
	shl.b32 	%r29809, %r29808, 3;
	not.b32 	%r29810, %r29809;
	and.b32  	%r29811, %r29810, 24;
	shr.u32 	%r29812, %r29798, %r29811;
	shf.r.wrap.b32 	%r29813, %r29770, %r29770, %r29812;
	shl.b32 	%r29814, %r29808, 31;
	xor.b32  	%r29815, %r29814, -2147483648;
	shr.s32 	%r29816, %r29815, 31;
	shl.b32 	%r29817, %r29808, 30;
	xor.b32  	%r29818, %r29817, -1073741824;
	not.b32 	%r29819, %r29813;
	and.b32  	%r29820, %r29733, %r29819;
	not.b32 	%r29821, %r29733;
	shr.s32 	%r29822, %r29818, 31;
	and.b32  	%r29823, %r29822, %r29821;
	or.b32  	%r29824, %r29816, %r29733;
	not.b32 	%r29825, %r29824;
	or.b32  	%r29826, %r29823, %r29825;
	and.b32  	%r29827, %r29826, %r29813;
	or.b32  	%r29828, %r29827, %r29820;
	add.s32 	%r29829, %r29733, %r29819;
	setp.ne.s32 	%p1247, %r29815, 0;
	setp.gt.s32 	%p1248, %r29818, -1;
	selp.b32 	%r29830, %r29828, %r29829, %p1248;
	selp.b32 	%r29831, %r29828, %r29830, %p1247;
	add.s32 	%r29832, %r29794, 33686018;
	xor.b32  	%r29833, %r29831, %r29797;
	shr.u32 	%r29834, %r29833, 16;
	xor.b32  	%r29835, %r29834, %r29833;
	shr.u32 	%r29836, %r29835, 12;
	shr.u32 	%r29837, %r29835, 4;
	shr.u32 	%r29838, %r29835, 8;
	xor.b32  	%r29839, %r29837, %r29836;
	xor.b32  	%r29840, %r29839, %r29838;
	xor.b32  	%r29841, %r29840, %r29835;
	shr.u32 	%r29842, %r29841, 2;
	xor.b32  	%r29843, %r29842, %r29841;
	shl.b32 	%r29844, %r29843, 3;
	not.b32 	%r29845, %r29844;
	and.b32  	%r29846, %r29845, 24;
	shr.u32 	%r29847, %r29832, %r29846;
	shf.r.wrap.b32 	%r29848, %r29770, %r29770, %r29847;
	shl.b32 	%r29849, %r29843, 31;
	xor.b32  	%r29850, %r29849, -2147483648;
	shr.s32 	%r29851, %r29850, 31;
	shl.b32 	%r29852, %r29843, 30;
	xor.b32  	%r29853, %r29852, -1073741824;
	not.b32 	%r29854, %r29848;
	and.b32  	%r29855, %r29768, %r29854;
	not.b32 	%r29856, %r29768;
	shr.s32 	%r29857, %r29853, 31;
	and.b32  	%r29858, %r29857, %r29856;
	or.b32  	%r29859, %r29851, %r29768;
	not.b32 	%r29860, %r29859;
	or.b32  	%r29861, %r29858, %r29860;
	and.b32  	%r29862, %r29861, %r29848;
	or.b32  	%r29863, %r29862, %r29855;
	add.s32 	%r29864, %r29768, %r29854;
	setp.ne.s32 	%p1249, %r29850, 0;
	setp.gt.s32 	%p1250, %r29853, -1;
	selp.b32 	%r29865, %r29863, %r29864, %p1250;
	selp.b32 	%r29866, %r29863, %r29865, %p1249;
	add.s32 	%r29867, %r29866, %r29833;
	xor.b32  	%r29868, %r29867, %r29770;
	shr.u32 	%r29869, %r29770, 8;
	and.b32  	%r29870, %r29869, 31;
	shl.b32 	%r29871, %r1486, %r29870;
	shr.u32 	%r29872, %r29770, 1;
	and.b32  	%r29873, %r29872, 1;
	shl.b32 	%r29874, %r29873, %r29870;
	and.b32  	%r29875, %r29770, 1;
	shl.b32 	%r29876, %r29875, %r29870;
	and.b32  	%r29877, %r29871, %r28918;
	not.b32 	%r29878, %r29871;
	and.b32  	%r29879, %r28918, %r29878;
	not.b32 	%r29880, %r29876;
	and.b32  	%r29881, %r29877, %r29880;
	or.b32  	%r29882, %r29881, %r29879;
	not.b32 	%r29883, %r29877;
	and.b32  	%r29884, %r29874, %r29883;
	or.b32  	%r29885, %r29882, %r29884;
	shf.l.wrap.b32 	%r29886, %r29885, %r29885, 30;
	shf.l.wrap.b32 	%r29887, %r29885, %r29885, 19;
	xor.b32  	%r29888, %r29886, %r29887;
	shf.l.wrap.b32 	%r29889, %r29885, %r29885, 10;
	xor.b32  	%r29890, %r29888, %r29889;
	shr.u32 	%r29891, %r29868, 4;
	xor.b32  	%r29892, %r29891, %r29868;
	and.b32  	%r29893, %r29892, 252645135;
	shr.u32 	%r29894, %r29893, 24;
	shf.r.wrap.b32 	%r29895, %r29868, %r29868, %r29894;
	xor.b32  	%r29896, %r29895, %r29797;
	add.s32 	%r29897, %r29893, 16843009;
	shr.u32 	%r29898, %r29896, 16;
	xor.b32  	%r29899, %r29898, %r29896;
	shr.u32 	%r29900, %r29899, 12;
	shr.u32 	%r29901, %r29899, 4;
	shr.u32 	%r29902, %r29899, 8;
	xor.b32  	%r29903, %r29901, %r29900;
	xor.b32  	%r29904, %r29903, %r29902;
	xor.b32  	%r29905, %r29904, %r29899;
	shr.u32 	%r29906, %r29905, 2;
	xor.b32  	%r29907, %r29906, %r29905;
	shl.b32 	%r29908, %r29907, 3;
	not.b32 	%r29909, %r29908;
	and.b32  	%r29910, %r29909, 24;
	shr.u32 	%r29911, %r29897, %r29910;
	shf.r.wrap.b32 	%r29912, %r29868, %r29868, %r29911;
	shl.b32 	%r29913, %r29907, 31;
	xor.b32  	%r29914, %r29913, -2147483648;
	shr.s32 	%r29915, %r29914, 31;
	shl.b32 	%r29916, %r29907, 30;
	xor.b32  	%r29917, %r29916, -1073741824;
	not.b32 	%r29918, %r29912;
	and.b32  	%r29919, %r29831, %r29918;
	not.b32 	%r29920, %r29831;
	shr.s32 	%r29921, %r29917, 31;
	and.b32  	%r29922, %r29921, %r29920;
	or.b32  	%r29923, %r29915, %r29831;
	not.b32 	%r29924, %r29923;
	or.b32  	%r29925, %r29922, %r29924;
	and.b32  	%r29926, %r29925, %r29912;
	or.b32  	%r29927, %r29926, %r29919;
	add.s32 	%r29928, %r29831, %r29918;
	setp.ne.s32 	%p1251, %r29914, 0;
	setp.gt.s32 	%p1252, %r29917, -1;
	selp.b32 	%r29929, %r29927, %r29928, %p1252;
	selp.b32 	%r29930, %r29927, %r29929, %p1251;
	add.s32 	%r29931, %r29893, 33686018;
	xor.b32  	%r29932, %r29930, %r29896;
	shr.u32 	%r29933, %r29932, 16;
	xor.b32  	%r29934, %r29933, %r29932;
	shr.u32 	%r29935, %r29934, 12;
	shr.u32 	%r29936, %r29934, 4;
	shr.u32 	%r29937, %r29934, 8;
	xor.b32  	%r29938, %r29936, %r29935;
	xor.b32  	%r29939, %r29938, %r29937;
	xor.b32  	%r29940, %r29939, %r29934;
	shr.u32 	%r29941, %r29940, 2;
	xor.b32  	%r29942, %r29941, %r29940;
	shl.b32 	%r29943, %r29942, 3;
	not.b32 	%r29944, %r29943;
	and.b32  	%r29945, %r29944, 24;
	shr.u32 	%r29946, %r29931, %r29945;
	shf.r.wrap.b32 	%r29947, %r29868, %r29868, %r29946;
	shl.b32 	%r29948, %r29942, 31;
	xor.b32  	%r29949, %r29948, -2147483648;
	shr.s32 	%r29950, %r29949, 31;
	shl.b32 	%r29951, %r29942, 30;
	xor.b32  	%r29952, %r29951, -1073741824;
	not.b32 	%r29953, %r29947;
	and.b32  	%r29954, %r29866, %r29953;
	not.b32 	%r29955, %r29866;
	shr.s32 	%r29956, %r29952, 31;
	and.b32  	%r29957, %r29956, %r29955;
	or.b32  	%r29958, %r29950, %r29866;
	not.b32 	%r29959, %r29958;
	or.b32  	%r29960, %r29957, %r29959;
	and.b32  	%r29961, %r29960, %r29947;
	or.b32  	%r29962, %r29961, %r29954;
	add.s32 	%r29963, %r29866, %r29953;
	setp.ne.s32 	%p1253, %r29949, 0;
	setp.gt.s32 	%p1254, %r29952, -1;
	selp.b32 	%r29964, %r29962, %r29963, %p1254;
	selp.b32 	%r29965, %r29962, %r29964, %p1253;
	add.s32 	%r29966, %r29965, %r29932;
	shr.u32 	%r29967, %r29868, 8;
	and.b32  	%r29968, %r29967, 31;
	shl.b32 	%r29969, %r1486, %r29968;
	shr.u32 	%r29970, %r29868, 1;
	and.b32  	%r29971, %r29970, 1;
	shl.b32 	%r29972, %r29971, %r29968;
	and.b32  	%r29973, %r29868, 1;
	shl.b32 	%r29974, %r29973, %r29968;
	and.b32  	%r29975, %r29969, %r29505;
	not.b32 	%r29976, %r29969;
	and.b32  	%r29977, %r29505, %r29976;
	not.b32 	%r29978, %r29974;
	and.b32  	%r29979, %r29975, %r29978;
	or.b32  	%r29980, %r29979, %r29977;
	not.b32 	%r29981, %r29975;
	and.b32  	%r29982, %r29972, %r29981;
	or.b32  	%r29983, %r29980, %r29982;
	add.s32 	%r29984, %r29791, %r29505;
	add.s32 	%r29985, %r29984, %r29890;
	add.s32 	%r29986, %r26353, %r29983;
	add.s32 	%r29987, %r27209, %r27208;
	xor.b32  	%r29988, %r29966, %r29987;
	xor.b32  	%r29989, %r29988, %r29868;
	shr.u32 	%r29990, %r29989, 4;
	xor.b32  	%r29991, %r29990, %r29989;
	and.b32  	%r29992, %r29991, 252645135;
	shr.u32 	%r29993, %r29992, 24;
	shf.r.wrap.b32 	%r29994, %r29989, %r29989, %r29993;
	xor.b32  	%r29995, %r29994, %r29896;
	add.s32 	%r29996, %r29992, 16843009;
	shr.u32 	%r29997, %r29995, 16;
	xor.b32  	%r29998, %r29997, %r29995;
	shr.u32 	%r29999, %r29998, 12;
	shr.u32 	%r30000, %r29998, 4;
	shr.u32 	%r30001, %r29998, 8;
	xor.b32  	%r30002, %r30000, %r29999;
	xor.b32  	%r30003, %r30002, %r30001;
	xor.b32  	%r30004, %r30003, %r29998;
	shr.u32 	%r30005, %r30004, 2;
	xor.b32  	%r30006, %r30005, %r30004;
	shl.b32 	%r30007, %r30006, 3;
	not.b32 	%r30008, %r30007;
	and.b32  	%r30009, %r30008, 24;
	shr.u32 	%r30010, %r29996, %r30009;
	shf.r.wrap.b32 	%r30011, %r29989, %r29989, %r30010;
	shl.b32 	%r30012, %r30006, 31;
	xor.b32  	%r30013, %r30012, -2147483648;
	shr.s32 	%r30014, %r30013, 31;
	shl.b32 	%r30015, %r30006, 30;
	xor.b32  	%r30016, %r30015, -1073741824;
	not.b32 	%r30017, %r30011;
	and.b32  	%r30018, %r29930, %r30017;
	not.b32 	%r30019, %r29930;
	shr.s32 	%r30020, %r30016, 31;
	and.b32  	%r30021, %r30020, %r30019;
	or.b32  	%r30022, %r30014, %r29930;
	not.b32 	%r30023, %r30022;
	or.b32  	%r30024, %r30021, %r30023;
	and.b32  	%r30025, %r30024, %r30011;
	or.b32  	%r30026, %r30025, %r30018;
	add.s32 	%r30027, %r29930, %r30017;
	setp.ne.s32 	%p1255, %r30013, 0;
	setp.gt.s32 	%p1256, %r30016, -1;
	selp.b32 	%r30028, %r30026, %r30027, %p1256;
	selp.b32 	%r30029, %r30026, %r30028, %p1255;
	add.s32 	%r30030, %r29992, 33686018;
	xor.b32  	%r30031, %r30029, %r29995;
	shr.u32 	%r30032, %r30031, 16;
	xor.b32  	%r30033, %r30032, %r30031;
	shr.u32 	%r30034, %r30033, 12;
	shr.u32 	%r30035, %r30033, 4;
	shr.u32 	%r30036, %r30033, 8;
	xor.b32  	%r30037, %r30035, %r30034;
	xor.b32  	%r30038, %r30037, %r30036;
	xor.b32  	%r30039, %r30038, %r30033;
	shr.u32 	%r30040, %r30039, 2;
	xor.b32  	%r30041, %r30040, %r30039;
	shl.b32 	%r30042, %r30041, 3;
	not.b32 	%r30043, %r30042;
	and.b32  	%r30044, %r30043, 24;
	shr.u32 	%r30045, %r30030, %r30044;
	shf.r.wrap.b32 	%r30046, %r29989, %r29989, %r30045;
	shl.b32 	%r30047, %r30041, 31;
	xor.b32  	%r30048, %r30047, -2147483648;
	shr.s32 	%r30049, %r30048, 31;
	shl.b32 	%r30050, %r30041, 30;
	xor.b32  	%r30051, %r30050, -1073741824;
	not.b32 	%r30052, %r30046;
	and.b32  	%r30053, %r29965, %r30052;
	not.b32 	%r30054, %r29965;
	shr.s32 	%r30055, %r30051, 31;
	and.b32  	%r30056, %r30055, %r30054;
	or.b32  	%r30057, %r30049, %r29965;
	not.b32 	%r30058, %r30057;
	or.b32  	%r30059, %r30056, %r30058;
	and.b32  	%r30060, %r30059, %r30046;
	or.b32  	%r30061, %r30060, %r30053;
	add.s32 	%r30062, %r29965, %r30052;
	setp.ne.s32 	%p1257, %r30048, 0;
	setp.gt.s32 	%p1258, %r30051, -1;
	selp.b32 	%r30063, %r30061, %r30062, %p1258;
	selp.b32 	%r30064, %r30061, %r30063, %p1257;
	add.s32 	%r30065, %r30064, %r30031;
	xor.b32  	%r30066, %r30065, %r29989;
	shr.u32 	%r30067, %r30066, 4;
	xor.b32  	%r30068, %r30067, %r30066;
	and.b32  	%r30069, %r30068, 252645135;
	shr.u32 	%r30070, %r30069, 24;
	shf.r.wrap.b32 	%r30071, %r30066, %r30066, %r30070;
	xor.b32  	%r30072, %r30071, %r29995;
	add.s32 	%r30073, %r30069, 16843009;
	shr.u32 	%r30074, %r30072, 16;
	xor.b32  	%r30075, %r30074, %r30072;
	shr.u32 	%r30076, %r30075, 12;
	shr.u32 	%r30077, %r30075, 4;
	shr.u32 	%r30078, %r30075, 8;
	xor.b32  	%r30079, %r30077, %r30076;
	xor.b32  	%r30080, %r30079, %r30078;
	xor.b32  	%r30081, %r30080, %r30075;
	shr.u32 	%r30082, %r30081, 2;
	xor.b32  	%r30083, %r30082, %r30081;
	shl.b32 	%r30084, %r30083, 3;
	not.b32 	%r30085, %r30084;
	and.b32  	%r30086, %r30085, 24;
	shr.u32 	%r30087, %r30073, %r30086;
	shf.r.wrap.b32 	%r30088, %r30066, %r30066, %r30087;
	shl.b32 	%r30089, %r30083, 31;
	xor.b32  	%r30090, %r30089, -2147483648;
	shr.s32 	%r30091, %r30090, 31;
	shl.b32 	%r30092, %r30083, 30;
	xor.b32  	%r30093, %r30092, -1073741824;
	not.b32 	%r30094, %r30088;
	and.b32  	%r30095, %r30029, %r30094;
	not.b32 	%r30096, %r30029;
	shr.s32 	%r30097, %r30093, 31;
	and.b32  	%r30098, %r30097, %r30096;
	or.b32  	%r30099, %r30091, %r30029;
	not.b32 	%r30100, %r30099;
	or.b32  	%r30101, %r30098, %r30100;
	and.b32  	%r30102, %r30101, %r30088;
	or.b32  	%r30103, %r30102, %r30095;
	add.s32 	%r30104, %r30029, %r30094;
	setp.ne.s32 	%p1259, %r30090, 0;
	setp.gt.s32 	%p1260, %r30093, -1;
	selp.b32 	%r30105, %r30103, %r30104, %p1260;
	selp.b32 	%r30106, %r30103, %r30105, %p1259;
	add.s32 	%r30107, %r30069, 33686018;
	xor.b32  	%r30108, %r30106, %r30072;
	shr.u32 	%r30109, %r30108, 16;
	xor.b32  	%r30110, %r30109, %r30108;
	shr.u32 	%r30111, %r30110, 12;
	shr.u32 	%r30112, %r30110, 4;
	shr.u32 	%r30113, %r30110, 8;
	xor.b32  	%r30114, %r30112, %r30111;
	xor.b32  	%r30115, %r30114, %r30113;
	xor.b32  	%r30116, %r30115, %r30110;
	shr.u32 	%r30117, %r30116, 2;
	xor.b32  	%r30118, %r30117, %r30116;
	shl.b32 	%r30119, %r30118, 3;
	not.b32 	%r30120, %r30119;
	and.b32  	%r30121, %r30120, 24;
	shr.u32 	%r30122, %r30107, %r30121;
	shf.r.wrap.b32 	%r30123, %r30066, %r30066, %r30122;
	shl.b32 	%r30124, %r30118, 31;
	xor.b32  	%r30125, %r30124, -2147483648;
	shr.s32 	%r30126, %r30125, 31;
	shl.b32 	%r30127, %r30118, 30;
	xor.b32  	%r30128, %r30127, -1073741824;
	not.b32 	%r30129, %r30123;
	and.b32  	%r30130, %r30064, %r30129;
	not.b32 	%r30131, %r30064;
	shr.s32 	%r30132, %r30128, 31;
	and.b32  	%r30133, %r30132, %r30131;
	or.b32  	%r30134, %r30126, %r30064;
	not.b32 	%r30135, %r30134;
	or.b32  	%r30136, %r30133, %r30135;
	and.b32  	%r30137, %r30136, %r30123;
	or.b32  	%r30138, %r30137, %r30130;
	add.s32 	%r30139, %r30064, %r30129;
	setp.ne.s32 	%p1261, %r30125, 0;
	setp.gt.s32 	%p1262, %r30128, -1;
	selp.b32 	%r30140, %r30138, %r30139, %p1262;
	selp.b32 	%r30141, %r30138, %r30140, %p1261;
	add.s32 	%r30142, %r30141, %r30108;
	xor.b32  	%r30143, %r30142, %r30066;
	shr.u32 	%r30144, %r30066, 8;
	and.b32  	%r30145, %r30144, 31;
	shl.b32 	%r30146, %r1486, %r30145;
	shr.u32 	%r30147, %r30066, 1;
	and.b32  	%r30148, %r30147, 1;
	shl.b32 	%r30149, %r30148, %r30145;
	and.b32  	%r30150, %r30066, 1;
	shl.b32 	%r30151, %r30150, %r30145;
	and.b32  	%r30152, %r30146, %r28064;
	not.b32 	%r30153, %r30146;
	and.b32  	%r30154, %r28064, %r30153;
	not.b32 	%r30155, %r30151;
	and.b32  	%r30156, %r30152, %r30155;
	or.b32  	%r30157, %r30156, %r30154;
	not.b32 	%r30158, %r30152;
	and.b32  	%r30159, %r30149, %r30158;
	or.b32  	%r30160, %r30157, %r30159;
	shr.u32 	%r30161, %r30143, 4;
	xor.b32  	%r30162, %r30161, %r30143;
	and.b32  	%r30163, %r30162, 252645135;
	shr.u32 	%r30164, %r30163, 24;
	shf.r.wrap.b32 	%r30165, %r30143, %r30143, %r30164;
	xor.b32  	%r30166, %r30165, %r30072;
	add.s32 	%r30167, %r30163, 16843009;
	shr.u32 	%r30168, %r30166, 16;
	xor.b32  	%r30169, %r30168, %r30166;
	shr.u32 	%r30170, %r30169, 12;
	shr.u32 	%r30171, %r30169, 4;
	shr.u32 	%r30172, %r30169, 8;
	xor.b32  	%r30173, %r30171, %r30170;
	xor.b32  	%r30174, %r30173, %r30172;
	xor.b32  	%r30175, %r30174, %r30169;
	shr.u32 	%r30176, %r30175, 2;
	xor.b32  	%r30177, %r30176, %r30175;
	shl.b32 	%r30178, %r30177, 3;
	not.b32 	%r30179, %r30178;
	and.b32  	%r30180, %r30179, 24;
	shr.u32 	%r30181, %r30167, %r30180;
	shf.r.wrap.b32 	%r30182, %r30143, %r30143, %r30181;
	shl.b32 	%r30183, %r30177, 31;
	xor.b32  	%r30184, %r30183, -2147483648;
	shr.s32 	%r30185, %r30184, 31;
	shl.b32 	%r30186, %r30177, 30;
	xor.b32  	%r30187, %r30186, -1073741824;
	not.b32 	%r30188, %r30182;
	and.b32  	%r30189, %r30106, %r30188;
	not.b32 	%r30190, %r30106;
	shr.s32 	%r30191, %r30187, 31;
	and.b32  	%r30192, %r30191, %r30190;
	or.b32  	%r30193, %r30185, %r30106;
	not.b32 	%r30194, %r30193;
	or.b32  	%r30195, %r30192, %r30194;
	and.b32  	%r30196, %r30195, %r30182;
	or.b32  	%r30197, %r30196, %r30189;
	add.s32 	%r30198, %r30106, %r30188;
	setp.ne.s32 	%p1263, %r30184, 0;
	setp.gt.s32 	%p1264, %r30187, -1;
	selp.b32 	%r30199, %r30197, %r30198, %p1264;
	selp.b32 	%r30200, %r30197, %r30199, %p1263;
	add.s32 	%r30201, %r30163, 33686018;
	xor.b32  	%r30202, %r30200, %r30166;
	shr.u32 	%r30203, %r30202, 16;
	xor.b32  	%r30204, %r30203, %r30202;
	shr.u32 	%r30205, %r30204, 12;
	shr.u32 	%r30206, %r30204, 4;
	shr.u32 	%r30207, %r30204, 8;
	xor.b32  	%r30208, %r30206, %r30205;
	xor.b32  	%r30209, %r30208, %r30207;
	xor.b32  	%r30210, %r30209, %r30204;
	shr.u32 	%r30211, %r30210, 2;
	xor.b32  	%r30212, %r30211, %r30210;
	shl.b32 	%r30213, %r30212, 3;
	not.b32 	%r30214, %r30213;
	and.b32  	%r30215, %r30214, 24;
	shr.u32 	%r30216, %r30201, %r30215;
	shf.r.wrap.b32 	%r30217, %r30143, %r30143, %r30216;
	shl.b32 	%r30218, %r30212, 31;
	xor.b32  	%r30219, %r30218, -2147483648;
	shr.s32 	%r30220, %r30219, 31;
	shl.b32 	%r30221, %r30212, 30;
	xor.b32  	%r30222, %r30221, -1073741824;
	not.b32 	%r30223, %r30217;
	and.b32  	%r30224, %r30141, %r30223;
	not.b32 	%r30225, %r30141;
	shr.s32 	%r30226, %r30222, 31;
	and.b32  	%r30227, %r30226, %r30225;
	or.b32  	%r30228, %r30220, %r30141;
	not.b32 	%r30229, %r30228;
	or.b32  	%r30230, %r30227, %r30229;
	and.b32  	%r30231, %r30230, %r30217;
	or.b32  	%r30232, %r30231, %r30224;
	add.s32 	%r30233, %r30141, %r30223;
	setp.ne.s32 	%p1265, %r30219, 0;
	setp.gt.s32 	%p1266, %r30222, -1;
	selp.b32 	%r30234, %r30232, %r30233, %p1266;
	selp.b32 	%r30235, %r30232, %r30234, %p1265;
	add.s32 	%r30236, %r30235, %r30202;
	xor.b32  	%r30237, %r30236, %r30143;
	shr.u32 	%r30238, %r30143, 8;
	and.b32  	%r30239, %r30238, 31;
	shl.b32 	%r30240, %r1486, %r30239;
	shr.u32 	%r30241, %r30143, 1;
	and.b32  	%r30242, %r30241, 1;
	shl.b32 	%r30243, %r30242, %r30239;
	and.b32  	%r30244, %r30143, 1;
	shl.b32 	%r30245, %r30244, %r30239;
	and.b32  	%r30246, %r30240, %r28919;
	not.b32 	%r30247, %r30240;
	and.b32  	%r30248, %r28919, %r30247;
	not.b32 	%r30249, %r30245;
	and.b32  	%r30250, %r30246, %r30249;
	or.b32  	%r30251, %r30250, %r30248;
	not.b32 	%r30252, %r30246;
	and.b32  	%r30253, %r30243, %r30252;
	or.b32  	%r30254, %r30251, %r30253;
	xor.b32  	%r30255, %r30254, %r30160;
	and.b32  	%r30256, %r29986, %r30255;
	xor.b32  	%r30257, %r30256, %r30160;
	shr.u32 	%r30258, %r30237, 4;
	xor.b32  	%r30259, %r30258, %r30237;
	and.b32  	%r30260, %r30259, 252645135;
	shr.u32 	%r30261, %r30260, 24;
	shf.r.wrap.b32 	%r30262, %r30237, %r30237, %r30261;
	xor.b32  	%r30263, %r30262, %r30166;
	add.s32 	%r30264, %r30260, 16843009;
	shr.u32 	%r30265, %r30263, 16;
	xor.b32  	%r30266, %r30265, %r30263;
	shr.u32 	%r30267, %r30266, 12;
	shr.u32 	%r30268, %r30266, 4;
	shr.u32 	%r30269, %r30266, 8;
	xor.b32  	%r30270, %r30268, %r30267;
	xor.b32  	%r30271, %r30270, %r30269;
	xor.b32  	%r30272, %r30271, %r30266;
	shr.u32 	%r30273, %r30272, 2;
	xor.b32  	%r30274, %r30273, %r30272;
	shl.b32 	%r30275, %r30274, 3;
	not.b32 	%r30276, %r30275;
	and.b32  	%r30277, %r30276, 24;
	shr.u32 	%r30278, %r30264, %r30277;
	shf.r.wrap.b32 	%r30279, %r30237, %r30237, %r30278;
	shl.b32 	%r30280, %r30274, 31;
	xor.b32  	%r30281, %r30280, -2147483648;
	shr.s32 	%r30282, %r30281, 31;
	shl.b32 	%r30283, %r30274, 30;
	xor.b32  	%r30284, %r30283, -1073741824;
	not.b32 	%r30285, %r30279;
	and.b32  	%r30286, %r30200, %r30285;
	not.b32 	%r30287, %r30200;
	shr.s32 	%r30288, %r30284, 31;
	and.b32  	%r30289, %r30288, %r30287;
	or.b32  	%r30290, %r30282, %r30200;
	not.b32 	%r30291, %r30290;
	or.b32  	%r30292, %r30289, %r30291;
	and.b32  	%r30293, %r30292, %r30279;
	or.b32  	%r30294, %r30293, %r30286;
	add.s32 	%r30295, %r30200, %r30285;
	setp.ne.s32 	%p1267, %r30281, 0;
	setp.gt.s32 	%p1268, %r30284, -1;
	selp.b32 	%r30296, %r30294, %r30295, %p1268;
	selp.b32 	%r30297, %r30294, %r30296, %p1267;
	add.s32 	%r30298, %r30260, 33686018;
	xor.b32  	%r30299, %r30297, %r30263;
	shr.u32 	%r30300, %r30299, 16;
	xor.b32  	%r30301, %r30300, %r30299;
	shr.u32 	%r30302, %r30301, 12;
	shr.u32 	%r30303, %r30301, 4;
	shr.u32 	%r30304, %r30301, 8;
	xor.b32  	%r30305, %r30303, %r30302;
	xor.b32  	%r30306, %r30305, %r30304;
	xor.b32  	%r30307, %r30306, %r30301;
	shr.u32 	%r30308, %r30307, 2;
	xor.b32  	%r30309, %r30308, %r30307;
	shl.b32 	%r30310, %r30309, 3;
	not.b32 	%r30311, %r30310;
	and.b32  	%r30312, %r30311, 24;
	shr.u32 	%r30313, %r30298, %r30312;
	shf.r.wrap.b32 	%r30314, %r30237, %r30237, %r30313;
	shl.b32 	%r30315, %r30309, 31;
	xor.b32  	%r30316, %r30315, -2147483648;
	shr.s32 	%r30317, %r30316, 31;
	shl.b32 	%r30318, %r30309, 30;
	xor.b32  	%r30319, %r30318, -1073741824;
	not.b32 	%r30320, %r30314;
	and.b32  	%r30321, %r30235, %r30320;
	not.b32 	%r30322, %r30235;
	shr.s32 	%r30323, %r30319, 31;
	and.b32  	%r30324, %r30323, %r30322;
	or.b32  	%r30325, %r30317, %r30235;
	not.b32 	%r30326, %r30325;
	or.b32  	%r30327, %r30324, %r30326;
	and.b32  	%r30328, %r30327, %r30314;
	or.b32  	%r30329, %r30328, %r30321;
	add.s32 	%r30330, %r30235, %r30320;
	setp.ne.s32 	%p1269, %r30316, 0;
	setp.gt.s32 	%p1270, %r30319, -1;
	selp.b32 	%r30331, %r30329, %r30330, %p1270;
	selp.b32 	%r30332, %r30329, %r30331, %p1269;
	add.s32 	%r30333, %r30332, %r30299;
	xor.b32  	%r30334, %r30333, %r30237;
	shr.u32 	%r30335, %r30237, 8;
	and.b32  	%r30336, %r30335, 31;
	shl.b32 	%r30337, %r1486, %r30336;
	shr.u32 	%r30338, %r30237, 1;
	and.b32  	%r30339, %r30338, 1;
	shl.b32 	%r30340, %r30339, %r30336;
	and.b32  	%r30341, %r30237, 1;
	shl.b32 	%r30342, %r30341, %r30336;
	and.b32  	%r30343, %r30337, %r29986;
	not.b32 	%r30344, %r30337;
	and.b32  	%r30345, %r29986, %r30344;
	not.b32 	%r30346, %r30342;
	and.b32  	%r30347, %r30343, %r30346;
	or.b32  	%r30348, %r30347, %r30345;
	not.b32 	%r30349, %r30343;
	and.b32  	%r30350, %r30340, %r30349;
	or.b32  	%r30351, %r30348, %r30350;
	shf.l.wrap.b32 	%r30352, %r30351, %r30351, 26;
	shf.l.wrap.b32 	%r30353, %r30351, %r30351, 21;
	xor.b32  	%r30354, %r30352, %r30353;
	shf.l.wrap.b32 	%r30355, %r30351, %r30351, 7;
	xor.b32  	%r30356, %r30354, %r30355;
	add.s32 	%r30357, %r29209, %r28945;
	add.s32 	%r30358, %r30357, %r27209;
	add.s32 	%r30359, %r30358, %r30257;
	add.s32 	%r30360, %r30359, %r30356;
	shr.u32 	%r30361, %r30334, 4;
	xor.b32  	%r30362, %r30361, %r30334;
	and.b32  	%r30363, %r30362, 252645135;
	shr.u32 	%r30364, %r30363, 24;
	shf.r.wrap.b32 	%r30365, %r30334, %r30334, %r30364;
	xor.b32  	%r30366, %r30365, %r30263;
	add.s32 	%r30367, %r30363, 16843009;
	shr.u32 	%r30368, %r30366, 16;
	xor.b32  	%r30369, %r30368, %r30366;
	shr.u32 	%r30370, %r30369, 12;
	shr.u32 	%r30371, %r30369, 4;
	shr.u32 	%r30372, %r30369, 8;
	xor.b32  	%r30373, %r30371, %r30370;
	xor.b32  	%r30374, %r30373, %r30372;
	xor.b32  	%r30375, %r30374, %r30369;
	shr.u32 	%r30376, %r30375, 2;
	xor.b32  	%r30377, %r30376, %r30375;
	shl.b32 	%r30378, %r30377, 3;
	not.b32 	%r30379, %r30378;
	and.b32  	%r30380, %r30379, 24;
	shr.u32 	%r30381, %r30367, %r30380;
	shf.r.wrap.b32 	%r30382, %r30334, %r30334, %r30381;
	shl.b32 	%r30383, %r30377, 31;
	xor.b32  	%r30384, %r30383, -2147483648;
	shr.s32 	%r30385, %r30384, 31;
	shl.b32 	%r30386, %r30377, 30;
	xor.b32  	%r30387, %r30386, -1073741824;
	not.b32 	%r30388, %r30382;
	and.b32  	%r30389, %r30297, %r30388;
	not.b32 	%r30390, %r30297;
	shr.s32 	%r30391, %r30387, 31;
	and.b32  	%r30392, %r30391, %r30390;
	or.b32  	%r30393, %r30385, %r30297;
	not.b32 	%r30394, %r30393;
	or.b32  	%r30395, %r30392, %r30394;
	and.b32  	%r30396, %r30395, %r30382;
	or.b32  	%r30397, %r30396, %r30389;
	add.s32 	%r30398, %r30297, %r30388;
	setp.ne.s32 	%p1271, %r30384, 0;
	setp.gt.s32 	%p1272, %r30387, -1;
	selp.b32 	%r30399, %r30397, %r30398, %p1272;
	selp.b32 	%r30400, %r30397, %r30399, %p1271;
	add.s32 	%r30401, %r30363, 33686018;
	xor.b32  	%r30402, %r30400, %r30366;
	shr.u32 	%r30403, %r30402, 16;
	xor.b32  	%r30404, %r30403, %r30402;
	shr.u32 	%r30405, %r30404, 12;
	shr.u32 	%r30406, %r30404, 4;
	shr.u32 	%r30407, %r30404, 8;
	xor.b32  	%r30408, %r30406, %r30405;
	xor.b32  	%r30409, %r30408, %r30407;
	xor.b32  	%r30410, %r30409, %r30404;
	shr.u32 	%r30411, %r30410, 2;
	xor.b32  	%r30412, %r30411, %r30410;
	shl.b32 	%r30413, %r30412, 3;
	not.b32 	%r30414, %r30413;
	and.b32  	%r30415, %r30414, 24;
	shr.u32 	%r30416, %r30401, %r30415;
	shf.r.wrap.b32 	%r30417, %r30334, %r30334, %r30416;
	shl.b32 	%r30418, %r30412, 31;
	xor.b32  	%r30419, %r30418, -2147483648;
	shr.s32 	%r30420, %r30419, 31;
	shl.b32 	%r30421, %r30412, 30;
	xor.b32  	%r30422, %r30421, -1073741824;
	not.b32 	%r30423, %r30417;
	and.b32  	%r30424, %r30332, %r30423;
	not.b32 	%r30425, %r30332;
	shr.s32 	%r30426, %r30422, 31;
	and.b32  	%r30427, %r30426, %r30425;
	or.b32  	%r30428, %r30420, %r30332;
	not.b32 	%r30429, %r30428;
	or.b32  	%r30430, %r30427, %r30429;
	and.b32  	%r30431, %r30430, %r30417;
	or.b32  	%r30432, %r30431, %r30424;
	add.s32 	%r30433, %r30332, %r30423;
	setp.ne.s32 	%p1273, %r30419, 0;
	setp.gt.s32 	%p1274, %r30422, -1;
	selp.b32 	%r30434, %r30432, %r30433, %p1274;
	selp.b32 	%r30435, %r30432, %r30434, %p1273;
	add.s32 	%r30436, %r30435, %r30402;
	xor.b32  	%r30437, %r30436, %r30334;
	shr.u32 	%r30438, %r30334, 8;
	and.b32  	%r30439, %r30438, 31;
	shl.b32 	%r30440, %r1486, %r30439;
	shr.u32 	%r30441, %r30334, 1;
	and.b32  	%r30442, %r30441, 1;
	shl.b32 	%r30443, %r30442, %r30439;
	and.b32  	%r30444, %r30334, 1;
	shl.b32 	%r30445, %r30444, %r30439;
	and.b32  	%r30446, %r30440, %r28063;
	not.b32 	%r30447, %r30440;
	and.b32  	%r30448, %r28063, %r30447;
	not.b32 	%r30449, %r30445;
	and.b32  	%r30450, %r30446, %r30449;
	or.b32  	%r30451, %r30450, %r30448;
	not.b32 	%r30452, %r30446;
	and.b32  	%r30453, %r30443, %r30452;
	or.b32  	%r30454, %r30451, %r30453;
	shr.u32 	%r30455, %r30437, 4;
	xor.b32  	%r30456, %r30455, %r30437;
	and.b32  	%r30457, %r30456, 252645135;
	shr.u32 	%r30458, %r30457, 24;
	shf.r.wrap.b32 	%r30459, %r30437, %r30437, %r30458;
	xor.b32  	%r30460, %r30459, %r30366;
	add.s32 	%r30461, %r30457, 16843009;
	shr.u32 	%r30462, %r30460, 16;
	xor.b32  	%r30463, %r30462, %r30460;
	shr.u32 	%r30464, %r30463, 12;
	shr.u32 	%r30465, %r30463, 4;
	shr.u32 	%r30466, %r30463, 8;
	xor.b32  	%r30467, %r30465, %r30464;
	xor.b32  	%r30468, %r30467, %r30466;
	xor.b32  	%r30469, %r30468, %r30463;
	shr.u32 	%r30470, %r30469, 2;
	xor.b32  	%r30471, %r30470, %r30469;
	shl.b32 	%r30472, %r30471, 3;
	not.b32 	%r30473, %r30472;
	and.b32  	%r30474, %r30473, 24;
	shr.u32 	%r30475, %r30461, %r30474;
	shf.r.wrap.b32 	%r30476, %r30437, %r30437, %r30475;
	shl.b32 	%r30477, %r30471, 31;
	xor.b32  	%r30478, %r30477, -2147483648;
	shr.s32 	%r30479, %r30478, 31;
	shl.b32 	%r30480, %r30471, 30;
	xor.b32  	%r30481, %r30480, -1073741824;
	not.b32 	%r30482, %r30476;
	and.b32  	%r30483, %r30400, %r30482;
	not.b32 	%r30484, %r30400;
	shr.s32 	%r30485, %r30481, 31;
	and.b32  	%r30486, %r30485, %r30484;
	or.b32  	%r30487, %r30479, %r30400;
	not.b32 	%r30488, %r30487;
	or.b32  	%r30489, %r30486, %r30488;
	and.b32  	%r30490, %r30489, %r30476;
	or.b32  	%r30491, %r30490, %r30483;
	add.s32 	%r30492, %r30400, %r30482;
	setp.ne.s32 	%p1275, %r30478, 0;
	setp.gt.s32 	%p1276, %r30481, -1;
	selp.b32 	%r30493, %r30491, %r30492, %p1276;
	selp.b32 	%r30494, %r30491, %r30493, %p1275;
	add.s32 	%r30495, %r30457, 33686018;
	xor.b32  	%r30496, %r30494, %r30460;
	shr.u32 	%r30497, %r30496, 16;
	xor.b32  	%r30498, %r30497, %r30496;
	shr.u32 	%r30499, %r30498, 12;
	shr.u32 	%r30500, %r30498, 4;
	shr.u32 	%r30501, %r30498, 8;
	xor.b32  	%r30502, %r30500, %r30499;
	xor.b32  	%r30503, %r30502, %r30501;
	xor.b32  	%r30504, %r30503, %r30498;
	shr.u32 	%r30505, %r30504, 2;
	xor.b32  	%r30506, %r30505, %r30504;
	shl.b32 	%r30507, %r30506, 3;
	not.b32 	%r30508, %r30507;
	and.b32  	%r30509, %r30508, 24;
	shr.u32 	%r30510, %r30495, %r30509;
	shf.r.wrap.b32 	%r30511, %r30437, %r30437, %r30510;
	shl.b32 	%r30512, %r30506, 31;
	xor.b32  	%r30513, %r30512, -2147483648;
	shr.s32 	%r30514, %r30513, 31;
	shl.b32 	%r30515, %r30506, 30;
	xor.b32  	%r30516, %r30515, -1073741824;
	not.b32 	%r30517, %r30511;
	and.b32  	%r30518, %r30435, %r30517;
	not.b32 	%r30519, %r30435;
	shr.s32 	%r30520, %r30516, 31;
	and.b32  	%r30521, %r30520, %r30519;
	or.b32  	%r30522, %r30514, %r30435;
	not.b32 	%r30523, %r30522;
	or.b32  	%r30524, %r30521, %r30523;
	and.b32  	%r30525, %r30524, %r30511;
	or.b32  	%r30526, %r30525, %r30518;
	add.s32 	%r30527, %r30435, %r30517;
	setp.ne.s32 	%p1277, %r30513, 0;
	setp.gt.s32 	%p1278, %r30516, -1;
	selp.b32 	%r30528, %r30526, %r30527, %p1278;
	selp.b32 	%r30529, %r30526, %r30528, %p1277;
	add.s32 	%r30530, %r30529, %r30496;
	xor.b32  	%r30531, %r30530, %r30437;
	shr.u32 	%r30532, %r30437, 8;
	and.b32  	%r30533, %r30532, 31;
	shl.b32 	%r30534, %r1486, %r30533;
	shr.u32 	%r30535, %r30437, 1;
	and.b32  	%r30536, %r30535, 1;
	shl.b32 	%r30537, %r30536, %r30533;
	and.b32  	%r30538, %r30437, 1;
	shl.b32 	%r30539, %r30538, %r30533;
	and.b32  	%r30540, %r30534, %r28918;
	not.b32 	%r30541, %r30534;
	and.b32  	%r30542, %r28918, %r30541;
	not.b32 	%r30543, %r30539;
	and.b32  	%r30544, %r30540, %r30543;
	or.b32  	%r30545, %r30544, %r30542;
	not.b32 	%r30546, %r30540;
	and.b32  	%r30547, %r30537, %r30546;
	or.b32  	%r30548, %r30545, %r30547;
	shr.u32 	%r30549, %r30531, 4;
	xor.b32  	%r30550, %r30549, %r30531;
	and.b32  	%r30551, %r30550, 252645135;
	shr.u32 	%r30552, %r30551, 24;
	shf.r.wrap.b32 	%r30553, %r30531, %r30531, %r30552;
	xor.b32  	%r30554, %r30553, %r30460;
	add.s32 	%r30555, %r30551, 16843009;
	shr.u32 	%r30556, %r30554, 16;
	xor.b32  	%r30557, %r30556, %r30554;
	shr.u32 	%r30558, %r30557, 12;
	shr.u32 	%r30559, %r30557, 4;
	shr.u32 	%r30560, %r30557, 8;
	xor.b32  	%r30561, %r30559, %r30558;
	xor.b32  	%r30562, %r30561, %r30560;
	xor.b32  	%r30563, %r30562, %r30557;
	shr.u32 	%r30564, %r30563, 2;
	xor.b32  	%r30565, %r30564, %r30563;
	shl.b32 	%r30566, %r30565, 3;
	not.b32 	%r30567, %r30566;
	and.b32  	%r30568, %r30567, 24;
	shr.u32 	%r30569, %r30555, %r30568;
	shf.r.wrap.b32 	%r30570, %r30531, %r30531, %r30569;
	shl.b32 	%r30571, %r30565, 31;
	xor.b32  	%r30572, %r30571, -2147483648;
	shr.s32 	%r30573, %r30572, 31;
	shl.b32 	%r30574, %r30565, 30;
	xor.b32  	%r30575, %r30574, -1073741824;
	not.b32 	%r30576, %r30570;
	and.b32  	%r30577, %r30494, %r30576;
	not.b32 	%r30578, %r30494;
	shr.s32 	%r30579, %r30575, 31;
	and.b32  	%r30580, %r30579, %r30578;
	or.b32  	%r30581, %r30573, %r30494;
	not.b32 	%r30582, %r30581;
	or.b32  	%r30583, %r30580, %r30582;
	and.b32  	%r30584, %r30583, %r30570;
	or.b32  	%r30585, %r30584, %r30577;
	add.s32 	%r30586, %r30494, %r30576;
	setp.ne.s32 	%p1279, %r30572, 0;
	setp.gt.s32 	%p1280, %r30575, -1;
	selp.b32 	%r30587, %r30585, %r30586, %p1280;
	selp.b32 	%r30588, %r30585, %r30587, %p1279;
	add.s32 	%r30589, %r30551, 33686018;
	xor.b32  	%r30590, %r30588, %r30554;
	shr.u32 	%r30591, %r30590, 16;
	xor.b32  	%r30592, %r30591, %r30590;
	shr.u32 	%r30593, %r30592, 12;
	shr.u32 	%r30594, %r30592, 4;
	shr.u32 	%r30595, %r30592, 8;
	xor.b32  	%r30596, %r30594, %r30593;
	xor.b32  	%r30597, %r30596, %r30595;
	xor.b32  	%r30598, %r30597, %r30592;
	shr.u32 	%r30599, %r30598, 2;
	xor.b32  	%r30600, %r30599, %r30598;
	shl.b32 	%r30601, %r30600, 3;
	not.b32 	%r30602, %r30601;
	and.b32  	%r30603, %r30602, 24;
	shr.u32 	%r30604, %r30589, %r30603;
	shf.r.wrap.b32 	%r30605, %r30531, %r30531, %r30604;
	shl.b32 	%r30606, %r30600, 31;
	xor.b32  	%r30607, %r30606, -2147483648;
	shr.s32 	%r30608, %r30607, 31;
	shl.b32 	%r30609, %r30600, 30;
	xor.b32  	%r30610, %r30609, -1073741824;
	not.b32 	%r30611, %r30605;
	and.b32  	%r30612, %r30529, %r30611;
	not.b32 	%r30613, %r30529;
	shr.s32 	%r30614, %r30610, 31;
	and.b32  	%r30615, %r30614, %r30613;
	or.b32  	%r30616, %r30608, %r30529;
	not.b32 	%r30617, %r30616;
	or.b32  	%r30618, %r30615, %r30617;
	and.b32  	%r30619, %r30618, %r30605;
	or.b32  	%r30620, %r30619, %r30612;
	add.s32 	%r30621, %r30529, %r30611;
	setp.ne.s32 	%p1281, %r30607, 0;
	setp.gt.s32 	%p1282, %r30610, -1;
	selp.b32 	%r30622, %r30620, %r30621, %p1282;
	selp.b32 	%r30623, %r30620, %r30622, %p1281;
	add.s32 	%r30624, %r30623, %r30590;
	xor.b32  	%r30625, %r30624, %r30531;
	shr.u32 	%r30626, %r30531, 8;
	and.b32  	%r30627, %r30626, 31;
	shl.b32 	%r30628, %r1486, %r30627;
	shr.u32 	%r30629, %r30531, 1;
	and.b32  	%r30630, %r30629, 1;
	shl.b32 	%r30631, %r30630, %r30627;
	and.b32  	%r30632, %r30531, 1;
	shl.b32 	%r30633, %r30632, %r30627;
	and.b32  	%r30634, %r30628, %r29985;
	not.b32 	%r30635, %r30628;
	and.b32  	%r30636, %r29985, %r30635;
	not.b32 	%r30637, %r30633;
	and.b32  	%r30638, %r30634, %r30637;
	or.b32  	%r30639, %r30638, %r30636;
	not.b32 	%r30640, %r30634;
	and.b32  	%r30641, %r30631, %r30640;
	or.b32  	%r30642, %r30639, %r30641;
	or.b32  	%r30643, %r30548, %r30454;
	and.b32  	%r30644, %r30642, %r30643;
	and.b32  	%r30645, %r30548, %r30454;
	or.b32  	%r30646, %r30644, %r30645;
	shr.u32 	%r30647, %r30625, 4;
	xor.b32  	%r30648, %r30647, %r30625;
	and.b32  	%r30649, %r30648, 252645135;
	shr.u32 	%r30650, %r30649, 24;
	shf.r.wrap.b32 	%r30651, %r30625, %r30625, %r30650;
	xor.b32  	%r30652, %r30651, %r30554;
	add.s32 	%r30653, %r30649, 16843009;
	shr.u32 	%r30654, %r30652, 16;
	xor.b32  	%r30655, %r30654, %r30652;
	shr.u32 	%r30656, %r30655, 12;
	shr.u32 	%r30657, %r30655, 4;
	shr.u32 	%r30658, %r30655, 8;
	xor.b32  	%r30659, %r30657, %r30656;
	xor.b32  	%r30660, %r30659, %r30658;
	xor.b32  	%r30661, %r30660, %r30655;
	shr.u32 	%r30662, %r30661, 2;
	xor.b32  	%r30663, %r30662, %r30661;
	shl.b32 	%r30664, %r30663, 3;
	not.b32 	%r30665, %r30664;
	and.b32  	%r30666, %r30665, 24;
	shr.u32 	%r30667, %r30653, %r30666;
	shf.r.wrap.b32 	%r30668, %r30625, %r30625, %r30667;
	shl.b32 	%r30669, %r30663, 31;
	xor.b32  	%r30670, %r30669, -2147483648;
	shr.s32 	%r30671, %r30670, 31;
	shl.b32 	%r30672, %r30663, 30;
	xor.b32  	%r30673, %r30672, -1073741824;
	not.b32 	%r30674, %r30668;
	and.b32  	%r30675, %r30588, %r30674;
	not.b32 	%r30676, %r30588;
	shr.s32 	%r30677, %r30673, 31;
	and.b32  	%r30678, %r30677, %r30676;
	or.b32  	%r30679, %r30671, %r30588;
	not.b32 	%r30680, %r30679;
	or.b32  	%r30681, %r30678, %r30680;
	and.b32  	%r30682, %r30681, %r30668;
	or.b32  	%r30683, %r30682, %r30675;
	add.s32 	%r30684, %r30588, %r30674;
	setp.ne.s32 	%p1283, %r30670, 0;
	setp.gt.s32 	%p1284, %r30673, -1;
	selp.b32 	%r30685, %r30683, %r30684, %p1284;
	selp.b32 	%r30686, %r30683, %r30685, %p1283;
	add.s32 	%r30687, %r30649, 33686018;
	xor.b32  	%r30688, %r30686, %r30652;
	shr.u32 	%r30689, %r30688, 16;
	xor.b32  	%r30690, %r30689, %r30688;
	shr.u32 	%r30691, %r30690, 12;
	shr.u32 	%r30692, %r30690, 4;
	shr.u32 	%r30693, %r30690, 8;
	xor.b32  	%r30694, %r30692, %r30691;
	xor.b32  	%r30695, %r30694, %r30693;
	xor.b32  	%r30696, %r30695, %r30690;
	shr.u32 	%r30697, %r30696, 2;
	xor.b32  	%r30698, %r30697, %r30696;
	shl.b32 	%r30699, %r30698, 3;
	not.b32 	%r30700, %r30699;
	and.b32  	%r30701, %r30700, 24;
	shr.u32 	%r30702, %r30687, %r30701;
	shf.r.wrap.b32 	%r30703, %r30625, %r30625, %r30702;
	shl.b32 	%r30704, %r30698, 31;
	xor.b32  	%r30705, %r30704, -2147483648;
	shr.s32 	%r30706, %r30705, 31;
	shl.b32 	%r30707, %r30698, 30;
	xor.b32  	%r30708, %r30707, -1073741824;
	not.b32 	%r30709, %r30703;
	and.b32  	%r30710, %r30623, %r30709;
	not.b32 	%r30711, %r30623;
	shr.s32 	%r30712, %r30708, 31;
	and.b32  	%r30713, %r30712, %r30711;
	or.b32  	%r30714, %r30706, %r30623;
	not.b32 	%r30715, %r30714;
	or.b32  	%r30716, %r30713, %r30715;
	and.b32  	%r30717, %r30716, %r30703;
	or.b32  	%r30718, %r30717, %r30710;
	add.s32 	%r30719, %r30623, %r30709;
	setp.ne.s32 	%p1285, %r30705, 0;
	setp.gt.s32 	%p1286, %r30708, -1;
	selp.b32 	%r30720, %r30718, %r30719, %p1286;
	selp.b32 	%r30721, %r30718, %r30720, %p1285;
	add.s32 	%r30722, %r30721, %r30688;
	xor.b32  	%r30723, %r30722, %r30625;
	shr.u32 	%r30724, %r30625, 8;
	and.b32  	%r30725, %r30724, 31;
	shl.b32 	%r30726, %r1486, %r30725;
	shr.u32 	%r30727, %r30625, 1;
	and.b32  	%r30728, %r30727, 1;
	shl.b32 	%r30729, %r30728, %r30725;
	and.b32  	%r30730, %r30625, 1;
	shl.b32 	%r30731, %r30730, %r30725;
	and.b32  	%r30732, %r30726, %r29985;
	not.b32 	%r30733, %r30726;
	and.b32  	%r30734, %r29985, %r30733;
	not.b32 	%r30735, %r30731;
	and.b32  	%r30736, %r30732, %r30735;
	or.b32  	%r30737, %r30736, %r30734;
	not.b32 	%r30738, %r30732;
	and.b32  	%r30739, %r30729, %r30738;
	or.b32  	%r30740, %r30737, %r30739;
	shf.l.wrap.b32 	%r30741, %r30740, %r30740, 30;
	shf.l.wrap.b32 	%r30742, %r30740, %r30740, 19;
	xor.b32  	%r30743, %r30741, %r30742;
	shf.l.wrap.b32 	%r30744, %r30740, %r30740, 10;
	xor.b32  	%r30745, %r30743, %r30744;
	shr.u32 	%r30746, %r30723, 4;
	xor.b32  	%r30747, %r30746, %r30723;
	and.b32  	%r30748, %r30747, 252645135;
	shr.u32 	%r30749, %r30748, 24;
	shf.r.wrap.b32 	%r30750, %r30723, %r30723, %r30749;
	xor.b32  	%r30751, %r30750, %r30652;
	add.s32 	%r30752, %r30748, 16843009;
	shr.u32 	%r30753, %r30751, 16;
	xor.b32  	%r30754, %r30753, %r30751;
	shr.u32 	%r30755, %r30754, 12;
	shr.u32 	%r30756, %r30754, 4;
	shr.u32 	%r30757, %r30754, 8;
	xor.b32  	%r30758, %r30756, %r30755;
	xor.b32  	%r30759, %r30758, %r30757;
	xor.b32  	%r30760, %r30759, %r30754;
	shr.u32 	%r30761, %r30760, 2;
	xor.b32  	%r30762, %r30761, %r30760;
	shl.b32 	%r30763, %r30762, 3;
	not.b32 	%r30764, %r30763;
	and.b32  	%r30765, %r30764, 24;
	shr.u32 	%r30766, %r30752, %r30765;
	shf.r.wrap.b32 	%r30767, %r30723, %r30723, %r30766;
	shl.b32 	%r30768, %r30762, 31;
	xor.b32  	%r30769, %r30768, -2147483648;
	shr.s32 	%r30770, %r30769, 31;
	shl.b32 	%r30771, %r30762, 30;
	xor.b32  	%r30772, %r30771, -1073741824;
	not.b32 	%r30773, %r30767;
	and.b32  	%r30774, %r30686, %r30773;
	not.b32 	%r30775, %r30686;
	shr.s32 	%r30776, %r30772, 31;
	and.b32  	%r30777, %r30776, %r30775;
	or.b32  	%r30778, %r30770, %r30686;
	not.b32 	%r30779, %r30778;
	or.b32  	%r30780, %r30777, %r30779;
	and.b32  	%r30781, %r30780, %r30767;
	or.b32  	%r30782, %r30781, %r30774;
	add.s32 	%r30783, %r30686, %r30773;
	setp.ne.s32 	%p1287, %r30769, 0;
	setp.gt.s32 	%p1288, %r30772, -1;
	selp.b32 	%r30784, %r30782, %r30783, %p1288;
	selp.b32 	%r30785, %r30782, %r30784, %p1287;
	add.s32 	%r30786, %r30748, 33686018;
	xor.b32  	%r30787, %r30785, %r30751;
	shr.u32 	%r30788, %r30787, 16;
	xor.b32  	%r30789, %r30788, %r30787;
	shr.u32 	%r30790, %r30789, 12;
	shr.u32 	%r30791, %r30789, 4;
	shr.u32 	%r30792, %r30789, 8;
	xor.b32  	%r30793, %r30791, %r30790;
	xor.b32  	%r30794, %r30793, %r30792;
	xor.b32  	%r30795, %r30794, %r30789;
	shr.u32 	%r30796, %r30795, 2;
	xor.b32  	%r30797, %r30796, %r30795;
	shl.b32 	%r30798, %r30797, 3;
	not.b32 	%r30799, %r30798;
	and.b32  	%r30800, %r30799, 24;
	shr.u32 	%r30801, %r30786, %r30800;
	shf.r.wrap.b32 	%r30802, %r30723, %r30723, %r30801;
	shl.b32 	%r30803, %r30797, 31;
	xor.b32  	%r30804, %r30803, -2147483648;
	shr.s32 	%r30805, %r30804, 31;
	shl.b32 	%r30806, %r30797, 30;
	xor.b32  	%r30807, %r30806, -1073741824;
	not.b32 	%r30808, %r30802;
	and.b32  	%r30809, %r30721, %r30808;
	not.b32 	%r30810, %r30721;
	shr.s32 	%r30811, %r30807, 31;
	and.b32  	%r30812, %r30811, %r30810;
	or.b32  	%r30813, %r30805, %r30721;
	not.b32 	%r30814, %r30813;
	or.b32  	%r30815, %r30812, %r30814;
	and.b32  	%r30816, %r30815, %r30802;
	or.b32  	%r30817, %r30816, %r30809;
	add.s32 	%r30818, %r30721, %r30808;
	setp.ne.s32 	%p1289, %r30804, 0;
	setp.gt.s32 	%p1290, %r30807, -1;
	selp.b32 	%r30819, %r30817, %r30818, %p1290;
	selp.b32 	%r30820, %r30817, %r30819, %p1289;
	add.s32 	%r30821, %r30820, %r30787;
	shr.u32 	%r30822, %r30723, 8;
	and.b32  	%r30823, %r30822, 31;
	shl.b32 	%r30824, %r1486, %r30823;
	shr.u32 	%r30825, %r30723, 1;
	and.b32  	%r30826, %r30825, 1;
	shl.b32 	%r30827, %r30826, %r30823;
	and.b32  	%r30828, %r30723, 1;
	shl.b32 	%r30829, %r30828, %r30823;
	and.b32  	%r30830, %r30824, %r30360;
	not.b32 	%r30831, %r30824;
	and.b32  	%r30832, %r30360, %r30831;
	not.b32 	%r30833, %r30829;
	and.b32  	%r30834, %r30830, %r30833;
	or.b32  	%r30835, %r30834, %r30832;
	not.b32 	%r30836, %r30830;
	and.b32  	%r30837, %r30827, %r30836;
	or.b32  	%r30838, %r30835, %r30837;
	add.s32 	%r30839, %r30646, %r30360;
	add.s32 	%r30840, %r30839, %r30745;
	add.s32 	%r30841, %r27208, %r30838;
	add.s32 	%r30842, %r28064, %r28063;
	xor.b32  	%r30843, %r30821, %r30842;
	xor.b32  	%r30844, %r30843, %r30723;
	shr.u32 	%r30845, %r30844, 4;
	xor.b32  	%r30846, %r30845, %r30844;
	and.b32  	%r30847, %r30846, 252645135;
	shr.u32 	%r30848, %r30847, 24;
	shf.r.wrap.b32 	%r30849, %r30844, %r30844, %r30848;
	xor.b32  	%r30850, %r30849, %r30751;
	add.s32 	%r30851, %r30847, 16843009;
	shr.u32 	%r30852, %r30850, 16;
	xor.b32  	%r30853, %r30852, %r30850;
	shr.u32 	%r30854, %r30853, 12;
	shr.u32 	%r30855, %r30853, 4;
	shr.u32 	%r30856, %r30853, 8;
	xor.b32  	%r30857, %r30855, %r30854;
	xor.b32  	%r30858, %r30857, %r30856;
	xor.b32  	%r30859, %r30858, %r30853;
	shr.u32 	%r30860, %r30859, 2;
	xor.b32  	%r30861, %r30860, %r30859;
	shl.b32 	%r30862, %r30861, 3;
	not.b32 	%r30863, %r30862;
	and.b32  	%r30864, %r30863, 24;
	shr.u32 	%r30865, %r30851, %r30864;
	shf.r.wrap.b32 	%r30866, %r30844, %r30844, %r30865;
	shl.b32 	%r30867, %r30861, 31;
	xor.b32  	%r30868, %r30867, -2147483648;
	shr.s32 	%r30869, %r30868, 31;
	shl.b32 	%r30870, %r30861, 30;
	xor.b32  	%r30871, %r30870, -1073741824;
	not.b32 	%r30872, %r30866;
	and.b32  	%r30873, %r30785, %r30872;
	not.b32 	%r30874, %r30785;
	shr.s32 	%r30875, %r30871, 31;
	and.b32  	%r30876, %r30875, %r30874;
	or.b32  	%r30877, %r30869, %r30785;
	not.b32 	%r30878, %r30877;
	or.b32  	%r30879, %r30876, %r30878;
	and.b32  	%r30880, %r30879, %r30866;
	or.b32  	%r30881, %r30880, %r30873;
	add.s32 	%r30882, %r30785, %r30872;
	setp.ne.s32 	%p1291, %r30868, 0;
	setp.gt.s32 	%p1292, %r30871, -1;
	selp.b32 	%r30883, %r30881, %r30882, %p1292;
	selp.b32 	%r30884, %r30881, %r30883, %p1291;
	add.s32 	%r30885, %r30847, 33686018;
	xor.b32  	%r30886, %r30884, %r30850;
	shr.u32 	%r30887, %r30886, 16;
	xor.b32  	%r30888, %r30887, %r30886;
	shr.u32 	%r30889, %r30888, 12;
	shr.u32 	%r30890, %r30888, 4;
	shr.u32 	%r30891, %r30888, 8;
	xor.b32  	%r30892, %r30890, %r30889;
	xor.b32  	%r30893, %r30892, %r30891;
	xor.b32  	%r30894, %r30893, %r30888;
	shr.u32 	%r30895, %r30894, 2;
	xor.b32  	%r30896, %r30895, %r30894;
	shl.b32 	%r30897, %r30896, 3;
	not.b32 	%r30898, %r30897;
	and.b32  	%r30899, %r30898, 24;
	shr.u32 	%r30900, %r30885, %r30899;
	shf.r.wrap.b32 	%r30901, %r30844, %r30844, %r30900;
	shl.b32 	%r30902, %r30896, 31;
	xor.b32  	%r30903, %r30902, -2147483648;
	shr.s32 	%r30904, %r30903, 31;
	shl.b32 	%r30905, %r30896, 30;
	xor.b32  	%r30906, %r30905, -1073741824;
	not.b32 	%r30907, %r30901;
	and.b32  	%r30908, %r30820, %r30907;
	not.b32 	%r30909, %r30820;
	shr.s32 	%r30910, %r30906, 31;
	and.b32  	%r30911, %r30910, %r30909;
	or.b32  	%r30912, %r30904, %r30820;
	not.b32 	%r30913, %r30912;
	or.b32  	%r30914, %r30911, %r30913;
	and.b32  	%r30915, %r30914, %r30901;
	or.b32  	%r30916, %r30915, %r30908;
	add.s32 	%r30917, %r30820, %r30907;
	setp.ne.s32 	%p1293, %r30903, 0;
	setp.gt.s32 	%p1294, %r30906, -1;
	selp.b32 	%r30918, %r30916, %r30917, %p1294;
	selp.b32 	%r30919, %r30916, %r30918, %p1293;
	add.s32 	%r30920, %r30919, %r30886;
	xor.b32  	%r30921, %r30920, %r30844;
	shr.u32 	%r30922, %r30921, 4;
	xor.b32  	%r30923, %r30922, %r30921;
	and.b32  	%r30924, %r30923, 252645135;
	shr.u32 	%r30925, %r30924, 24;
	shf.r.wrap.b32 	%r30926, %r30921, %r30921, %r30925;
	xor.b32  	%r30927, %r30926, %r30850;
	add.s32 	%r30928, %r30924, 16843009;
	shr.u32 	%r30929, %r30927, 16;
	xor.b32  	%r30930, %r30929, %r30927;
	shr.u32 	%r30931, %r30930, 12;
	shr.u32 	%r30932, %r30930, 4;
	shr.u32 	%r30933, %r30930, 8;
	xor.b32  	%r30934, %r30932, %r30931;
	xor.b32  	%r30935, %r30934, %r30933;
	xor.b32  	%r30936, %r30935, %r30930;
	shr.u32 	%r30937, %r30936, 2;
	xor.b32  	%r30938, %r30937, %r30936;
	shl.b32 	%r30939, %r30938, 3;
	not.b32 	%r30940, %r30939;
	and.b32  	%r30941, %r30940, 24;
	shr.u32 	%r30942, %r30928, %r30941;
	shf.r.wrap.b32 	%r30943, %r30921, %r30921, %r30942;
	shl.b32 	%r30944, %r30938, 31;
	xor.b32  	%r30945, %r30944, -2147483648;
	shr.s32 	%r30946, %r30945, 31;
	shl.b32 	%r30947, %r30938, 30;
	xor.b32  	%r30948, %r30947, -1073741824;
	not.b32 	%r30949, %r30943;
	and.b32  	%r30950, %r30884, %r30949;
	not.b32 	%r30951, %r30884;
	shr.s32 	%r30952, %r30948, 31;
	and.b32  	%r30953, %r30952, %r30951;
	or.b32  	%r30954, %r30946, %r30884;
	not.b32 	%r30955, %r30954;
	or.b32  	%r30956, %r30953, %r30955;
	and.b32  	%r30957, %r30956, %r30943;
	or.b32  	%r30958, %r30957, %r30950;
	add.s32 	%r30959, %r30884, %r30949;
	setp.ne.s32 	%p1295, %r30945, 0;
	setp.gt.s32 	%p1296, %r30948, -1;
	selp.b32 	%r30960, %r30958, %r30959, %p1296;
	selp.b32 	%r30961, %r30958, %r30960, %p1295;
	add.s32 	%r30962, %r30924, 33686018;
	xor.b32  	%r30963, %r30961, %r30927;
	shr.u32 	%r30964, %r30963, 16;
	xor.b32  	%r30965, %r30964, %r30963;
	shr.u32 	%r30966, %r30965, 12;
	shr.u32 	%r30967, %r30965, 4;
	shr.u32 	%r30968, %r30965, 8;
	xor.b32  	%r30969, %r30967, %r30966;
	xor.b32  	%r30970, %r30969, %r30968;
	xor.b32  	%r30971, %r30970, %r30965;
	shr.u32 	%r30972, %r30971, 2;
	xor.b32  	%r30973, %r30972, %r30971;
	shl.b32 	%r30974, %r30973, 3;
	not.b32 	%r30975, %r30974;
	and.b32  	%r30976, %r30975, 24;
	shr.u32 	%r30977, %r30962, %r30976;
	shf.r.wrap.b32 	%r30978, %r30921, %r30921, %r30977;
	shl.b32 	%r30979, %r30973, 31;
	xor.b32  	%r30980, %r30979, -2147483648;
	shr.s32 	%r30981, %r30980, 31;
	shl.b32 	%r30982, %r30973, 30;
	xor.b32  	%r30983, %r30982, -1073741824;
	not.b32 	%r30984, %r30978;
	and.b32  	%r30985, %r30919, %r30984;
	not.b32 	%r30986, %r30919;
	shr.s32 	%r30987, %r30983, 31;
	and.b32  	%r30988, %r30987, %r30986;
	or.b32  	%r30989, %r30981, %r30919;
	not.b32 	%r30990, %r30989;
	or.b32  	%r30991, %r30988, %r30990;
	and.b32  	%r30992, %r30991, %r30978;
	or.b32  	%r30993, %r30992, %r30985;
	add.s32 	%r30994, %r30919, %r30984;
	setp.ne.s32 	%p1297, %r30980, 0;
	setp.gt.s32 	%p1298, %r30983, -1;
	selp.b32 	%r30995, %r30993, %r30994, %p1298;
	selp.b32 	%r30996, %r30993, %r30995, %p1297;
	add.s32 	%r30997, %r30996, %r30963;
	xor.b32  	%r30998, %r30997, %r30921;
	shr.u32 	%r30999, %r30921, 8;
	and.b32  	%r31000, %r30999, 31;
	shl.b32 	%r31001, %r1486, %r31000;
	shr.u32 	%r31002, %r30921, 1;
	and.b32  	%r31003, %r31002, 1;
	shl.b32 	%r31004, %r31003, %r31000;
	and.b32  	%r31005, %r30921, 1;
	shl.b32 	%r31006, %r31005, %r31000;
	and.b32  	%r31007, %r31001, %r28919;
	not.b32 	%r31008, %r31001;
	and.b32  	%r31009, %r28919, %r31008;
	not.b32 	%r31010, %r31006;
	and.b32  	%r31011, %r31007, %r31010;
	or.b32  	%r31012, %r31011, %r31009;
	not.b32 	%r31013, %r31007;
	and.b32  	%r31014, %r31004, %r31013;
	or.b32  	%r31015, %r31012, %r31014;
	shr.u32 	%r31016, %r30998, 4;
	xor.b32  	%r31017, %r31016, %r30998;
	and.b32  	%r31018, %r31017, 252645135;
	shr.u32 	%r31019, %r31018, 24;
	shf.r.wrap.b32 	%r31020, %r30998, %r30998, %r31019;
	xor.b32  	%r31021, %r31020, %r30927;
	add.s32 	%r31022, %r31018, 16843009;
	shr.u32 	%r31023, %r31021, 16;
	xor.b32  	%r31024, %r31023, %r31021;
	shr.u32 	%r31025, %r31024, 12;
	shr.u32 	%r31026, %r31024, 4;
	shr.u32 	%r31027, %r31024, 8;
	xor.b32  	%r31028, %r31026, %r31025;
	xor.b32  	%r31029, %r31028, %r31027;
	xor.b32  	%r31030, %r31029, %r31024;
	shr.u32 	%r31031, %r31030, 2;
	xor.b32  	%r31032, %r31031, %r31030;
	shl.b32 	%r31033, %r31032, 3;
	not.b32 	%r31034, %r31033;
	and.b32  	%r31035, %r31034, 24;
	shr.u32 	%r31036, %r31022, %r31035;
	shf.r.wrap.b32 	%r31037, %r30998, %r30998, %r31036;
	shl.b32 	%r31038, %r31032, 31;
	xor.b32  	%r31039, %r31038, -2147483648;
	shr.s32 	%r31040, %r31039, 31;
	shl.b32 	%r31041, %r31032, 30;
	xor.b32  	%r31042, %r31041, -1073741824;
	not.b32 	%r31043, %r31037;
	and.b32  	%r31044, %r30961, %r31043;
	not.b32 	%r31045, %r30961;
	shr.s32 	%r31046, %r31042, 31;
	and.b32  	%r31047, %r31046, %r31045;
	or.b32  	%r31048, %r31040, %r30961;
	not.b32 	%r31049, %r31048;
	or.b32  	%r31050, %r31047, %r31049;
	and.b32  	%r31051, %r31050, %r31037;
	or.b32  	%r31052, %r31051, %r31044;
	add.s32 	%r31053, %r30961, %r31043;
	setp.ne.s32 	%p1299, %r31039, 0;
	setp.gt.s32 	%p1300, %r31042, -1;
	selp.b32 	%r31054, %r31052, %r31053, %p1300;
	selp.b32 	%r31055, %r31052, %r31054, %p1299;
	add.s32 	%r31056, %r31018, 33686018;
	xor.b32  	%r31057, %r31055, %r31021;
	shr.u32 	%r31058, %r31057, 16;
	xor.b32  	%r31059, %r31058, %r31057;
	shr.u32 	%r31060, %r31059, 12;
	shr.u32 	%r31061, %r31059, 4;
	shr.u32 	%r31062, %r31059, 8;
	xor.b32  	%r31063, %r31061, %r31060;
	xor.b32  	%r31064, %r31063, %r31062;
	xor.b32  	%r31065, %r31064, %r31059;
	shr.u32 	%r31066, %r31065, 2;
	xor.b32  	%r31067, %r31066, %r31065;
	shl.b32 	%r31068, %r31067, 3;
	not.b32 	%r31069, %r31068;
	and.b32  	%r31070, %r31069, 24;
	shr.u32 	%r31071, %r31056, %r31070;
	shf.r.wrap.b32 	%r31072, %r30998, %r30998, %r31071;
	shl.b32 	%r31073, %r31067, 31;
	xor.b32  	%r31074, %r31073, -2147483648;
	shr.s32 	%r31075, %r31074, 31;
	shl.b32 	%r31076, %r31067, 30;
	xor.b32  	%r31077, %r31076, -1073741824;
	not.b32 	%r31078, %r31072;
	and.b32  	%r31079, %r30996, %r31078;
	not.b32 	%r31080, %r30996;
	shr.s32 	%r31081, %r31077, 31;
	and.b32  	%r31082, %r31081, %r31080;
	or.b32  	%r31083, %r31075, %r30996;
	not.b32 	%r31084, %r31083;
	or.b32  	%r31085, %r31082, %r31084;
	and.b32  	%r31086, %r31085, %r31072;
	or.b32  	%r31087, %r31086, %r31079;
	add.s32 	%r31088, %r30996, %r31078;
	setp.ne.s32 	%p1301, %r31074, 0;
	setp.gt.s32 	%p1302, %r31077, -1;
	selp.b32 	%r31089, %r31087, %r31088, %p1302;
	selp.b32 	%r31090, %r31087, %r31089, %p1301;
	add.s32 	%r31091, %r31090, %r31057;
	xor.b32  	%r31092, %r31091, %r30998;
	shr.u32 	%r31093, %r30998, 8;
	and.b32  	%r31094, %r31093, 31;
	shl.b32 	%r31095, %r1486, %r31094;
	shr.u32 	%r31096, %r30998, 1;
	and.b32  	%r31097, %r31096, 1;
	shl.b32 	%r31098, %r31097, %r31094;
	and.b32  	%r31099, %r30998, 1;
	shl.b32 	%r31100, %r31099, %r31094;
	and.b32  	%r31101, %r31095, %r29986;
	not.b32 	%r31102, %r31095;
	and.b32  	%r31103, %r29986, %r31102;
	not.b32 	%r31104, %r31100;
	and.b32  	%r31105, %r31101, %r31104;
	or.b32  	%r31106, %r31105, %r31103;
	not.b32 	%r31107, %r31101;
	and.b32  	%r31108, %r31098, %r31107;
	or.b32  	%r31109, %r31106, %r31108;
	xor.b32  	%r31110, %r31109, %r31015;
	and.b32  	%r31111, %r30841, %r31110;
	xor.b32  	%r31112, %r31111, %r31015;
	shr.u32 	%r31113, %r31092, 4;
	xor.b32  	%r31114, %r31113, %r31092;
	and.b32  	%r31115, %r31114, 252645135;
	shr.u32 	%r31116, %r31115, 24;
	shf.r.wrap.b32 	%r31117, %r31092, %r31092, %r31116;
	xor.b32  	%r31118, %r31117, %r31021;
	add.s32 	%r31119, %r31115, 16843009;
	shr.u32 	%r31120, %r31118, 16;
	xor.b32  	%r31121, %r31120, %r31118;
	shr.u32 	%r31122, %r31121, 12;
	shr.u32 	%r31123, %r31121, 4;
	shr.u32 	%r31124, %r31121, 8;
	xor.b32  	%r31125, %r31123, %r31122;
	xor.b32  	%r31126, %r31125, %r31124;
	xor.b32  	%r31127, %r31126, %r31121;
	shr.u32 	%r31128, %r31127, 2;
	xor.b32  	%r31129, %r31128, %r31127;
	shl.b32 	%r31130, %r31129, 3;
	not.b32 	%r31131, %r31130;
	and.b32  	%r31132, %r31131, 24;
	shr.u32 	%r31133, %r31119, %r31132;
	shf.r.wrap.b32 	%r31134, %r31092, %r31092, %r31133;
	shl.b32 	%r31135, %r31129, 31;
	xor.b32  	%r31136, %r31135, -2147483648;
	shr.s32 	%r31137, %r31136, 31;
	shl.b32 	%r31138, %r31129, 30;
	xor.b32  	%r31139, %r31138, -1073741824;
	not.b32 	%r31140, %r31134;
	and.b32  	%r31141, %r31055, %r31140;
	not.b32 	%r31142, %r31055;
	shr.s32 	%r31143, %r31139, 31;
	and.b32  	%r31144, %r31143, %r31142;
	or.b32  	%r31145, %r31137, %r31055;
	not.b32 	%r31146, %r31145;
	or.b32  	%r31147, %r31144, %r31146;
	and.b32  	%r31148, %r31147, %r31134;
	or.b32  	%r31149, %r31148, %r31141;
	add.s32 	%r31150, %r31055, %r31140;
	setp.ne.s32 	%p1303, %r31136, 0;
	setp.gt.s32 	%p1304, %r31139, -1;
	selp.b32 	%r31151, %r31149, %r31150, %p1304;
	selp.b32 	%r31152, %r31149, %r31151, %p1303;
	add.s32 	%r31153, %r31115, 33686018;
	xor.b32  	%r31154, %r31152, %r31118;
	shr.u32 	%r31155, %r31154, 16;
	xor.b32  	%r31156, %r31155, %r31154;
	shr.u32 	%r31157, %r31156, 12;
	shr.u32 	%r31158, %r31156, 4;
	shr.u32 	%r31159, %r31156, 8;
	xor.b32  	%r31160, %r31158, %r31157;
	xor.b32  	%r31161, %r31160, %r31159;
	xor.b32  	%r31162, %r31161, %r31156;
	shr.u32 	%r31163, %r31162, 2;
	xor.b32  	%r31164, %r31163, %r31162;
	shl.b32 	%r31165, %r31164, 3;
	not.b32 	%r31166, %r31165;
	and.b32  	%r31167, %r31166, 24;
	shr.u32 	%r31168, %r31153, %r31167;
	shf.r.wrap.b32 	%r31169, %r31092, %r31092, %r31168;
	shl.b32 	%r31170, %r31164, 31;
	xor.b32  	%r31171, %r31170, -2147483648;
	shr.s32 	%r31172, %r31171, 31;
	shl.b32 	%r31173, %r31164, 30;
	xor.b32  	%r31174, %r31173, -1073741824;
	not.b32 	%r31175, %r31169;
	and.b32  	%r31176, %r31090, %r31175;
	not.b32 	%r31177, %r31090;
	shr.s32 	%r31178, %r31174, 31;
	and.b32  	%r31179, %r31178, %r31177;
	or.b32  	%r31180, %r31172, %r31090;
	not.b32 	%r31181, %r31180;
	or.b32  	%r31182, %r31179, %r31181;
	and.b32  	%r31183, %r31182, %r31169;
	or.b32  	%r31184, %r31183, %r31176;
	add.s32 	%r31185, %r31090, %r31175;
	setp.ne.s32 	%p1305, %r31171, 0;
	setp.gt.s32 	%p1306, %r31174, -1;
	selp.b32 	%r31186, %r31184, %r31185, %p1306;
	selp.b32 	%r31187, %r31184, %r31186, %p1305;
	add.s32 	%r31188, %r31187, %r31154;
	xor.b32  	%r31189, %r31188, %r31092;
	shr.u32 	%r31190, %r31092, 8;
	and.b32  	%r31191, %r31190, 31;
	shl.b32 	%r31192, %r1486, %r31191;
	shr.u32 	%r31193, %r31092, 1;
	and.b32  	%r31194, %r31193, 1;
	shl.b32 	%r31195, %r31194, %r31191;
	and.b32  	%r31196, %r31092, 1;
	shl.b32 	%r31197, %r31196, %r31191;
	and.b32  	%r31198, %r31192, %r30841;
	not.b32 	%r31199, %r31192;
	and.b32  	%r31200, %r30841, %r31199;
	not.b32 	%r31201, %r31197;
	and.b32  	%r31202, %r31198, %r31201;
	or.b32  	%r31203, %r31202, %r31200;
	not.b32 	%r31204, %r31198;
	and.b32  	%r31205, %r31195, %r31204;
	or.b32  	%r31206, %r31203, %r31205;
	shf.l.wrap.b32 	%r31207, %r31206, %r31206, 26;
	shf.l.wrap.b32 	%r31208, %r31206, %r31206, 21;
	xor.b32  	%r31209, %r31207, %r31208;
	shf.l.wrap.b32 	%r31210, %r31206, %r31206, 7;
	xor.b32  	%r31211, %r31209, %r31210;
	add.s32 	%r31212, %r29210, %r28958;
	add.s32 	%r31213, %r31212, %r28064;
	add.s32 	%r31214, %r31213, %r31112;
	add.s32 	%r31215, %r31214, %r31211;
	shr.u32 	%r31216, %r31189, 4;
	xor.b32  	%r31217, %r31216, %r31189;
	and.b32  	%r31218, %r31217, 252645135;
	shr.u32 	%r31219, %r31218, 24;
	shf.r.wrap.b32 	%r31220, %r31189, %r31189, %r31219;
	xor.b32  	%r31221, %r31220, %r31118;
	add.s32 	%r31222, %r31218, 16843009;
	shr.u32 	%r31223, %r31221, 16;
	xor.b32  	%r31224, %r31223, %r31221;
	shr.u32 	%r31225, %r31224, 12;
	shr.u32 	%r31226, %r31224, 4;
	shr.u32 	%r31227, %r31224, 8;
	xor.b32  	%r31228, %r31226, %r31225;
	xor.b32  	%r31229, %r31228, %r31227;
	xor.b32  	%r31230, %r31229, %r31224;
	shr.u32 	%r31231, %r31230, 2;
	xor.b32  	%r31232, %r31231, %r31230;
	shl.b32 	%r31233, %r31232, 3;
	not.b32 	%r31234, %r31233;
	and.b32  	%r31235, %r31234, 24;
	shr.u32 	%r31236, %r31222, %r31235;
	shf.r.wrap.b32 	%r31237, %r31189, %r31189, %r31236;
	shl.b32 	%r31238, %r31232, 31;
	xor.b32  	%r31239, %r31238, -2147483648;
	shr.s32 	%r31240, %r31239, 31;
	shl.b32 	%r31241, %r31232, 30;
	xor.b32  	%r31242, %r31241, -1073741824;
	not.b32 	%r31243, %r31237;
	and.b32  	%r31244, %r31152, %r31243;
	not.b32 	%r31245, %r31152;
	shr.s32 	%r31246, %r31242, 31;
	and.b32  	%r31247, %r31246, %r31245;
	or.b32  	%r31248, %r31240, %r31152;
	not.b32 	%r31249, %r31248;
	or.b32  	%r31250, %r31247, %r31249;
	and.b32  	%r31251, %r31250, %r31237;
	or.b32  	%r31252, %r31251, %r31244;
	add.s32 	%r31253, %r31152, %r31243;
	setp.ne.s32 	%p1307, %r31239, 0;
	setp.gt.s32 	%p1308, %r31242, -1;
	selp.b32 	%r31254, %r31252, %r31253, %p1308;
	selp.b32 	%r31255, %r31252, %r31254, %p1307;
	add.s32 	%r31256, %r31218, 33686018;
	xor.b32  	%r31257, %r31255, %r31221;
	shr.u32 	%r31258, %r31257, 16;
	xor.b32  	%r31259, %r31258, %r31257;
	shr.u32 	%r31260, %r31259, 12;
	shr.u32 	%r31261, %r31259, 4;
	shr.u32 	%r31262, %r31259, 8;
	xor.b32  	%r31263, %r31261, %r31260;
	xor.b32  	%r31264, %r31263, %r31262;
	xor.b32  	%r31265, %r31264, %r31259;
	shr.u32 	%r31266, %r31265, 2;
	xor.b32  	%r31267, %r31266, %r31265;
	shl.b32 	%r31268, %r31267, 3;
	not.b32 	%r31269, %r31268;
	and.b32  	%r31270, %r31269, 24;
	shr.u32 	%r31271, %r31256, %r31270;
	shf.r.wrap.b32 	%r31272, %r31189, %r31189, %r31271;
	shl.b32 	%r31273, %r31267, 31;
	xor.b32  	%r31274, %r31273, -2147483648;
	shr.s32 	%r31275, %r31274, 31;
	shl.b32 	%r31276, %r31267, 30;
	xor.b32  	%r31277, %r31276, -1073741824;
	not.b32 	%r31278, %r31272;
	and.b32  	%r31279, %r31187, %r31278;
	not.b32 	%r31280, %r31187;
	shr.s32 	%r31281, %r31277, 31;
	and.b32  	%r31282, %r31281, %r31280;
	or.b32  	%r31283, %r31275, %r31187;
	not.b32 	%r31284, %r31283;
	or.b32  	%r31285, %r31282, %r31284;
	and.b32  	%r31286, %r31285, %r31272;
	or.b32  	%r31287, %r31286, %r31279;
	add.s32 	%r31288, %r31187, %r31278;
	setp.ne.s32 	%p1309, %r31274, 0;
	setp.gt.s32 	%p1310, %r31277, -1;
	selp.b32 	%r31289, %r31287, %r31288, %p1310;
	selp.b32 	%r31290, %r31287, %r31289, %p1309;
	add.s32 	%r31291, %r31290, %r31257;
	xor.b32  	%r31292, %r31291, %r31189;
	shr.u32 	%r31293, %r31189, 8;
	and.b32  	%r31294, %r31293, 31;
	shl.b32 	%r31295, %r1486, %r31294;
	shr.u32 	%r31296, %r31189, 1;
	and.b32  	%r31297, %r31296, 1;
	shl.b32 	%r31298, %r31297, %r31294;
	and.b32  	%r31299, %r31189, 1;
	shl.b32 	%r31300, %r31299, %r31294;
	and.b32  	%r31301, %r31295, %r28918;
	not.b32 	%r31302, %r31295;
	and.b32  	%r31303, %r28918, %r31302;
	not.b32 	%r31304, %r31300;
	and.b32  	%r31305, %r31301, %r31304;
	or.b32  	%r31306, %r31305, %r31303;
	not.b32 	%r31307, %r31301;
	and.b32  	%r31308, %r31298, %r31307;
	or.b32  	%r31309, %r31306, %r31308;
	shr.u32 	%r31310, %r31292, 4;
	xor.b32  	%r31311, %r31310, %r31292;
	and.b32  	%r31312, %r31311, 252645135;
	shr.u32 	%r31313, %r31312, 24;
	shf.r.wrap.b32 	%r31314, %r31292, %r31292, %r31313;
	xor.b32  	%r31315, %r31314, %r31221;
	add.s32 	%r31316, %r31312, 16843009;
	shr.u32 	%r31317, %r31315, 16;
	xor.b32  	%r31318, %r31317, %r31315;
	shr.u32 	%r31319, %r31318, 12;
	shr.u32 	%r31320, %r31318, 4;
	shr.u32 	%r31321, %r31318, 8;
	xor.b32  	%r31322, %r31320, %r31319;
	xor.b32  	%r31323, %r31322, %r31321;
	xor.b32  	%r31324, %r31323, %r31318;
	shr.u32 	%r31325, %r31324, 2;
	xor.b32  	%r31326, %r31325, %r31324;
	shl.b32 	%r31327, %r31326, 3;
	not.b32 	%r31328, %r31327;
	and.b32  	%r31329, %r31328, 24;
	shr.u32 	%r31330, %r31316, %r31329;
	shf.r.wrap.b32 	%r31331, %r31292, %r31292, %r31330;
	shl.b32 	%r31332, %r31326, 31;
	xor.b32  	%r31333, %r31332, -2147483648;
	shr.s32 	%r31334, %r31333, 31;
	shl.b32 	%r31335, %r31326, 30;
	xor.b32  	%r31336, %r31335, -1073741824;
	not.b32 	%r31337, %r31331;
	and.b32  	%r31338, %r31255, %r31337;
	not.b32 	%r31339, %r31255;
	shr.s32 	%r31340, %r31336, 31;
	and.b32  	%r31341, %r31340, %r31339;
	or.b32  	%r31342, %r31334, %r31255;
	not.b32 	%r31343, %r31342;
	or.b32  	%r31344, %r31341, %r31343;
	and.b32  	%r31345, %r31344, %r31331;
	or.b32  	%r31346, %r31345, %r31338;
	add.s32 	%r31347, %r31255, %r31337;
	setp.ne.s32 	%p1311, %r31333, 0;
	setp.gt.s32 	%p1312, %r31336, -1;
	selp.b32 	%r31348, %r31346, %r31347, %p1312;
	selp.b32 	%r31349, %r31346, %r31348, %p1311;
	add.s32 	%r31350, %r31312, 33686018;
	xor.b32  	%r31351, %r31349, %r31315;
	shr.u32 	%r31352, %r31351, 16;
	xor.b32  	%r31353, %r31352, %r31351;
	shr.u32 	%r31354, %r31353, 12;
	shr.u32 	%r31355, %r31353, 4;
	shr.u32 	%r31356, %r31353, 8;
	xor.b32  	%r31357, %r31355, %r31354;
	xor.b32  	%r31358, %r31357, %r31356;
	xor.b32  	%r31359, %r31358, %r31353;
	shr.u32 	%r31360, %r31359, 2;
	xor.b32  	%r31361, %r31360, %r31359;
	shl.b32 	%r31362, %r31361, 3;
	not.b32 	%r31363, %r31362;
	and.b32  	%r31364, %r31363, 24;
	shr.u32 	%r31365, %r31350, %r31364;
	shf.r.wrap.b32 	%r31366, %r31292, %r31292, %r31365;
	shl.b32 	%r31367, %r31361, 31;
	xor.b32  	%r31368, %r31367, -2147483648;
	shr.s32 	%r31369, %r31368, 31;
	shl.b32 	%r31370, %r31361, 30;
	xor.b32  	%r31371, %r31370, -1073741824;
	not.b32 	%r31372, %r31366;
	and.b32  	%r31373, %r31290, %r31372;
	not.b32 	%r31374, %r31290;
	shr.s32 	%r31375, %r31371, 31;
	and.b32  	%r31376, %r31375, %r31374;
	or.b32  	%r31377, %r31369, %r31290;
	not.b32 	%r31378, %r31377;
	or.b32  	%r31379, %r31376, %r31378;
	and.b32  	%r31380, %r31379, %r31366;
	or.b32  	%r31381, %r31380, %r31373;
	add.s32 	%r31382, %r31290, %r31372;
	setp.ne.s32 	%p1313, %r31368, 0;
	setp.gt.s32 	%p1314, %r31371, -1;
	selp.b32 	%r31383, %r31381, %r31382, %p1314;
	selp.b32 	%r31384, %r31381, %r31383, %p1313;
	add.s32 	%r31385, %r31384, %r31351;
	xor.b32  	%r31386, %r31385, %r31292;
	shr.u32 	%r31387, %r31292, 8;
	and.b32  	%r31388, %r31387, 31;
	shl.b32 	%r31389, %r1486, %r31388;
	shr.u32 	%r31390, %r31292, 1;
	and.b32  	%r31391, %r31390, 1;
	shl.b32 	%r31392, %r31391, %r31388;
	and.b32  	%r31393, %r31292, 1;
	shl.b32 	%r31394, %r31393, %r31388;
	and.b32  	%r31395, %r31389, %r29985;
	not.b32 	%r31396, %r31389;
	and.b32  	%r31397, %r29985, %r31396;
	not.b32 	%r31398, %r31394;
	and.b32  	%r31399, %r31395, %r31398;
	or.b32  	%r31400, %r31399, %r31397;
	not.b32 	%r31401, %r31395;
	and.b32  	%r31402, %r31392, %r31401;
	or.b32  	%r31403, %r31400, %r31402;
	shr.u32 	%r31404, %r31386, 4;
	xor.b32  	%r31405, %r31404, %r31386;
	and.b32  	%r31406, %r31405, 252645135;
	shr.u32 	%r31407, %r31406, 24;
	shf.r.wrap.b32 	%r31408, %r31386, %r31386, %r31407;
	xor.b32  	%r31409, %r31408, %r31315;
	add.s32 	%r31410, %r31406, 16843009;
	shr.u32 	%r31411, %r31409, 16;
	xor.b32  	%r31412, %r31411, %r31409;
	shr.u32 	%r31413, %r31412, 12;
	shr.u32 	%r31414, %r31412, 4;
	shr.u32 	%r31415, %r31412, 8;
	xor.b32  	%r31416, %r31414, %r31413;
	xor.b32  	%r31417, %r31416, %r31415;
	xor.b32  	%r31418, %r31417, %r31412;
	shr.u32 	%r31419, %r31418, 2;
	xor.b32  	%r31420, %r31419, %r31418;
	shl.b32 	%r31421, %r31420, 3;
	not.b32 	%r31422, %r31421;
	and.b32  	%r31423, %r31422, 24;
	shr.u32 	%r31424, %r31410, %r31423;
	shf.r.wrap.b32 	%r31425, %r31386, %r31386, %r31424;
	shl.b32 	%r31426, %r31420, 31;
	xor.b32  	%r31427, %r31426, -2147483648;
	shr.s32 	%r31428, %r31427, 31;
	shl.b32 	%r31429, %r31420, 30;
	xor.b32  	%r31430, %r31429, -1073741824;
	not.b32 	%r31431, %r31425;
	and.b32  	%r31432, %r31349, %r31431;
	not.b32 	%r31433, %r31349;
	shr.s32 	%r31434, %r31430, 31;
	and.b32  	%r31435, %r31434, %r31433;
	or.b32  	%r31436, %r31428, %r31349;
	not.b32 	%r31437, %r31436;
	or.b32  	%r31438, %r31435, %r31437;
	and.b32  	%r31439, %r31438, %r31425;
	or.b32  	%r31440, %r31439, %r31432;
	add.s32 	%r31441, %r31349, %r31431;
	setp.ne.s32 	%p1315, %r31427, 0;
	setp.gt.s32 	%p1316, %r31430, -1;
	selp.b32 	%r31442, %r31440, %r31441, %p1316;
	selp.b32 	%r31443, %r31440, %r31442, %p1315;
	add.s32 	%r31444, %r31406, 33686018;
	xor.b32  	%r31445, %r31443, %r31409;
	shr.u32 	%r31446, %r31445, 16;
	xor.b32  	%r31447, %r31446, %r31445;
	shr.u32 	%r31448, %r31447, 12;
	shr.u32 	%r31449, %r31447, 4;
	shr.u32 	%r31450, %r31447, 8;
	xor.b32  	%r31451, %r31449, %r31448;
	xor.b32  	%r31452, %r31451, %r31450;
	xor.b32  	%r31453, %r31452, %r31447;
	shr.u32 	%r31454, %r31453, 2;
	xor.b32  	%r31455, %r31454, %r31453;
	shl.b32 	%r31456, %r31455, 3;
	not.b32 	%r31457, %r31456;
	and.b32  	%r31458, %r31457, 24;
	shr.u32 	%r31459, %r31444, %r31458;
	shf.r.wrap.b32 	%r31460, %r31386, %r31386, %r31459;
	shl.b32 	%r31461, %r31455, 31;
	xor.b32  	%r31462, %r31461, -2147483648;
	shr.s32 	%r31463, %r31462, 31;
	shl.b32 	%r31464, %r31455, 30;
	xor.b32  	%r31465, %r31464, -1073741824;
	not.b32 	%r31466, %r31460;
	and.b32  	%r31467, %r31384, %r31466;
	not.b32 	%r31468, %r31384;
	shr.s32 	%r31469, %r31465, 31;
	and.b32  	%r31470, %r31469, %r31468;
	or.b32  	%r31471, %r31463, %r31384;
	not.b32 	%r31472, %r31471;
	or.b32  	%r31473, %r31470, %r31472;
	and.b32  	%r31474, %r31473, %r31460;
	or.b32  	%r31475, %r31474, %r31467;
	add.s32 	%r31476, %r31384, %r31466;
	setp.ne.s32 	%p1317, %r31462, 0;
	setp.gt.s32 	%p1318, %r31465, -1;
	selp.b32 	%r31477, %r31475, %r31476, %p1318;
	selp.b32 	%r31478, %r31475, %r31477, %p1317;
	add.s32 	%r31479, %r31478, %r31445;
	xor.b32  	%r31480, %r31479, %r31386;
	shr.u32 	%r31481, %r31386, 8;
	and.b32  	%r31482, %r31481, 31;
	shl.b32 	%r31483, %r1486, %r31482;
	shr.u32 	%r31484, %r31386, 1;
	and.b32  	%r31485, %r31484, 1;
	shl.b32 	%r31486, %r31485, %r31482;
	and.b32  	%r31487, %r31386, 1;
	shl.b32 	%r31488, %r31487, %r31482;
	and.b32  	%r31489, %r31483, %r30840;
	not.b32 	%r31490, %r31483;
	and.b32  	%r31491, %r30840, %r31490;
	not.b32 	%r31492, %r31488;
	and.b32  	%r31493, %r31489, %r31492;
	or.b32  	%r31494, %r31493, %r31491;
	not.b32 	%r31495, %r31489;
	and.b32  	%r31496, %r31486, %r31495;
	or.b32  	%r31497, %r31494, %r31496;
	or.b32  	%r31498, %r31403, %r31309;
	and.b32  	%r31499, %r31497, %r31498;
	and.b32  	%r31500, %r31403, %r31309;
	or.b32  	%r31501, %r31499, %r31500;
	shr.u32 	%r31502, %r31480, 4;
	xor.b32  	%r31503, %r31502, %r31480;
	and.b32  	%r31504, %r31503, 252645135;
	shr.u32 	%r31505, %r31504, 24;
	shf.r.wrap.b32 	%r31506, %r31480, %r31480, %r31505;
	xor.b32  	%r31507, %r31506, %r31409;
	add.s32 	%r31508, %r31504, 16843009;
	shr.u32 	%r31509, %r31507, 16;
	xor.b32  	%r31510, %r31509, %r31507;
	shr.u32 	%r31511, %r31510, 12;
	shr.u32 	%r31512, %r31510, 4;
	shr.u32 	%r31513, %r31510, 8;
	xor.b32  	%r31514, %r31512, %r31511;
	xor.b32  	%r31515, %r31514, %r31513;
	xor.b32  	%r31516, %r31515, %r31510;
	shr.u32 	%r31517, %r31516, 2;
	xor.b32  	%r31518, %r31517, %r31516;
	shl.b32 	%r31519, %r31518, 3;
	not.b32 	%r31520, %r31519;
	and.b32  	%r31521, %r31520, 24;
	shr.u32 	%r31522, %r31508, %r31521;
	shf.r.wrap.b32 	%r31523, %r31480, %r31480, %r31522;
	shl.b32 	%r31524, %r31518, 31;
	xor.b32  	%r31525, %r31524, -2147483648;
	shr.s32 	%r31526, %r31525, 31;
	shl.b32 	%r31527, %r31518, 30;
	xor.b32  	%r31528, %r31527, -1073741824;
	not.b32 	%r31529, %r31523;
	and.b32  	%r31530, %r31443, %r31529;
	not.b32 	%r31531, %r31443;
	shr.s32 	%r31532, %r31528, 31;
	and.b32  	%r31533, %r31532, %r31531;
	or.b32  	%r31534, %r31526, %r31443;
	not.b32 	%r31535, %r31534;
	or.b32  	%r31536, %r31533, %r31535;
	and.b32  	%r31537, %r31536, %r31523;
	or.b32  	%r31538, %r31537, %r31530;
	add.s32 	%r31539, %r31443, %r31529;
	setp.ne.s32 	%p1319, %r31525, 0;
	setp.gt.s32 	%p1320, %r31528, -1;
	selp.b32 	%r31540, %r31538, %r31539, %p1320;
	selp.b32 	%r31541, %r31538, %r31540, %p1319;
	add.s32 	%r31542, %r31504, 33686018;
	xor.b32  	%r31543, %r31541, %r31507;
	shr.u32 	%r31544, %r31543, 16;
	xor.b32  	%r31545, %r31544, %r31543;
	shr.u32 	%r31546, %r31545, 12;
	shr.u32 	%r31547, %r31545, 4;
	shr.u32 	%r31548, %r31545, 8;
	xor.b32  	%r31549, %r31547, %r31546;
	xor.b32  	%r31550, %r31549, %r31548;
	xor.b32  	%r31551, %r31550, %r31545;
	shr.u32 	%r31552, %r31551, 2;
	xor.b32  	%r31553, %r31552, %r31551;
	shl.b32 	%r31554, %r31553, 3;
	not.b32 	%r31555, %r31554;
	and.b32  	%r31556, %r31555, 24;
	shr.u32 	%r31557, %r31542, %r31556;
	shf.r.wrap.b32 	%r31558, %r31480, %r31480, %r31557;
	shl.b32 	%r31559, %r31553, 31;
	xor.b32  	%r31560, %r31559, -2147483648;
	shr.s32 	%r31561, %r31560, 31;
	shl.b32 	%r31562, %r31553, 30;
	xor.b32  	%r31563, %r31562, -1073741824;
	not.b32 	%r31564, %r31558;
	and.b32  	%r31565, %r31478, %r31564;
	not.b32 	%r31566, %r31478;
	shr.s32 	%r31567, %r31563, 31;
	and.b32  	%r31568, %r31567, %r31566;
	or.b32  	%r31569, %r31561, %r31478;
	not.b32 	%r31570, %r31569;
	or.b32  	%r31571, %r31568, %r31570;
	and.b32  	%r31572, %r31571, %r31558;
	or.b32  	%r31573, %r31572, %r31565;
	add.s32 	%r31574, %r31478, %r31564;
	setp.ne.s32 	%p1321, %r31560, 0;
	setp.gt.s32 	%p1322, %r31563, -1;
	selp.b32 	%r31575, %r31573, %r31574, %p1322;
	selp.b32 	%r31576, %r31573, %r31575, %p1321;
	add.s32 	%r31577, %r31576, %r31543;
	xor.b32  	%r31578, %r31577, %r31480;
	shr.u32 	%r31579, %r31480, 8;
	and.b32  	%r31580, %r31579, 31;
	shl.b32 	%r31581, %r1486, %r31580;
	shr.u32 	%r31582, %r31480, 1;
	and.b32  	%r31583, %r31582, 1;
	shl.b32 	%r31584, %r31583, %r31580;
	and.b32  	%r31585, %r31480, 1;
	shl.b32 	%r31586, %r31585, %r31580;
	and.b32  	%r31587, %r31581, %r30840;
	not.b32 	%r31588, %r31581;
	and.b32  	%r31589, %r30840, %r31588;
	not.b32 	%r31590, %r31586;
	and.b32  	%r31591, %r31587, %r31590;
	or.b32  	%r31592, %r31591, %r31589;
	not.b32 	%r31593, %r31587;
	and.b32  	%r31594, %r31584, %r31593;
	or.b32  	%r31595, %r31592, %r31594;
	shf.l.wrap.b32 	%r31596, %r31595, %r31595, 30;
	shf.l.wrap.b32 	%r31597, %r31595, %r31595, 19;
	xor.b32  	%r31598, %r31596, %r31597;
	shf.l.wrap.b32 	%r31599, %r31595, %r31595, 10;
	xor.b32  	%r31600, %r31598, %r31599;
	shr.u32 	%r31601, %r31578, 4;
	xor.b32  	%r31602, %r31601, %r31578;
	and.b32  	%r31603, %r31602, 252645135;
	shr.u32 	%r31604, %r31603, 24;
	shf.r.wrap.b32 	%r31605, %r31578, %r31578, %r31604;
	xor.b32  	%r31606, %r31605, %r31507;
	add.s32 	%r31607, %r31603, 16843009;
	shr.u32 	%r31608, %r31606, 16;
	xor.b32  	%r31609, %r31608, %r31606;
	shr.u32 	%r31610, %r31609, 12;
	shr.u32 	%r31611, %r31609, 4;
	shr.u32 	%r31612, %r31609, 8;
	xor.b32  	%r31613, %r31611, %r31610;
	xor.b32  	%r31614, %r31613, %r31612;
	xor.b32  	%r31615, %r31614, %r31609;
	shr.u32 	%r31616, %r31615, 2;
	xor.b32  	%r31617, %r31616, %r31615;
	shl.b32 	%r31618, %r31617, 3;
	not.b32 	%r31619, %r31618;
	and.b32  	%r31620, %r31619, 24;
	shr.u32 	%r31621, %r31607, %r31620;
	shf.r.wrap.b32 	%r31622, %r31578, %r31578, %r31621;
	shl.b32 	%r31623, %r31617, 31;
	xor.b32  	%r31624, %r31623, -2147483648;
	shr.s32 	%r31625, %r31624, 31;
	shl.b32 	%r31626, %r31617, 30;
	xor.b32  	%r31627, %r31626, -1073741824;
	not.b32 	%r31628, %r31622;
	and.b32  	%r31629, %r31541, %r31628;
	not.b32 	%r31630, %r31541;
	shr.s32 	%r31631, %r31627, 31;
	and.b32  	%r31632, %r31631, %r31630;
	or.b32  	%r31633, %r31625, %r31541;
	not.b32 	%r31634, %r31633;
	or.b32  	%r31635, %r31632, %r31634;
	and.b32  	%r31636, %r31635, %r31622;
	or.b32  	%r31637, %r31636, %r31629;
	add.s32 	%r31638, %r31541, %r31628;
	setp.ne.s32 	%p1323, %r31624, 0;
	setp.gt.s32 	%p1324, %r31627, -1;
	selp.b32 	%r31639, %r31637, %r31638, %p1324;
	selp.b32 	%r31640, %r31637, %r31639, %p1323;
	add.s32 	%r31641, %r31603, 33686018;
	xor.b32  	%r31642, %r31640, %r31606;
	shr.u32 	%r31643, %r31642, 16;
	xor.b32  	%r31644, %r31643, %r31642;
	shr.u32 	%r31645, %r31644, 12;
	shr.u32 	%r31646, %r31644, 4;
	shr.u32 	%r31647, %r31644, 8;
	xor.b32  	%r31648, %r31646, %r31645;
	xor.b32  	%r31649, %r31648, %r31647;
	xor.b32  	%r31650, %r31649, %r31644;
	shr.u32 	%r31651, %r31650, 2;
	xor.b32  	%r31652, %r31651, %r31650;
	shl.b32 	%r31653, %r31652, 3;
	not.b32 	%r31654, %r31653;
	and.b32  	%r31655, %r31654, 24;
	shr.u32 	%r31656, %r31641, %r31655;
	shf.r.wrap.b32 	%r31657, %r31578, %r31578, %r31656;
	shl.b32 	%r31658, %r31652, 31;
	xor.b32  	%r31659, %r31658, -2147483648;
	shr.s32 	%r31660, %r31659, 31;
	shl.b32 	%r31661, %r31652, 30;
	xor.b32  	%r31662, %r31661, -1073741824;
	not.b32 	%r31663, %r31657;
	and.b32  	%r31664, %r31576, %r31663;
	not.b32 	%r31665, %r31576;
	shr.s32 	%r31666, %r31662, 31;
	and.b32  	%r31667, %r31666, %r31665;
	or.b32  	%r31668, %r31660, %r31576;
	not.b32 	%r31669, %r31668;
	or.b32  	%r31670, %r31667, %r31669;
	and.b32  	%r31671, %r31670, %r31657;
	or.b32  	%r31672, %r31671, %r31664;
	add.s32 	%r31673, %r31576, %r31663;
	setp.ne.s32 	%p1325, %r31659, 0;
	setp.gt.s32 	%p1326, %r31662, -1;
	selp.b32 	%r31674, %r31672, %r31673, %p1326;
	selp.b32 	%r31675, %r31672, %r31674, %p1325;
	add.s32 	%r31676, %r31675, %r31642;
	shr.u32 	%r31677, %r31578, 8;
	and.b32  	%r31678, %r31677, 31;
	shl.b32 	%r31679, %r1486, %r31678;
	shr.u32 	%r31680, %r31578, 1;
	and.b32  	%r31681, %r31680, 1;
	shl.b32 	%r31682, %r31681, %r31678;
	and.b32  	%r31683, %r31578, 1;
	shl.b32 	%r31684, %r31683, %r31678;
	and.b32  	%r31685, %r31679, %r31215;
	not.b32 	%r31686, %r31679;
	and.b32  	%r31687, %r31215, %r31686;
	not.b32 	%r31688, %r31684;
	and.b32  	%r31689, %r31685, %r31688;
	or.b32  	%r31690, %r31689, %r31687;
	not.b32 	%r31691, %r31685;
	and.b32  	%r31692, %r31682, %r31691;
	or.b32  	%r31693, %r31690, %r31692;
	add.s32 	%r31694, %r31501, %r31215;
	add.s32 	%r31695, %r31694, %r31600;
	add.s32 	%r31696, %r28063, %r31693;
	add.s32 	%r31697, %r28919, %r28918;
	xor.b32  	%r31698, %r31676, %r31697;
	xor.b32  	%r31699, %r31698, %r31578;
	shr.u32 	%r31700, %r31699, 4;
	xor.b32  	%r31701, %r31700, %r31699;
	and.b32  	%r31702, %r31701, 252645135;
	shr.u32 	%r31703, %r31702, 24;
	shf.r.wrap.b32 	%r31704, %r31699, %r31699, %r31703;
	xor.b32  	%r31705, %r31704, %r31606;
	add.s32 	%r31706, %r31702, 16843009;
	shr.u32 	%r31707, %r31705, 16;
	xor.b32  	%r31708, %r31707, %r31705;
	shr.u32 	%r31709, %r31708, 12;
	shr.u32 	%r31710, %r31708, 4;
	shr.u32 	%r31711, %r31708, 8;
	xor.b32  	%r31712, %r31710, %r31709;
	xor.b32  	%r31713, %r31712, %r31711;
	xor.b32  	%r31714, %r31713, %r31708;
	shr.u32 	%r31715, %r31714, 2;
	xor.b32  	%r31716, %r31715, %r31714;
	shl.b32 	%r31717, %r31716, 3;
	not.b32 	%r31718, %r31717;
	and.b32  	%r31719, %r31718, 24;
	shr.u32 	%r31720, %r31706, %r31719;
	shf.r.wrap.b32 	%r31721, %r31699, %r31699, %r31720;
	shl.b32 	%r31722, %r31716, 31;
	xor.b32  	%r31723, %r31722, -2147483648;
	shr.s32 	%r31724, %r31723, 31;
	shl.b32 	%r31725, %r31716, 30;
	xor.b32  	%r31726, %r31725, -1073741824;
	not.b32 	%r31727, %r31721;
	and.b32  	%r31728, %r31640, %r31727;
	not.b32 	%r31729, %r31640;
	shr.s32 	%r31730, %r31726, 31;
	and.b32  	%r31731, %r31730, %r31729;
	or.b32  	%r31732, %r31724, %r31640;
	not.b32 	%r31733, %r31732;
	or.b32  	%r31734, %r31731, %r31733;
	and.b32  	%r31735, %r31734, %r31721;
	or.b32  	%r31736, %r31735, %r31728;
	add.s32 	%r31737, %r31640, %r31727;
	setp.ne.s32 	%p1327, %r31723, 0;
	setp.gt.s32 	%p1328, %r31726, -1;
	selp.b32 	%r31738, %r31736, %r31737, %p1328;
	selp.b32 	%r31739, %r31736, %r31738, %p1327;
	add.s32 	%r31740, %r31702, 33686018;
	xor.b32  	%r31741, %r31739, %r31705;
	shr.u32 	%r31742, %r31741, 16;
	xor.b32  	%r31743, %r31742, %r31741;
	shr.u32 	%r31744, %r31743, 12;
	shr.u32 	%r31745, %r31743, 4;
	shr.u32 	%r31746, %r31743, 8;
	xor.b32  	%r31747, %r31745, %r31744;
	xor.b32  	%r31748, %r31747, %r31746;
	xor.b32  	%r31749, %r31748, %r31743;
	shr.u32 	%r31750, %r31749, 2;
	xor.b32  	%r31751, %r31750, %r31749;
	shl.b32 	%r31752, %r31751, 3;
	not.b32 	%r31753, %r31752;
	and.b32  	%r31754, %r31753, 24;
	shr.u32 	%r31755, %r31740, %r31754;
	shf.r.wrap.b32 	%r31756, %r31699, %r31699, %r31755;
	shl.b32 	%r31757, %r31751, 31;
	xor.b32  	%r31758, %r31757, -2147483648;
	shr.s32 	%r31759, %r31758, 31;
	shl.b32 	%r31760, %r31751, 30;
	xor.b32  	%r31761, %r31760, -1073741824;
	not.b32 	%r31762, %r31756;
	and.b32  	%r31763, %r31675, %r31762;
	not.b32 	%r31764, %r31675;
	shr.s32 	%r31765, %r31761, 31;
	and.b32  	%r31766, %r31765, %r31764;
	or.b32  	%r31767, %r31759, %r31675;
	not.b32 	%r31768, %r31767;
	or.b32  	%r31769, %r31766, %r31768;
	and.b32  	%r31770, %r31769, %r31756;
	or.b32  	%r31771, %r31770, %r31763;
	add.s32 	%r31772, %r31675, %r31762;
	setp.ne.s32 	%p1329, %r31758, 0;
	setp.gt.s32 	%p1330, %r31761, -1;
	selp.b32 	%r31773, %r31771, %r31772, %p1330;
	selp.b32 	%r31774, %r31771, %r31773, %p1329;
	add.s32 	%r31775, %r31774, %r31741;
	xor.b32  	%r31776, %r31775, %r31699;
	shr.u32 	%r31777, %r31776, 4;
	xor.b32  	%r31778, %r31777, %r31776;
	and.b32  	%r31779, %r31778, 252645135;
	shr.u32 	%r31780, %r31779, 24;
	shf.r.wrap.b32 	%r31781, %r31776, %r31776, %r31780;
	xor.b32  	%r31782, %r31781, %r31705;
	add.s32 	%r31783, %r31779, 16843009;
	shr.u32 	%r31784, %r31782, 16;
	xor.b32  	%r31785, %r31784, %r31782;
	shr.u32 	%r31786, %r31785, 12;
	shr.u32 	%r31787, %r31785, 4;
	shr.u32 	%r31788, %r31785, 8;
	xor.b32  	%r31789, %r31787, %r31786;
	xor.b32  	%r31790, %r31789, %r31788;
	xor.b32  	%r31791, %r31790, %r31785;
	shr.u32 	%r31792, %r31791, 2;
	xor.b32  	%r31793, %r31792, %r31791;
	shl.b32 	%r31794, %r31793, 3;
	not.b32 	%r31795, %r31794;
	and.b32  	%r31796, %r31795, 24;
	shr.u32 	%r31797, %r31783, %r31796;
	shf.r.wrap.b32 	%r31798, %r31776, %r31776, %r31797;
	shl.b32 	%r31799, %r31793, 31;
	xor.b32  	%r31800, %r31799, -2147483648;
	shr.s32 	%r31801, %r31800, 31;
	shl.b32 	%r31802, %r31793, 30;
	xor.b32  	%r31803, %r31802, -1073741824;
	not.b32 	%r31804, %r31798;
	and.b32  	%r31805, %r31739, %r31804;
	not.b32 	%r31806, %r31739;
	shr.s32 	%r31807, %r31803, 31;
	and.b32  	%r31808, %r31807, %r31806;
	or.b32  	%r31809, %r31801, %r31739;
	not.b32 	%r31810, %r31809;
	or.b32  	%r31811, %r31808, %r31810;
	and.b32  	%r31812, %r31811, %r31798;
	or.b32  	%r31813, %r31812, %r31805;
	add.s32 	%r31814, %r31739, %r31804;
	setp.ne.s32 	%p1331, %r31800, 0;
	setp.gt.s32 	%p1332, %r31803, -1;
	selp.b32 	%r31815, %r31813, %r31814, %p1332;
	selp.b32 	%r31816, %r31813, %r31815, %p1331;
	add.s32 	%r31817, %r31779, 33686018;
	xor.b32  	%r31818, %r31816, %r31782;
	shr.u32 	%r31819, %r31818, 16;
	xor.b32  	%r31820, %r31819, %r31818;
	shr.u32 	%r31821, %r31820, 12;
	shr.u32 	%r31822, %r31820, 4;
	shr.u32 	%r31823, %r31820, 8;
	xor.b32  	%r31824, %r31822, %r31821;
	xor.b32  	%r31825, %r31824, %r31823;
	xor.b32  	%r31826, %r31825, %r31820;
	shr.u32 	%r31827, %r31826, 2;
	xor.b32  	%r31828, %r31827, %r31826;
	shl.b32 	%r31829, %r31828, 3;
	not.b32 	%r31830, %r31829;
	and.b32  	%r31831, %r31830, 24;
	shr.u32 	%r31832, %r31817, %r31831;
	shf.r.wrap.b32 	%r31833, %r31776, %r31776, %r31832;
	shl.b32 	%r31834, %r31828, 31;
	xor.b32  	%r31835, %r31834, -2147483648;
	shr.s32 	%r31836, %r31835, 31;
	shl.b32 	%r31837, %r31828, 30;
	xor.b32  	%r31838, %r31837, -1073741824;
	not.b32 	%r31839, %r31833;
	and.b32  	%r31840, %r31774, %r31839;
	not.b32 	%r31841, %r31774;
	shr.s32 	%r31842, %r31838, 31;
	and.b32  	%r31843, %r31842, %r31841;
	or.b32  	%r31844, %r31836, %r31774;
	not.b32 	%r31845, %r31844;
	or.b32  	%r31846, %r31843, %r31845;
	and.b32  	%r31847, %r31846, %r31833;
	or.b32  	%r31848, %r31847, %r31840;
	add.s32 	%r31849, %r31774, %r31839;
	setp.ne.s32 	%p1333, %r31835, 0;
	setp.gt.s32 	%p1334, %r31838, -1;
	selp.b32 	%r31850, %r31848, %r31849, %p1334;
	selp.b32 	%r31851, %r31848, %r31850, %p1333;
	add.s32 	%r31852, %r31851, %r31818;
	xor.b32  	%r31853, %r31852, %r31776;
	shr.u32 	%r31854, %r31776, 8;
	and.b32  	%r31855, %r31854, 31;
	shl.b32 	%r31856, %r1486, %r31855;
	shr.u32 	%r31857, %r31776, 1;
	and.b32  	%r31858, %r31857, 1;
	shl.b32 	%r31859, %r31858, %r31855;
	and.b32  	%r31860, %r31776, 1;
	shl.b32 	%r31861, %r31860, %r31855;
	and.b32  	%r31862, %r31856, %r29986;
	not.b32 	%r31863, %r31856;
	and.b32  	%r31864, %r29986, %r31863;
	not.b32 	%r31865, %r31861;
	and.b32  	%r31866, %r31862, %r31865;
	or.b32  	%r31867, %r31866, %r31864;
	not.b32 	%r31868, %r31862;
	and.b32  	%r31869, %r31859, %r31868;
	or.b32  	%r31870, %r31867, %r31869;
	shr.u32 	%r31871, %r31853, 4;
	xor.b32  	%r31872, %r31871, %r31853;
	and.b32  	%r31873, %r31872, 252645135;
	shr.u32 	%r31874, %r31873, 24;
	shf.r.wrap.b32 	%r31875, %r31853, %r31853, %r31874;
	xor.b32  	%r31876, %r31875, %r31782;
	add.s32 	%r31877, %r31873, 16843009;
	shr.u32 	%r31878, %r31876, 16;
	xor.b32  	%r31879, %r31878, %r31876;
	shr.u32 	%r31880, %r31879, 12;
	shr.u32 	%r31881, %r31879, 4;
	shr.u32 	%r31882, %r31879, 8;
	xor.b32  	%r31883, %r31881, %r31880;
	xor.b32  	%r31884, %r31883, %r31882;
	xor.b32  	%r31885, %r31884, %r31879;
	shr.u32 	%r31886, %r31885, 2;
	xor.b32  	%r31887, %r31886, %r31885;
	shl.b32 	%r31888, %r31887, 3;
	not.b32 	%r31889, %r31888;
	and.b32  	%r31890, %r31889, 24;
	shr.u32 	%r31891, %r31877, %r31890;
	shf.r.wrap.b32 	%r31892, %r31853, %r31853, %r31891;
	shl.b32 	%r31893, %r31887, 31;
	xor.b32  	%r31894, %r31893, -2147483648;
	shr.s32 	%r31895, %r31894, 31;
	shl.b32 	%r31896, %r31887, 30;
	xor.b32  	%r31897, %r31896, -1073741824;
	not.b32 	%r31898, %r31892;
	and.b32  	%r31899, %r31816, %r31898;
	not.b32 	%r31900, %r31816;
	shr.s32 	%r31901, %r31897, 31;
	and.b32  	%r31902, %r31901, %r31900;
	or.b32  	%r31903, %r31895, %r31816;
	not.b32 	%r31904, %r31903;
	or.b32  	%r31905, %r31902, %r31904;
	and.b32  	%r31906, %r31905, %r31892;
	or.b32  	%r31907, %r31906, %r31899;
	add.s32 	%r31908, %r31816, %r31898;
	setp.ne.s32 	%p1335, %r31894, 0;
	setp.gt.s32 	%p1336, %r31897, -1;
	selp.b32 	%r31909, %r31907, %r31908, %p1336;
	selp.b32 	%r31910, %r31907, %r31909, %p1335;
	add.s32 	%r31911, %r31873, 33686018;
	xor.b32  	%r31912, %r31910, %r31876;
	shr.u32 	%r31913, %r31912, 16;
	xor.b32  	%r31914, %r31913, %r31912;
	shr.u32 	%r31915, %r31914, 12;
	shr.u32 	%r31916, %r31914, 4;
	shr.u32 	%r31917, %r31914, 8;
	xor.b32  	%r31918, %r31916, %r31915;
	xor.b32  	%r31919, %r31918, %r31917;
	xor.b32  	%r31920, %r31919, %r31914;
	shr.u32 	%r31921, %r31920, 2;
	xor.b32  	%r31922, %r31921, %r31920;
	shl.b32 	%r31923, %r31922, 3;
	not.b32 	%r31924, %r31923;
	and.b32  	%r31925, %r31924, 24;
	shr.u32 	%r31926, %r31911, %r31925;
	shf.r.wrap.b32 	%r31927, %r31853, %r31853, %r31926;
	shl.b32 	%r31928, %r31922, 31;
	xor.b32  	%r31929, %r31928, -2147483648;
	shr.s32 	%r31930, %r31929, 31;
	shl.b32 	%r31931, %r31922, 30;
	xor.b32  	%r31932, %r31931, -1073741824;
	not.b32 	%r31933, %r31927;
	and.b32  	%r31934, %r31851, %r31933;
	not.b32 	%r31935, %r31851;
	shr.s32 	%r31936, %r31932, 31;
	and.b32  	%r31937, %r31936, %r31935;
	or.b32  	%r31938, %r31930, %r31851;
	not.b32 	%r31939, %r31938;
	or.b32  	%r31940, %r31937, %r31939;
	and.b32  	%r31941, %r31940, %r31927;
	or.b32  	%r31942, %r31941, %r31934;
	add.s32 	%r31943, %r31851, %r31933;
	setp.ne.s32 	%p1337, %r31929, 0;
	setp.gt.s32 	%p1338, %r31932, -1;
	selp.b32 	%r31944, %r31942, %r31943, %p1338;
	selp.b32 	%r31945, %r31942, %r31944, %p1337;
	add.s32 	%r31946, %r31945, %r31912;
	xor.b32  	%r31947, %r31946, %r31853;
	shr.u32 	%r31948, %r31853, 8;
	and.b32  	%r31949, %r31948, 31;
	shl.b32 	%r31950, %r1486, %r31949;
	shr.u32 	%r31951, %r31853, 1;
	and.b32  	%r31952, %r31951, 1;
	shl.b32 	%r31953, %r31952, %r31949;
	and.b32  	%r31954, %r31853, 1;
	shl.b32 	%r31955, %r31954, %r31949;
	and.b32  	%r31956, %r31950, %r30841;
	not.b32 	%r31957, %r31950;
	and.b32  	%r31958, %r30841, %r31957;
	not.b32 	%r31959, %r31955;
	and.b32  	%r31960, %r31956, %r31959;
	or.b32  	%r31961, %r31960, %r31958;
	not.b32 	%r31962, %r31956;
	and.b32  	%r31963, %r31953, %r31962;
	or.b32  	%r31964, %r31961, %r31963;
	xor.b32  	%r31965, %r31964, %r31870;
	and.b32  	%r31966, %r31696, %r31965;
	xor.b32  	%r31967, %r31966, %r31870;
	shr.u32 	%r31968, %r31947, 4;
	xor.b32  	%r31969, %r31968, %r31947;
	and.b32  	%r31970, %r31969, 252645135;
	shr.u32 	%r31971, %r31970, 24;
	shf.r.wrap.b32 	%r31972, %r31947, %r31947, %r31971;
	xor.b32  	%r31973, %r31972, %r31876;
	add.s32 	%r31974, %r31970, 16843009;
	shr.u32 	%r31975, %r31973, 16;
	xor.b32  	%r31976, %r31975, %r31973;
	shr.u32 	%r31977, %r31976, 12;
	shr.u32 	%r31978, %r31976, 4;
	shr.u32 	%r31979, %r31976, 8;
	xor.b32  	%r31980, %r31978, %r31977;
	xor.b32  	%r31981, %r31980, %r31979;
	xor.b32  	%r31982, %r31981, %r31976;
	shr.u32 	%r31983, %r31982, 2;
	xor.b32  	%r31984, %r31983, %r31982;
	shl.b32 	%r31985, %r31984, 3;
	not.b32 	%r31986, %r31985;
	and.b32  	%r31987, %r31986, 24;
	shr.u32 	%r31988, %r31974, %r31987;
	shf.r.wrap.b32 	%r31989, %r31947, %r31947, %r31988;
	shl.b32 	%r31990, %r31984, 31;
	xor.b32  	%r31991, %r31990, -2147483648;
	shr.s32 	%r31992, %r31991, 31;
	shl.b32 	%r31993, %r31984, 30;
	xor.b32  	%r31994, %r31993, -1073741824;
	not.b32 	%r31995, %r31989;
	and.b32  	%r31996, %r31910, %r31995;
	not.b32 	%r31997, %r31910;
	shr.s32 	%r31998, %r31994, 31;
	and.b32  	%r31999, %r31998, %r31997;
	or.b32  	%r32000, %r31992, %r31910;
	not.b32 	%r32001, %r32000;
	or.b32  	%r32002, %r31999, %r32001;
	and.b32  	%r32003, %r32002, %r31989;
	or.b32  	%r32004, %r32003, %r31996;
	add.s32 	%r32005, %r31910, %r31995;
	setp.ne.s32 	%p1339, %r31991, 0;
	setp.gt.s32 	%p1340, %r31994, -1;
	selp.b32 	%r32006, %r32004, %r32005, %p1340;
	selp.b32 	%r32007, %r32004, %r32006, %p1339;
	add.s32 	%r32008, %r31970, 33686018;
	xor.b32  	%r32009, %r32007, %r31973;
	shr.u32 	%r32010, %r32009, 16;
	xor.b32  	%r32011, %r32010, %r32009;
	shr.u32 	%r32012, %r32011, 12;
	shr.u32 	%r32013, %r32011, 4;
	shr.u32 	%r32014, %r32011, 8;
	xor.b32  	%r32015, %r32013, %r32012;
	xor.b32  	%r32016, %r32015, %r32014;
	xor.b32  	%r32017, %r32016, %r32011;
	shr.u32 	%r32018, %r32017, 2;
	xor.b32  	%r32019, %r32018, %r32017;
	shl.b32 	%r32020, %r32019, 3;
	not.b32 	%r32021, %r32020;
	and.b32  	%r32022, %r32021, 24;
	shr.u32 	%r32023, %r32008, %r32022;
	shf.r.wrap.b32 	%r32024, %r31947, %r31947, %r32023;
	shl.b32 	%r32025, %r32019, 31;
	xor.b32  	%r32026, %r32025, -2147483648;
	shr.s32 	%r32027, %r32026, 31;
	shl.b32 	%r32028, %r32019, 30;
	xor.b32  	%r32029, %r32028, -1073741824;
	not.b32 	%r32030, %r32024;
	and.b32  	%r32031, %r31945, %r32030;
	not.b32 	%r32032, %r31945;
	shr.s32 	%r32033, %r32029, 31;
	and.b32  	%r32034, %r32033, %r32032;
	or.b32  	%r32035, %r32027, %r31945;
	not.b32 	%r32036, %r32035;
	or.b32  	%r32037, %r32034, %r32036;
	and.b32  	%r32038, %r32037, %r32024;
	or.b32  	%r32039, %r32038, %r32031;
	add.s32 	%r32040, %r31945, %r32030;
	setp.ne.s32 	%p1341, %r32026, 0;
	setp.gt.s32 	%p1342, %r32029, -1;
	selp.b32 	%r32041, %r32039, %r32040, %p1342;
	selp.b32 	%r32042, %r32039, %r32041, %p1341;
	add.s32 	%r32043, %r32042, %r32009;
	xor.b32  	%r32044, %r32043, %r31947;
	shr.u32 	%r32045, %r31947, 8;
	and.b32  	%r32046, %r32045, 31;
	shl.b32 	%r32047, %r1486, %r32046;
	shr.u32 	%r32048, %r31947, 1;
	and.b32  	%r32049, %r32048, 1;
	shl.b32 	%r32050, %r32049, %r32046;
	and.b32  	%r32051, %r31947, 1;
	shl.b32 	%r32052, %r32051, %r32046;
	and.b32  	%r32053, %r32047, %r31696;
	not.b32 	%r32054, %r32047;
	and.b32  	%r32055, %r31696, %r32054;
	not.b32 	%r32056, %r32052;
	and.b32  	%r32057, %r32053, %r32056;
	or.b32  	%r32058, %r32057, %r32055;
	not.b32 	%r32059, %r32053;
	and.b32  	%r32060, %r32050, %r32059;
	or.b32  	%r32061, %r32058, %r32060;
	shf.l.wrap.b32 	%r32062, %r32061, %r32061, 26;
	shf.l.wrap.b32 	%r32063, %r32061, %r32061, 21;
	xor.b32  	%r32064, %r32062, %r32063;
	shf.l.wrap.b32 	%r32065, %r32061, %r32061, 7;
	xor.b32  	%r32066, %r32064, %r32065;
	add.s32 	%r32067, %r29211, %r28971;
	add.s32 	%r32068, %r32067, %r28919;
	add.s32 	%r32069, %r32068, %r31967;
	add.s32 	%r32070, %r32069, %r32066;
	shr.u32 	%r32071, %r32044, 4;
	xor.b32  	%r32072, %r32071, %r32044;
	and.b32  	%r32073, %r32072, 252645135;
	shr.u32 	%r32074, %r32073, 24;
	shf.r.wrap.b32 	%r32075, %r32044, %r32044, %r32074;
	xor.b32  	%r32076, %r32075, %r31973;
	add.s32 	%r32077, %r32073, 16843009;
	shr.u32 	%r32078, %r32076, 16;
	xor.b32  	%r32079, %r32078, %r32076;
	shr.u32 	%r32080, %r32079, 12;
	shr.u32 	%r32081, %r32079, 4;
	shr.u32 	%r32082, %r32079, 8;
	xor.b32  	%r32083, %r32081, %r32080;
	xor.b32  	%r32084, %r32083, %r32082;
	xor.b32  	%r32085, %r32084, %r32079;
	shr.u32 	%r32086, %r32085, 2;
	xor.b32  	%r32087, %r32086, %r32085;
	shl.b32 	%r32088, %r32087, 3;
	not.b32 	%r32089, %r32088;
	and.b32  	%r32090, %r32089, 24;
	shr.u32 	%r32091, %r32077, %r32090;
	shf.r.wrap.b32 	%r32092, %r32044, %r32044, %r32091;
	shl.b32 	%r32093, %r32087, 31;
	xor.b32  	%r32094, %r32093, -2147483648;
	shr.s32 	%r32095, %r32094, 31;
	shl.b32 	%r32096, %r32087, 30;
	xor.b32  	%r32097, %r32096, -1073741824;
	not.b32 	%r32098, %r32092;
	and.b32  	%r32099, %r32007, %r32098;
	not.b32 	%r32100, %r32007;
	shr.s32 	%r32101, %r32097, 31;
	and.b32  	%r32102, %r32101, %r32100;
	or.b32  	%r32103, %r32095, %r32007;
	not.b32 	%r32104, %r32103;
	or.b32  	%r32105, %r32102, %r32104;
	and.b32  	%r32106, %r32105, %r32092;
	or.b32  	%r32107, %r32106, %r32099;
	add.s32 	%r32108, %r32007, %r32098;
	setp.ne.s32 	%p1343, %r32094, 0;
	setp.gt.s32 	%p1344, %r32097, -1;
	selp.b32 	%r32109, %r32107, %r32108, %p1344;
	selp.b32 	%r32110, %r32107, %r32109, %p1343;
	add.s32 	%r32111, %r32073, 33686018;
	xor.b32  	%r32112, %r32110, %r32076;
	shr.u32 	%r32113, %r32112, 16;
	xor.b32  	%r32114, %r32113, %r32112;
	shr.u32 	%r32115, %r32114, 12;
	shr.u32 	%r32116, %r32114, 4;
	shr.u32 	%r32117, %r32114, 8;
	xor.b32  	%r32118, %r32116, %r32115;
	xor.b32  	%r32119, %r32118, %r32117;
	xor.b32  	%r32120, %r32119, %r32114;
	shr.u32 	%r32121, %r32120, 2;
	xor.b32  	%r32122, %r32121, %r32120;
	shl.b32 	%r32123, %r32122, 3;
	not.b32 	%r32124, %r32123;
	and.b32  	%r32125, %r32124, 24;
	shr.u32 	%r32126, %r32111, %r32125;
	shf.r.wrap.b32 	%r32127, %r32044, %r32044, %r32126;
	shl.b32 	%r32128, %r32122, 31;
	xor.b32  	%r32129, %r32128, -2147483648;
	shr.s32 	%r32130, %r32129, 31;
	shl.b32 	%r32131, %r32122, 30;
	xor.b32  	%r32132, %r32131, -1073741824;
	not.b32 	%r32133, %r32127;
	and.b32  	%r32134, %r32042, %r32133;
	not.b32 	%r32135, %r32042;
	shr.s32 	%r32136, %r32132, 31;
	and.b32  	%r32137, %r32136, %r32135;
	or.b32  	%r32138, %r32130, %r32042;
	not.b32 	%r32139, %r32138;
	or.b32  	%r32140, %r32137, %r32139;
	and.b32  	%r32141, %r32140, %r32127;
	or.b32  	%r32142, %r32141, %r32134;
	add.s32 	%r32143, %r32042, %r32133;
	setp.ne.s32 	%p1345, %r32129, 0;
	setp.gt.s32 	%p1346, %r32132, -1;
	selp.b32 	%r32144, %r32142, %r32143, %p1346;
	selp.b32 	%r32145, %r32142, %r32144, %p1345;
	add.s32 	%r32146, %r32145, %r32112;
	xor.b32  	%r32147, %r32146, %r32044;
	shr.u32 	%r32148, %r32044, 8;
	and.b32  	%r32149, %r32148, 31;
	shl.b32 	%r32150, %r1486, %r32149;
	shr.u32 	%r32151, %r32044, 1;
	and.b32  	%r32152, %r32151, 1;
	shl.b32 	%r32153, %r32152, %r32149;
	and.b32  	%r32154, %r32044, 1;
	shl.b32 	%r32155, %r32154, %r32149;
	and.b32  	%r32156, %r32150, %r29985;
	not.b32 	%r32157, %r32150;
	and.b32  	%r32158, %r29985, %r32157;
	not.b32 	%r32159, %r32155;
	and.b32  	%r32160, %r32156, %r32159;
	or.b32  	%r32161, %r32160, %r32158;
	not.b32 	%r32162, %r32156;
	and.b32  	%r32163, %r32153, %r32162;
	or.b32  	%r32164, %r32161, %r32163;
	shr.u32 	%r32165, %r32147, 4;
	xor.b32  	%r32166, %r32165, %r32147;
	and.b32  	%r32167, %r32166, 252645135;
	shr.u32 	%r32168, %r32167, 24;
	shf.r.wrap.b32 	%r32169, %r32147, %r32147, %r32168;
	xor.b32  	%r32170, %r32169, %r32076;
	add.s32 	%r32171, %r32167, 16843009;
	shr.u32 	%r32172, %r32170, 16;
	xor.b32  	%r32173, %r32172, %r32170;
	shr.u32 	%r32174, %r32173, 12;
	shr.u32 	%r32175, %r32173, 4;
	shr.u32 	%r32176, %r32173, 8;
	xor.b32  	%r32177, %r32175, %r32174;
	xor.b32  	%r32178, %r32177, %r32176;
	xor.b32  	%r32179, %r32178, %r32173;
	shr.u32 	%r32180, %r32179, 2;
	xor.b32  	%r32181, %r32180, %r32179;
	shl.b32 	%r32182, %r32181, 3;
	not.b32 	%r32183, %r32182;
	and.b32  	%r32184, %r32183, 24;
	shr.u32 	%r32185, %r32171, %r32184;
	shf.r.wrap.b32 	%r32186, %r32147, %r32147, %r32185;
	shl.b32 	%r32187, %r32181, 31;
	xor.b32  	%r32188, %r32187, -2147483648;
	shr.s32 	%r32189, %r32188, 31;
	shl.b32 	%r32190, %r32181, 30;
	xor.b32  	%r32191, %r32190, -1073741824;
	not.b32 	%r32192, %r32186;
	and.b32  	%r32193, %r32110, %r32192;
	not.b32 	%r32194, %r32110;
	shr.s32 	%r32195, %r32191, 31;
	and.b32  	%r32196, %r32195, %r32194;
	or.b32  	%r32197, %r32189, %r32110;
	not.b32 	%r32198, %r32197;
	or.b32  	%r32199, %r32196, %r32198;
	and.b32  	%r32200, %r32199, %r32186;
	or.b32  	%r32201, %r32200, %r32193;
	add.s32 	%r32202, %r32110, %r32192;
	setp.ne.s32 	%p1347, %r32188, 0;
	setp.gt.s32 	%p1348, %r32191, -1;
	selp.b32 	%r32203, %r32201, %r32202, %p1348;
	selp.b32 	%r32204, %r32201, %r32203, %p1347;
	add.s32 	%r32205, %r32167, 33686018;
	xor.b32  	%r32206, %r32204, %r32170;
	shr.u32 	%r32207, %r32206, 16;
	xor.b32  	%r32208, %r32207, %r32206;
	shr.u32 	%r32209, %r32208, 12;
	shr.u32 	%r32210, %r32208, 4;
	shr.u32 	%r32211, %r32208, 8;
	xor.b32  	%r32212, %r32210, %r32209;
	xor.b32  	%r32213, %r32212, %r32211;
	xor.b32  	%r32214, %r32213, %r32208;
	shr.u32 	%r32215, %r32214, 2;
	xor.b32  	%r32216, %r32215, %r32214;
	shl.b32 	%r32217, %r32216, 3;
	not.b32 	%r32218, %r32217;
	and.b32  	%r32219, %r32218, 24;
	shr.u32 	%r32220, %r32205, %r32219;
	shf.r.wrap.b32 	%r32221, %r32147, %r32147, %r32220;
	shl.b32 	%r32222, %r32216, 31;
	xor.b32  	%r32223, %r32222, -2147483648;
	shr.s32 	%r32224, %r32223, 31;
	shl.b32 	%r32225, %r32216, 30;
	xor.b32  	%r32226, %r32225, -1073741824;
	not.b32 	%r32227, %r32221;
	and.b32  	%r32228, %r32145, %r32227;
	not.b32 	%r32229, %r32145;
	shr.s32 	%r32230, %r32226, 31;
	and.b32  	%r32231, %r32230, %r32229;
	or.b32  	%r32232, %r32224, %r32145;
	not.b32 	%r32233, %r32232;
	or.b32  	%r32234, %r32231, %r32233;
	and.b32  	%r32235, %r32234, %r32221;
	or.b32  	%r32236, %r32235, %r32228;
	add.s32 	%r32237, %r32145, %r32227;
	setp.ne.s32 	%p1349, %r32223, 0;
	setp.gt.s32 	%p1350, %r32226, -1;
	selp.b32 	%r32238, %r32236, %r32237, %p1350;
	selp.b32 	%r32239, %r32236, %r32238, %p1349;
	add.s32 	%r32240, %r32239, %r32206;
	xor.b32  	%r32241, %r32240, %r32147;
	shr.u32 	%r32242, %r32147, 8;
	and.b32  	%r32243, %r32242, 31;
	shl.b32 	%r32244, %r1486, %r32243;
	shr.u32 	%r32245, %r32147, 1;
	and.b32  	%r32246, %r32245, 1;
	shl.b32 	%r32247, %r32246, %r32243;
	and.b32  	%r32248, %r32147, 1;
	shl.b32 	%r32249, %r32248, %r32243;
	and.b32  	%r32250, %r32244, %r30840;
	not.b32 	%r32251, %r32244;
	and.b32  	%r32252, %r30840, %r32251;
	not.b32 	%r32253, %r32249;
	and.b32  	%r32254, %r32250, %r32253;
	or.b32  	%r32255, %r32254, %r32252;
	not.b32 	%r32256, %r32250;
	and.b32  	%r32257, %r32247, %r32256;
	or.b32  	%r32258, %r32255, %r32257;
	shr.u32 	%r32259, %r32241, 4;
	xor.b32  	%r32260, %r32259, %r32241;
	and.b32  	%r32261, %r32260, 252645135;
	shr.u32 	%r32262, %r32261, 24;
	shf.r.wrap.b32 	%r32263, %r32241, %r32241, %r32262;
	xor.b32  	%r32264, %r32263, %r32170;
	add.s32 	%r32265, %r32261, 16843009;
	shr.u32 	%r32266, %r32264, 16;
	xor.b32  	%r32267, %r32266, %r32264;
	shr.u32 	%r32268, %r32267, 12;
	shr.u32 	%r32269, %r32267, 4;
	shr.u32 	%r32270, %r32267, 8;
	xor.b32  	%r32271, %r32269, %r32268;
	xor.b32  	%r32272, %r32271, %r32270;
	xor.b32  	%r32273, %r32272, %r32267;
	shr.u32 	%r32274, %r32273, 2;
	xor.b32  	%r32275, %r32274, %r32273;
	shl.b32 	%r32276, %r32275, 3;
	not.b32 	%r32277, %r32276;
	and.b32  	%r32278, %r32277, 24;
	shr.u32 	%r32279, %r32265, %r32278;
	shf.r.wrap.b32 	%r32280, %r32241, %r32241, %r32279;
	shl.b32 	%r32281, %r32275, 31;
	xor.b32  	%r32282, %r32281, -2147483648;
	shr.s32 	%r32283, %r32282, 31;
	shl.b32 	%r32284, %r32275, 30;
	xor.b32  	%r32285, %r32284, -1073741824;
	not.b32 	%r32286, %r32280;
	and.b32  	%r32287, %r32204, %r32286;
	not.b32 	%r32288, %r32204;
	shr.s32 	%r32289, %r32285, 31;
	and.b32  	%r32290, %r32289, %r32288;
	or.b32  	%r32291, %r32283, %r32204;
	not.b32 	%r32292, %r32291;
	or.b32  	%r32293, %r32290, %r32292;
	and.b32  	%r32294, %r32293, %r32280;
	or.b32  	%r32295, %r32294, %r32287;
	add.s32 	%r32296, %r32204, %r32286;
	setp.ne.s32 	%p1351, %r32282, 0;
	setp.gt.s32 	%p1352, %r32285, -1;
	selp.b32 	%r32297, %r32295, %r32296, %p1352;
	selp.b32 	%r32298, %r32295, %r32297, %p1351;
	add.s32 	%r32299, %r32261, 33686018;
	xor.b32  	%r32300, %r32298, %r32264;
	shr.u32 	%r32301, %r32300, 16;
	xor.b32  	%r32302, %r32301, %r32300;
	shr.u32 	%r32303, %r32302, 12;
	shr.u32 	%r32304, %r32302, 4;
	shr.u32 	%r32305, %r32302, 8;
	xor.b32  	%r32306, %r32304, %r32303;
	xor.b32  	%r32307, %r32306, %r32305;
	xor.b32  	%r32308, %r32307, %r32302;
	shr.u32 	%r32309, %r32308, 2;
	xor.b32  	%r32310, %r32309, %r32308;
	shl.b32 	%r32311, %r32310, 3;
	not.b32 	%r32312, %r32311;
	and.b32  	%r32313, %r32312, 24;
	shr.u32 	%r32314, %r32299, %r32313;
	shf.r.wrap.b32 	%r32315, %r32241, %r32241, %r32314;
	shl.b32 	%r32316, %r32310, 31;
	xor.b32  	%r32317, %r32316, -2147483648;
	shr.s32 	%r32318, %r32317, 31;
	shl.b32 	%r32319, %r32310, 30;
	xor.b32  	%r32320, %r32319, -1073741824;
	not.b32 	%r32321, %r32315;
	and.b32  	%r32322, %r32239, %r32321;
	not.b32 	%r32323, %r32239;
	shr.s32 	%r32324, %r32320, 31;
	and.b32  	%r32325, %r32324, %r32323;
	or.b32  	%r32326, %r32318, %r32239;
	not.b32 	%r32327, %r32326;
	or.b32  	%r32328, %r32325, %r32327;
	and.b32  	%r32329, %r32328, %r32315;
	or.b32  	%r32330, %r32329, %r32322;
	add.s32 	%r32331, %r32239, %r32321;
	setp.ne.s32 	%p1353, %r32317, 0;
	setp.gt.s32 	%p1354, %r32320, -1;
	selp.b32 	%r32332, %r32330, %r32331, %p1354;
	selp.b32 	%r32333, %r32330, %r32332, %p1353;
	add.s32 	%r32334, %r32333, %r32300;
	xor.b32  	%r32335, %r32334, %r32241;
	shr.u32 	%r32336, %r32241, 8;
	and.b32  	%r32337, %r32336, 31;
	shl.b32 	%r32338, %r1486, %r32337;
	shr.u32 	%r32339, %r32241, 1;
	and.b32  	%r32340, %r32339, 1;
	shl.b32 	%r32341, %r32340, %r32337;
	and.b32  	%r32342, %r32241, 1;
	shl.b32 	%r32343, %r32342, %r32337;
	and.b32  	%r32344, %r32338, %r31695;
	not.b32 	%r32345, %r32338;
	and.b32  	%r32346, %r31695, %r32345;
	not.b32 	%r32347, %r32343;
	and.b32  	%r32348, %r32344, %r32347;
	or.b32  	%r32349, %r32348, %r32346;
	not.b32 	%r32350, %r32344;
	and.b32  	%r32351, %r32341, %r32350;
	or.b32  	%r32352, %r32349, %r32351;
	or.b32  	%r32353, %r32258, %r32164;
	and.b32  	%r32354, %r32352, %r32353;
	and.b32  	%r32355, %r32258, %r32164;
	or.b32  	%r32356, %r32354, %r32355;
	shr.u32 	%r32357, %r32335, 4;
	xor.b32  	%r32358, %r32357, %r32335;
	and.b32  	%r32359, %r32358, 252645135;
	shr.u32 	%r32360, %r32359, 24;
	shf.r.wrap.b32 	%r32361, %r32335, %r32335, %r32360;
	xor.b32  	%r32362, %r32361, %r32264;
	add.s32 	%r32363, %r32359, 16843009;
	shr.u32 	%r32364, %r32362, 16;
	xor.b32  	%r32365, %r32364, %r32362;
	shr.u32 	%r32366, %r32365, 12;
	shr.u32 	%r32367, %r32365, 4;
	shr.u32 	%r32368, %r32365, 8;
	xor.b32  	%r32369, %r32367, %r32366;
	xor.b32  	%r32370, %r32369, %r32368;
	xor.b32  	%r32371, %r32370, %r32365;
	shr.u32 	%r32372, %r32371, 2;
	xor.b32  	%r32373, %r32372, %r32371;
	shl.b32 	%r32374, %r32373, 3;
	not.b32 	%r32375, %r32374;
	and.b32  	%r32376, %r32375, 24;
	shr.u32 	%r32377, %r32363, %r32376;
	shf.r.wrap.b32 	%r32378, %r32335, %r32335, %r32377;
	shl.b32 	%r32379, %r32373, 31;
	xor.b32  	%r32380, %r32379, -2147483648;
	shr.s32 	%r32381, %r32380, 31;
	shl.b32 	%r32382, %r32373, 30;
	xor.b32  	%r32383, %r32382, -1073741824;
	not.b32 	%r32384, %r32378;
	and.b32  	%r32385, %r32298, %r32384;
	not.b32 	%r32386, %r32298;
	shr.s32 	%r32387, %r32383, 31;
	and.b32  	%r32388, %r32387, %r32386;
	or.b32  	%r32389, %r32381, %r32298;
	not.b32 	%r32390, %r32389;
	or.b32  	%r32391, %r32388, %r32390;
	and.b32  	%r32392, %r32391, %r32378;
	or.b32  	%r32393, %r32392, %r32385;
	add.s32 	%r32394, %r32298, %r32384;
	setp.ne.s32 	%p1355, %r32380, 0;
	setp.gt.s32 	%p1356, %r32383, -1;
	selp.b32 	%r32395, %r32393, %r32394, %p1356;
	selp.b32 	%r32396, %r32393, %r32395, %p1355;
	add.s32 	%r32397, %r32359, 33686018;
	xor.b32  	%r32398, %r32396, %r32362;
	shr.u32 	%r32399, %r32398, 16;
	xor.b32  	%r32400, %r32399, %r32398;
	shr.u32 	%r32401, %r32400, 12;
	shr.u32 	%r32402, %r32400, 4;
	shr.u32 	%r32403, %r32400, 8;
	xor.b32  	%r32404, %r32402, %r32401;
	xor.b32  	%r32405, %r32404, %r32403;
	xor.b32  	%r32406, %r32405, %r32400;
	shr.u32 	%r32407, %r32406, 2;
	xor.b32  	%r32408, %r32407, %r32406;
	shl.b32 	%r32409, %r32408, 3;
	not.b32 	%r32410, %r32409;
	and.b32  	%r32411, %r32410, 24;
	shr.u32 	%r32412, %r32397, %r32411;
	shf.r.wrap.b32 	%r32413, %r32335, %r32335, %r32412;
	shl.b32 	%r32414, %r32408, 31;
	xor.b32  	%r32415, %r32414, -2147483648;
	shr.s32 	%r32416, %r32415, 31;
	shl.b32 	%r32417, %r32408, 30;
	xor.b32  	%r32418, %r32417, -1073741824;
	not.b32 	%r32419, %r32413;
	and.b32  	%r32420, %r32333, %r32419;
	not.b32 	%r32421, %r32333;
	shr.s32 	%r32422, %r32418, 31;
	and.b32  	%r32423, %r32422, %r32421;
	or.b32  	%r32424, %r32416, %r32333;
	not.b32 	%r32425, %r32424;
	or.b32  	%r32426, %r32423, %r32425;
	and.b32  	%r32427, %r32426, %r32413;
	or.b32  	%r32428, %r32427, %r32420;
	add.s32 	%r32429, %r32333, %r32419;
	setp.ne.s32 	%p1357, %r32415, 0;
	setp.gt.s32 	%p1358, %r32418, -1;
	selp.b32 	%r32430, %r32428, %r32429, %p1358;
	selp.b32 	%r32431, %r32428, %r32430, %p1357;
	add.s32 	%r32432, %r32431, %r32398;
	xor.b32  	%r32433, %r32432, %r32335;
	shr.u32 	%r32434, %r32335, 8;
	and.b32  	%r32435, %r32434, 31;
	shl.b32 	%r32436, %r1486, %r32435;
	shr.u32 	%r32437, %r32335, 1;
	and.b32  	%r32438, %r32437, 1;
	shl.b32 	%r32439, %r32438, %r32435;
	and.b32  	%r32440, %r32335, 1;
	shl.b32 	%r32441, %r32440, %r32435;
	and.b32  	%r32442, %r32436, %r31695;
	not.b32 	%r32443, %r32436;
	and.b32  	%r32444, %r31695, %r32443;
	not.b32 	%r32445, %r32441;
	and.b32  	%r32446, %r32442, %r32445;
	or.b32  	%r32447, %r32446, %r32444;
	not.b32 	%r32448, %r32442;
	and.b32  	%r32449, %r32439, %r32448;
	or.b32  	%r32450, %r32447, %r32449;
	shf.l.wrap.b32 	%r32451, %r32450, %r32450, 30;
	shf.l.wrap.b32 	%r32452, %r32450, %r32450, 19;
	xor.b32  	%r32453, %r32451, %r32452;
	shf.l.wrap.b32 	%r32454, %r32450, %r32450, 10;
	xor.b32  	%r32455, %r32453, %r32454;
	shr.u32 	%r32456, %r32433, 4;
	xor.b32  	%r32457, %r32456, %r32433;
	and.b32  	%r32458, %r32457, 252645135;
	shr.u32 	%r32459, %r32458, 24;
	shf.r.wrap.b32 	%r32460, %r32433, %r32433, %r32459;
	xor.b32  	%r32461, %r32460, %r32362;
	add.s32 	%r32462, %r32458, 16843009;
	shr.u32 	%r32463, %r32461, 16;
	xor.b32  	%r32464, %r32463, %r32461;
	shr.u32 	%r32465, %r32464, 12;
	shr.u32 	%r32466, %r32464, 4;
	shr.u32 	%r32467, %r32464, 8;
	xor.b32  	%r32468, %r32466, %r32465;
	xor.b32  	%r32469, %r32468, %r32467;
	xor.b32  	%r32470, %r32469, %r32464;
	shr.u32 	%r32471, %r32470, 2;
	xor.b32  	%r32472, %r32471, %r32470;
	shl.b32 	%r32473, %r32472, 3;
	not.b32 	%r32474, %r32473;
	and.b32  	%r32475, %r32474, 24;
	shr.u32 	%r32476, %r32462, %r32475;
	shf.r.wrap.b32 	%r32477, %r32433, %r32433, %r32476;
	shl.b32 	%r32478, %r32472, 31;
	xor.b32  	%r32479, %r32478, -2147483648;
	shr.s32 	%r32480, %r32479, 31;
	shl.b32 	%r32481, %r32472, 30;
	xor.b32  	%r32482, %r32481, -1073741824;
	not.b32 	%r32483, %r32477;
	and.b32  	%r32484, %r32396, %r32483;
	not.b32 	%r32485, %r32396;
	shr.s32 	%r32486, %r32482, 31;
	and.b32  	%r32487, %r32486, %r32485;
	or.b32  	%r32488, %r32480, %r32396;
	not.b32 	%r32489, %r32488;
	or.b32  	%r32490, %r32487, %r32489;
	and.b32  	%r32491, %r32490, %r32477;
	or.b32  	%r32492, %r32491, %r32484;
	add.s32 	%r32493, %r32396, %r32483;
	setp.ne.s32 	%p1359, %r32479, 0;
	setp.gt.s32 	%p1360, %r32482, -1;
	selp.b32 	%r32494, %r32492, %r32493, %p1360;
	selp.b32 	%r32495, %r32492, %r32494, %p1359;
	add.s32 	%r32496, %r32458, 33686018;
	xor.b32  	%r32497, %r32495, %r32461;
	shr.u32 	%r32498, %r32497, 16;
	xor.b32  	%r32499, %r32498, %r32497;
	shr.u32 	%r32500, %r32499, 12;
	shr.u32 	%r32501, %r32499, 4;
	shr.u32 	%r32502, %r32499, 8;
	xor.b32  	%r32503, %r32501, %r32500;
	xor.b32  	%r32504, %r32503, %r32502;
	xor.b32  	%r32505, %r32504, %r32499;
	shr.u32 	%r32506, %r32505, 2;
	xor.b32  	%r32507, %r32506, %r32505;
	shl.b32 	%r32508, %r32507, 3;
	not.b32 	%r32509, %r32508;
	and.b32  	%r32510, %r32509, 24;
	shr.u32 	%r32511, %r32496, %r32510;
	shf.r.wrap.b32 	%r32512, %r32433, %r32433, %r32511;
	shl.b32 	%r32513, %r32507, 31;
	xor.b32  	%r32514, %r32513, -2147483648;
	shr.s32 	%r32515, %r32514, 31;
	shl.b32 	%r32516, %r32507, 30;
	xor.b32  	%r32517, %r32516, -1073741824;
	not.b32 	%r32518, %r32512;
	and.b32  	%r32519, %r32431, %r32518;
	not.b32 	%r32520, %r32431;
	shr.s32 	%r32521, %r32517, 31;
	and.b32  	%r32522, %r32521, %r32520;
	or.b32  	%r32523, %r32515, %r32431;
	not.b32 	%r32524, %r32523;
	or.b32  	%r32525, %r32522, %r32524;
	and.b32  	%r32526, %r32525, %r32512;
	or.b32  	%r32527, %r32526, %r32519;
	add.s32 	%r32528, %r32431, %r32518;
	setp.ne.s32 	%p1361, %r32514, 0;
	setp.gt.s32 	%p1362, %r32517, -1;
	selp.b32 	%r32529, %r32527, %r32528, %p1362;
	selp.b32 	%r32530, %r32527, %r32529, %p1361;
	add.s32 	%r32531, %r32530, %r32497;
	shr.u32 	%r32532, %r32433, 8;
	and.b32  	%r32533, %r32532, 31;
	shl.b32 	%r32534, %r1486, %r32533;
	shr.u32 	%r32535, %r32433, 1;
	and.b32  	%r32536, %r32535, 1;
	shl.b32 	%r32537, %r32536, %r32533;
	and.b32  	%r32538, %r32433, 1;
	shl.b32 	%r32539, %r32538, %r32533;
	and.b32  	%r32540, %r32534, %r32070;
	not.b32 	%r32541, %r32534;
	and.b32  	%r32542, %r32070, %r32541;
	not.b32 	%r32543, %r32539;
	and.b32  	%r32544, %r32540, %r32543;
	or.b32  	%r32545, %r32544, %r32542;
	not.b32 	%r32546, %r32540;
	and.b32  	%r32547, %r32537, %r32546;
	or.b32  	%r32548, %r32545, %r32547;
	add.s32 	%r32549, %r32356, %r32070;
	add.s32 	%r32550, %r32549, %r32455;
	add.s32 	%r32551, %r28918, %r32548;
	add.s32 	%r32552, %r29986, %r29985;
	xor.b32  	%r32553, %r32531, %r32552;
	xor.b32  	%r32554, %r32553, %r32433;
	shr.u32 	%r32555, %r32554, 4;
	xor.b32  	%r32556, %r32555, %r32554;
	and.b32  	%r32557, %r32556, 252645135;
	shr.u32 	%r32558, %r32557, 24;
	shf.r.wrap.b32 	%r32559, %r32554, %r32554, %r32558;
	xor.b32  	%r32560, %r32559, %r32461;
	add.s32 	%r32561, %r32557, 16843009;
	shr.u32 	%r32562, %r32560, 16;
	xor.b32  	%r32563, %r32562, %r32560;
	shr.u32 	%r32564, %r32563, 12;
	shr.u32 	%r32565, %r32563, 4;
	shr.u32 	%r32566, %r32563, 8;
	xor.b32  	%r32567, %r32565, %r32564;
	xor.b32  	%r32568, %r32567, %r32566;
	xor.b32  	%r32569, %r32568, %r32563;
	shr.u32 	%r32570, %r32569, 2;
	xor.b32  	%r32571, %r32570, %r32569;
	shl.b32 	%r32572, %r32571, 3;
	not.b32 	%r32573, %r32572;
	and.b32  	%r32574, %r32573, 24;
	shr.u32 	%r32575, %r32561, %r32574;
	shf.r.wrap.b32 	%r32576, %r32554, %r32554, %r32575;
	shl.b32 	%r32577, %r32571, 31;
	xor.b32  	%r32578, %r32577, -2147483648;
	shr.s32 	%r32579, %r32578, 31;
	shl.b32 	%r32580, %r32571, 30;
	xor.b32  	%r32581, %r32580, -1073741824;
	not.b32 	%r32582, %r32576;
	and.b32  	%r32583, %r32495, %r32582;
	not.b32 	%r32584, %r32495;
	shr.s32 	%r32585, %r32581, 31;
	and.b32  	%r32586, %r32585, %r32584;
	or.b32  	%r32587, %r32579, %r32495;
	not.b32 	%r32588, %r32587;
	or.b32  	%r32589, %r32586, %r32588;
	and.b32  	%r32590, %r32589, %r32576;
	or.b32  	%r32591, %r32590, %r32583;
	add.s32 	%r32592, %r32495, %r32582;
	setp.ne.s32 	%p1363, %r32578, 0;
	setp.gt.s32 	%p1364, %r32581, -1;
	selp.b32 	%r32593, %r32591, %r32592, %p1364;
	selp.b32 	%r32594, %r32591, %r32593, %p1363;
	add.s32 	%r32595, %r32557, 33686018;
	xor.b32  	%r32596, %r32594, %r32560;
	shr.u32 	%r32597, %r32596, 16;
	xor.b32  	%r32598, %r32597, %r32596;
	shr.u32 	%r32599, %r32598, 12;
	shr.u32 	%r32600, %r32598, 4;
	shr.u32 	%r32601, %r32598, 8;
	xor.b32  	%r32602, %r32600, %r32599;
	xor.b32  	%r32603, %r32602, %r32601;
	xor.b32  	%r32604, %r32603, %r32598;
	shr.u32 	%r32605, %r32604, 2;
	xor.b32  	%r32606, %r32605, %r32604;
	shl.b32 	%r32607, %r32606, 3;
	not.b32 	%r32608, %r32607;
	and.b32  	%r32609, %r32608, 24;
	shr.u32 	%r32610, %r32595, %r32609;
	shf.r.wrap.b32 	%r32611, %r32554, %r32554, %r32610;
	shl.b32 	%r32612, %r32606, 31;
	xor.b32  	%r32613, %r32612, -2147483648;
	shr.s32 	%r32614, %r32613, 31;
	shl.b32 	%r32615, %r32606, 30;
	xor.b32  	%r32616, %r32615, -1073741824;
	not.b32 	%r32617, %r32611;
	and.b32  	%r32618, %r32530, %r32617;
	not.b32 	%r32619, %r32530;
	shr.s32 	%r32620, %r32616, 31;
	and.b32  	%r32621, %r32620, %r32619;
	or.b32  	%r32622, %r32614, %r32530;
	not.b32 	%r32623, %r32622;
	or.b32  	%r32624, %r32621, %r32623;
	and.b32  	%r32625, %r32624, %r32611;
	or.b32  	%r32626, %r32625, %r32618;
	add.s32 	%r32627, %r32530, %r32617;
	setp.ne.s32 	%p1365, %r32613, 0;
	setp.gt.s32 	%p1366, %r32616, -1;
	selp.b32 	%r32628, %r32626, %r32627, %p1366;
	selp.b32 	%r32629, %r32626, %r32628, %p1365;
	add.s32 	%r32630, %r32629, %r32596;
	xor.b32  	%r32631, %r32630, %r32554;
	ld.shared.v4.u32 	{%r32632, %r32633, %r32634, %r32635}, [heftytab+144];
	shr.u32 	%r32636, %r32631, 4;
	xor.b32  	%r32637, %r32636, %r32631;
	and.b32  	%r32638, %r32637, 252645135;
	shr.u32 	%r32639, %r32638, 24;
	shf.r.wrap.b32 	%r32640, %r32631, %r32631, %r32639;
	xor.b32  	%r32641, %r32640, %r32560;
	add.s32 	%r32642, %r32638, 16843009;
	shr.u32 	%r32643, %r32641, 16;
	xor.b32  	%r32644, %r32643, %r32641;
	shr.u32 	%r32645, %r32644, 12;
	shr.u32 	%r32646, %r32644, 4;
	shr.u32 	%r32647, %r32644, 8;
	xor.b32  	%r32648, %r32646, %r32645;
	xor.b32  	%r32649, %r32648, %r32647;
	xor.b32  	%r32650, %r32649, %r32644;
	shr.u32 	%r32651, %r32650, 2;
	xor.b32  	%r32652, %r32651, %r32650;
	shl.b32 	%r32653, %r32652, 3;
	not.b32 	%r32654, %r32653;
	and.b32  	%r32655, %r32654, 24;
	shr.u32 	%r32656, %r32642, %r32655;
	shf.r.wrap.b32 	%r32657, %r32631, %r32631, %r32656;
	shl.b32 	%r32658, %r32652, 31;
	xor.b32  	%r32659, %r32658, -2147483648;
	shr.s32 	%r32660, %r32659, 31;
	shl.b32 	%r32661, %r32652, 30;
	xor.b32  	%r32662, %r32661, -1073741824;
	not.b32 	%r32663, %r32657;
	and.b32  	%r32664, %r32594, %r32663;
	not.b32 	%r32665, %r32594;
	shr.s32 	%r32666, %r32662, 31;
	and.b32  	%r32667, %r32666, %r32665;
	or.b32  	%r32668, %r32660, %r32594;
	not.b32 	%r32669, %r32668;
	or.b32  	%r32670, %r32667, %r32669;
	and.b32  	%r32671, %r32670, %r32657;
	or.b32  	%r32672, %r32671, %r32664;
	add.s32 	%r32673, %r32594, %r32663;
	setp.ne.s32 	%p1367, %r32659, 0;
	setp.gt.s32 	%p1368, %r32662, -1;
	selp.b32 	%r32674, %r32672, %r32673, %p1368;
	selp.b32 	%r32675, %r32672, %r32674, %p1367;
	add.s32 	%r32676, %r32638, 33686018;
	xor.b32  	%r32677, %r32675, %r32641;
	shr.u32 	%r32678, %r32677, 16;
	xor.b32  	%r32679, %r32678, %r32677;
	shr.u32 	%r32680, %r32679, 12;
	shr.u32 	%r32681, %r32679, 4;
	shr.u32 	%r32682, %r32679, 8;
	xor.b32  	%r32683, %r32681, %r32680;
	xor.b32  	%r32684, %r32683, %r32682;
	xor.b32  	%r32685, %r32684, %r32679;
	shr.u32 	%r32686, %r32685, 2;
	xor.b32  	%r32687, %r32686, %r32685;
	shl.b32 	%r32688, %r32687, 3;
	not.b32 	%r32689, %r32688;
	and.b32  	%r32690, %r32689, 24;
	shr.u32 	%r32691, %r32676, %r32690;
	shf.r.wrap.b32 	%r32692, %r32631, %r32631, %r32691;
	shl.b32 	%r32693, %r32687, 31;
	xor.b32  	%r32694, %r32693, -2147483648;
	shr.s32 	%r32695, %r32694, 31;
	shl.b32 	%r32696, %r32687, 30;
	xor.b32  	%r32697, %r32696, -1073741824;
	not.b32 	%r32698, %r32692;
	and.b32  	%r32699, %r32629, %r32698;
	not.b32 	%r32700, %r32629;
	shr.s32 	%r32701, %r32697, 31;
	and.b32  	%r32702, %r32701, %r32700;
	or.b32  	%r32703, %r32695, %r32629;
	not.b32 	%r32704, %r32703;
	or.b32  	%r32705, %r32702, %r32704;
	and.b32  	%r32706, %r32705, %r32692;
	or.b32  	%r32707, %r32706, %r32699;
	add.s32 	%r32708, %r32629, %r32698;
	setp.ne.s32 	%p1369, %r32694, 0;
	setp.gt.s32 	%p1370, %r32697, -1;
	selp.b32 	%r32709, %r32707, %r32708, %p1370;
	selp.b32 	%r32710, %r32707, %r32709, %p1369;
	add.s32 	%r32711, %r32710, %r32677;
	xor.b32  	%r32712, %r32711, %r32631;
	shr.u32 	%r32713, %r32631, 8;
	and.b32  	%r32714, %r32713, 31;
	shl.b32 	%r32715, %r1486, %r32714;
	shr.u32 	%r32716, %r32631, 1;
	and.b32  	%r32717, %r32716, 1;
	shl.b32 	%r32718, %r32717, %r32714;
	and.b32  	%r32719, %r32631, 1;
	shl.b32 	%r32720, %r32719, %r32714;
	and.b32  	%r32721, %r32715, %r30841;
	not.b32 	%r32722, %r32715;
	and.b32  	%r32723, %r30841, %r32722;
	not.b32 	%r32724, %r32720;
	and.b32  	%r32725, %r32721, %r32724;
	or.b32  	%r32726, %r32725, %r32723;
	not.b32 	%r32727, %r32721;
	and.b32  	%r32728, %r32718, %r32727;
	or.b32  	%r32729, %r32726, %r32728;
	shr.u32 	%r32730, %r32712, 4;
	xor.b32  	%r32731, %r32730, %r32712;
	and.b32  	%r32732, %r32731, 252645135;
	shr.u32 	%r32733, %r32732, 24;
	shf.r.wrap.b32 	%r32734, %r32712, %r32712, %r32733;
	xor.b32  	%r32735, %r32734, %r32641;
	add.s32 	%r32736, %r32732, 16843009;
	shr.u32 	%r32737, %r32735, 16;
	xor.b32  	%r32738, %r32737, %r32735;
	shr.u32 	%r32739, %r32738, 12;
	shr.u32 	%r32740, %r32738, 4;
	shr.u32 	%r32741, %r32738, 8;
	xor.b32  	%r32742, %r32740, %r32739;
	xor.b32  	%r32743, %r32742, %r32741;
	xor.b32  	%r32744, %r32743, %r32738;
	shr.u32 	%r32745, %r32744, 2;
	xor.b32  	%r32746, %r32745, %r32744;
	shl.b32 	%r32747, %r32746, 3;
	not.b32 	%r32748, %r32747;
	and.b32  	%r32749, %r32748, 24;
	shr.u32 	%r32750, %r32736, %r32749;
	shf.r.wrap.b32 	%r32751, %r32712, %r32712, %r32750;
	shl.b32 	%r32752, %r32746, 31;
	xor.b32  	%r32753, %r32752, -2147483648;
	shr.s32 	%r32754, %r32753, 31;
	shl.b32 	%r32755, %r32746, 30;
	xor.b32  	%r32756, %r32755, -1073741824;
	not.b32 	%r32757, %r32751;
	and.b32  	%r32758, %r32675, %r32757;
	not.b32 	%r32759, %r32675;
	shr.s32 	%r32760, %r32756, 31;
	and.b32  	%r32761, %r32760, %r32759;
	or.b32  	%r32762, %r32754, %r32675;
	not.b32 	%r32763, %r32762;
	or.b32  	%r32764, %r32761, %r32763;
	and.b32  	%r32765, %r32764, %r32751;
	or.b32  	%r32766, %r32765, %r32758;
	add.s32 	%r32767, %r32675, %r32757;
	setp.ne.s32 	%p1371, %r32753, 0;
	setp.gt.s32 	%p1372, %r32756, -1;
	selp.b32 	%r32768, %r32766, %r32767, %p1372;
	selp.b32 	%r32769, %r32766, %r32768, %p1371;
	add.s32 	%r32770, %r32732, 33686018;
	xor.b32  	%r32771, %r32769, %r32735;
	shr.u32 	%r32772, %r32771, 16;
	xor.b32  	%r32773, %r32772, %r32771;
	shr.u32 	%r32774, %r32773, 12;
	shr.u32 	%r32775, %r32773, 4;
	shr.u32 	%r32776, %r32773, 8;
	xor.b32  	%r32777, %r32775, %r32774;
	xor.b32  	%r32778, %r32777, %r32776;
	xor.b32  	%r32779, %r32778, %r32773;
	shr.u32 	%r32780, %r32779, 2;
	xor.b32  	%r32781, %r32780, %r32779;
	shl.b32 	%r32782, %r32781, 3;
	not.b32 	%r32783, %r32782;
	and.b32  	%r32784, %r32783, 24;
	shr.u32 	%r32785, %r32770, %r32784;
	shf.r.wrap.b32 	%r32786, %r32712, %r32712, %r32785;
	shl.b32 	%r32787, %r32781, 31;
	xor.b32  	%r32788, %r32787, -2147483648;
	shr.s32 	%r32789, %r32788, 31;
	shl.b32 	%r32790, %r32781, 30;
	xor.b32  	%r32791, %r32790, -1073741824;
	not.b32 	%r32792, %r32786;
	and.b32  	%r32793, %r32710, %r32792;
	not.b32 	%r32794, %r32710;
	shr.s32 	%r32795, %r32791, 31;
	and.b32  	%r32796, %r32795, %r32794;
	or.b32  	%r32797, %r32789, %r32710;
	not.b32 	%r32798, %r32797;
	or.b32  	%r32799, %r32796, %r32798;
	and.b32  	%r32800, %r32799, %r32786;
	or.b32  	%r32801, %r32800, %r32793;
	add.s32 	%r32802, %r32710, %r32792;
	setp.ne.s32 	%p1373, %r32788, 0;
	setp.gt.s32 	%p1374, %r32791, -1;
	selp.b32 	%r32803, %r32801, %r32802, %p1374;
	selp.b32 	%r32804, %r32801, %r32803, %p1373;
	add.s32 	%r32805, %r32804, %r32771;
	xor.b32  	%r32806, %r32805, %r32712;
	shr.u32 	%r32807, %r32712, 8;
	and.b32  	%r32808, %r32807, 31;
	shl.b32 	%r32809, %r1486, %r32808;
	shr.u32 	%r32810, %r32712, 1;
	and.b32  	%r32811, %r32810, 1;
	shl.b32 	%r32812, %r32811, %r32808;
	and.b32  	%r32813, %r32712, 1;
	shl.b32 	%r32814, %r32813, %r32808;
	and.b32  	%r32815, %r32809, %r31696;
	not.b32 	%r32816, %r32809;
	and.b32  	%r32817, %r31696, %r32816;
	not.b32 	%r32818, %r32814;
	and.b32  	%r32819, %r32815, %r32818;
	or.b32  	%r32820, %r32819, %r32817;
	not.b32 	%r32821, %r32815;
	and.b32  	%r32822, %r32812, %r32821;
	or.b32  	%r32823, %r32820, %r32822;
	xor.b32  	%r32824, %r32823, %r32729;
	and.b32  	%r32825, %r32551, %r32824;
	xor.b32  	%r32826, %r32825, %r32729;
	shr.u32 	%r32827, %r32806, 4;
	xor.b32  	%r32828, %r32827, %r32806;
	and.b32  	%r32829, %r32828, 252645135;
	shr.u32 	%r32830, %r32829, 24;
	shf.r.wrap.b32 	%r32831, %r32806, %r32806, %r32830;
	xor.b32  	%r32832, %r32831, %r32735;
	add.s32 	%r32833, %r32829, 16843009;
	shr.u32 	%r32834, %r32832, 16;
	xor.b32  	%r32835, %r32834, %r32832;
	shr.u32 	%r32836, %r32835, 12;
	shr.u32 	%r32837, %r32835, 4;
	shr.u32 	%r32838, %r32835, 8;
	xor.b32  	%r32839, %r32837, %r32836;
	xor.b32  	%r32840, %r32839, %r32838;
	xor.b32  	%r32841, %r32840, %r32835;
	shr.u32 	%r32842, %r32841, 2;
	xor.b32  	%r32843, %r32842, %r32841;
	shl.b32 	%r32844, %r32843, 3;
	not.b32 	%r32845, %r32844;
	and.b32  	%r32846, %r32845, 24;
	shr.u32 	%r32847, %r32833, %r32846;
	shf.r.wrap.b32 	%r32848, %r32806, %r32806, %r32847;
	shl.b32 	%r32849, %r32843, 31;
	xor.b32  	%r32850, %r32849, -2147483648;
	shr.s32 	%r32851, %r32850, 31;
	shl.b32 	%r32852, %r32843, 30;
	xor.b32  	%r32853, %r32852, -1073741824;
	not.b32 	%r32854, %r32848;
	and.b32  	%r32855, %r32769, %r32854;
	not.b32 	%r32856, %r32769;
	shr.s32 	%r32857, %r32853, 31;
	and.b32  	%r32858, %r32857, %r32856;
	or.b32  	%r32859, %r32851, %r32769;
	not.b32 	%r32860, %r32859;
	or.b32  	%r32861, %r32858, %r32860;
	and.b32  	%r32862, %r32861, %r32848;
	or.b32  	%r32863, %r32862, %r32855;
	add.s32 	%r32864, %r32769, %r32854;
	setp.ne.s32 	%p1375, %r32850, 0;
	setp.gt.s32 	%p1376, %r32853, -1;
	selp.b32 	%r32865, %r32863, %r32864, %p1376;
	selp.b32 	%r32866, %r32863, %r32865, %p1375;
	add.s32 	%r32867, %r32829, 33686018;
	xor.b32  	%r32868, %r32866, %r32832;
	shr.u32 	%r32869, %r32868, 16;
	xor.b32  	%r32870, %r32869, %r32868;
	shr.u32 	%r32871, %r32870, 12;
	shr.u32 	%r32872, %r32870, 4;
	shr.u32 	%r32873, %r32870, 8;
	xor.b32  	%r32874, %r32872, %r32871;
	xor.b32  	%r32875, %r32874, %r32873;
	xor.b32  	%r32876, %r32875, %r32870;
	shr.u32 	%r32877, %r32876, 2;
	xor.b32  	%r32878, %r32877, %r32876;
	shl.b32 	%r32879, %r32878, 3;
	not.b32 	%r32880, %r32879;
	and.b32  	%r32881, %r32880, 24;
	shr.u32 	%r32882, %r32867, %r32881;
	shf.r.wrap.b32 	%r32883, %r32806, %r32806, %r32882;
	shl.b32 	%r32884, %r32878, 31;
	xor.b32  	%r32885, %r32884, -2147483648;
	shr.s32 	%r32886, %r32885, 31;
	shl.b32 	%r32887, %r32878, 30;
	xor.b32  	%r32888, %r32887, -1073741824;
	not.b32 	%r32889, %r32883;
	and.b32  	%r32890, %r32804, %r32889;
	not.b32 	%r32891, %r32804;
	shr.s32 	%r32892, %r32888, 31;
	and.b32  	%r32893, %r32892, %r32891;
	or.b32  	%r32894, %r32886, %r32804;
	not.b32 	%r32895, %r32894;
	or.b32  	%r32896, %r32893, %r32895;
	and.b32  	%r32897, %r32896, %r32883;
	or.b32  	%r32898, %r32897, %r32890;
	add.s32 	%r32899, %r32804, %r32889;
	setp.ne.s32 	%p1377, %r32885, 0;
	setp.gt.s32 	%p1378, %r32888, -1;
	selp.b32 	%r32900, %r32898, %r32899, %p1378;
	selp.b32 	%r32901, %r32898, %r32900, %p1377;
	add.s32 	%r32902, %r32901, %r32868;
	xor.b32  	%r32903, %r32902, %r32806;
	shr.u32 	%r32904, %r32806, 8;
	and.b32  	%r32905, %r32904, 31;
	shl.b32 	%r32906, %r1486, %r32905;
	shr.u32 	%r32907, %r32806, 1;
	and.b32  	%r32908, %r32907, 1;
	shl.b32 	%r32909, %r32908, %r32905;
	and.b32  	%r32910, %r32806, 1;
	shl.b32 	%r32911, %r32910, %r32905;
	and.b32  	%r32912, %r32906, %r32551;
	not.b32 	%r32913, %r32906;
	and.b32  	%r32914, %r32551, %r32913;
	not.b32 	%r32915, %r32911;
	and.b32  	%r32916, %r32912, %r32915;
	or.b32  	%r32917, %r32916, %r32914;
	not.b32 	%r32918, %r32912;
	and.b32  	%r32919, %r32909, %r32918;
	or.b32  	%r32920, %r32917, %r32919;
	shf.l.wrap.b32 	%r32921, %r32920, %r32920, 26;
	shf.l.wrap.b32 	%r32922, %r32920, %r32920, 21;
	xor.b32  	%r32923, %r32921, %r32922;
	shf.l.wrap.b32 	%r32924, %r32920, %r32920, 7;
	xor.b32  	%r32925, %r32923, %r32924;
	add.s32 	%r32926, %r32632, %r28984;
	add.s32 	%r32927, %r32926, %r29986;
	add.s32 	%r32928, %r32927, %r32826;
	add.s32 	%r32929, %r32928, %r32925;
	shr.u32 	%r32930, %r32903, 4;
	xor.b32  	%r32931, %r32930, %r32903;
	and.b32  	%r32932, %r32931, 252645135;
	shr.u32 	%r32933, %r32932, 24;
	shf.r.wrap.b32 	%r32934, %r32903, %r32903, %r32933;
	xor.b32  	%r32935, %r32934, %r32832;
	add.s32 	%r32936, %r32932, 16843009;
	shr.u32 	%r32937, %r32935, 16;
	xor.b32  	%r32938, %r32937, %r32935;
	shr.u32 	%r32939, %r32938, 12;
	shr.u32 	%r32940, %r32938, 4;
	shr.u32 	%r32941, %r32938, 8;
	xor.b32  	%r32942, %r32940, %r32939;
	xor.b32  	%r32943, %r32942, %r32941;
	xor.b32  	%r32944, %r32943, %r32938;
	shr.u32 	%r32945, %r32944, 2;
	xor.b32  	%r32946, %r32945, %r32944;
	shl.b32 	%r32947, %r32946, 3;
	not.b32 	%r32948, %r32947;
	and.b32  	%r32949, %r32948, 24;
	shr.u32 	%r32950, %r32936, %r32949;
	shf.r.wrap.b32 	%r32951, %r32903, %r32903, %r32950;
	shl.b32 	%r32952, %r32946, 31;
	xor.b32  	%r32953, %r32952, -2147483648;
	shr.s32 	%r32954, %r32953, 31;
	shl.b32 	%r32955, %r32946, 30;
	xor.b32  	%r32956, %r32955, -1073741824;
	not.b32 	%r32957, %r32951;
	and.b32  	%r32958, %r32866, %r32957;
	not.b32 	%r32959, %r32866;
	shr.s32 	%r32960, %r32956, 31;
	and.b32  	%r32961, %r32960, %r32959;
	or.b32  	%r32962, %r32954, %r32866;
	not.b32 	%r32963, %r32962;
	or.b32  	%r32964, %r32961, %r32963;
	and.b32  	%r32965, %r32964, %r32951;
	or.b32  	%r32966, %r32965, %r32958;
	add.s32 	%r32967, %r32866, %r32957;
	setp.ne.s32 	%p1379, %r32953, 0;
	setp.gt.s32 	%p1380, %r32956, -1;
	selp.b32 	%r32968, %r32966, %r32967, %p1380;
	selp.b32 	%r32969, %r32966, %r32968, %p1379;
	add.s32 	%r32970, %r32932, 33686018;
	xor.b32  	%r32971, %r32969, %r32935;
	shr.u32 	%r32972, %r32971, 16;
	xor.b32  	%r32973, %r32972, %r32971;
	shr.u32 	%r32974, %r32973, 12;
	shr.u32 	%r32975, %r32973, 4;
	shr.u32 	%r32976, %r32973, 8;
	xor.b32  	%r32977, %r32975, %r32974;
	xor.b32  	%r32978, %r32977, %r32976;
	xor.b32  	%r32979, %r32978, %r32973;
	shr.u32 	%r32980, %r32979, 2;
	xor.b32  	%r32981, %r32980, %r32979;
	shl.b32 	%r32982, %r32981, 3;
	not.b32 	%r32983, %r32982;
	and.b32  	%r32984, %r32983, 24;
	shr.u32 	%r32985, %r32970, %r32984;
	shf.r.wrap.b32 	%r32986, %r32903, %r32903, %r32985;
	shl.b32 	%r32987, %r32981, 31;
	xor.b32  	%r32988, %r32987, -2147483648;
	shr.s32 	%r32989, %r32988, 31;
	shl.b32 	%r32990, %r32981, 30;
	xor.b32  	%r32991, %r32990, -1073741824;
	not.b32 	%r32992, %r32986;
	and.b32  	%r32993, %r32901, %r32992;
	not.b32 	%r32994, %r32901;
	shr.s32 	%r32995, %r32991, 31;
	and.b32  	%r32996, %r32995, %r32994;
	or.b32  	%r32997, %r32989, %r32901;
	not.b32 	%r32998, %r32997;
	or.b32  	%r32999, %r32996, %r32998;
	and.b32  	%r33000, %r32999, %r32986;
	or.b32  	%r33001, %r33000, %r32993;
	add.s32 	%r33002, %r32901, %r32992;
	setp.ne.s32 	%p1381, %r32988, 0;
	setp.gt.s32 	%p1382, %r32991, -1;
	selp.b32 	%r33003, %r33001, %r33002, %p1382;
	selp.b32 	%r33004, %r33001, %r33003, %p1381;
	add.s32 	%r33005, %r33004, %r32971;
	xor.b32  	%r33006, %r33005, %r32903;
	shr.u32 	%r33007, %r32903, 8;
	and.b32  	%r33008, %r33007, 31;
	shl.b32 	%r33009, %r1486, %r33008;
	shr.u32 	%r33010, %r32903, 1;
	and.b32  	%r33011, %r33010, 1;
	shl.b32 	%r33012, %r33011, %r33008;
	and.b32  	%r33013, %r32903, 1;
	shl.b32 	%r33014, %r33013, %r33008;
	and.b32  	%r33015, %r33009, %r30840;
	not.b32 	%r33016, %r33009;
	and.b32  	%r33017, %r30840, %r33016;
	not.b32 	%r33018, %r33014;
	and.b32  	%r33019, %r33015, %r33018;
	or.b32  	%r33020, %r33019, %r33017;
	not.b32 	%r33021, %r33015;
	and.b32  	%r33022, %r33012, %r33021;
	or.b32  	%r33023, %r33020, %r33022;
	shr.u32 	%r33024, %r33006, 4;
	xor.b32  	%r33025, %r33024, %r33006;
	and.b32  	%r33026, %r33025, 252645135;
	shr.u32 	%r33027, %r33026, 24;
	shf.r.wrap.b32 	%r33028, %r33006, %r33006, %r33027;
	xor.b32  	%r33029, %r33028, %r32935;
	add.s32 	%r33030, %r33026, 16843009;
	shr.u32 	%r33031, %r33029, 16;
	xor.b32  	%r33032, %r33031, %r33029;
	shr.u32 	%r33033, %r33032, 12;
	shr.u32 	%r33034, %r33032, 4;
	shr.u32 	%r33035, %r33032, 8;
	xor.b32  	%r33036, %r33034, %r33033;
	xor.b32  	%r33037, %r33036, %r33035;
	xor.b32  	%r33038, %r33037, %r33032;
	shr.u32 	%r33039, %r33038, 2;
	xor.b32  	%r33040, %r33039, %r33038;
	shl.b32 	%r33041, %r33040, 3;
	not.b32 	%r33042, %r33041;
	and.b32  	%r33043, %r33042, 24;
	shr.u32 	%r33044, %r33030, %r33043;
	shf.r.wrap.b32 	%r33045, %r33006, %r33006, %r33044;
	shl.b32 	%r33046, %r33040, 31;
	xor.b32  	%r33047, %r33046, -2147483648;
	shr.s32 	%r33048, %r33047, 31;
	shl.b32 	%r33049, %r33040, 30;
	xor.b32  	%r33050, %r33049, -1073741824;
	not.b32 	%r33051, %r33045;
	and.b32  	%r33052, %r32969, %r33051;
	not.b32 	%r33053, %r32969;
	shr.s32 	%r33054, %r33050, 31;
	and.b32  	%r33055, %r33054, %r33053;
	or.b32  	%r33056, %r33048, %r32969;
	not.b32 	%r33057, %r33056;
	or.b32  	%r33058, %r33055, %r33057;
	and.b32  	%r33059, %r33058, %r33045;
	or.b32  	%r33060, %r33059, %r33052;
	add.s32 	%r33061, %r32969, %r33051;
	setp.ne.s32 	%p1383, %r33047, 0;
	setp.gt.s32 	%p1384, %r33050, -1;
	selp.b32 	%r33062, %r33060, %r33061, %p1384;
	selp.b32 	%r33063, %r33060, %r33062, %p1383;
	add.s32 	%r33064, %r33026, 33686018;
	xor.b32  	%r33065, %r33063, %r33029;
	shr.u32 	%r33066, %r33065, 16;
	xor.b32  	%r33067, %r33066, %r33065;
	shr.u32 	%r33068, %r33067, 12;
	shr.u32 	%r33069, %r33067, 4;
	shr.u32 	%r33070, %r33067, 8;
	xor.b32  	%r33071, %r33069, %r33068;
	xor.b32  	%r33072, %r33071, %r33070;
	xor.b32  	%r33073, %r33072, %r33067;
	shr.u32 	%r33074, %r33073, 2;
	xor.b32  	%r33075, %r33074, %r33073;
	shl.b32 	%r33076, %r33075, 3;
	not.b32 	%r33077, %r33076;
	and.b32  	%r33078, %r33077, 24;
	shr.u32 	%r33079, %r33064, %r33078;
	shf.r.wrap.b32 	%r33080, %r33006, %r33006, %r33079;
	shl.b32 	%r33081, %r33075, 31;
	xor.b32  	%r33082, %r33081, -2147483648;
	shr.s32 	%r33083, %r33082, 31;
	shl.b32 	%r33084, %r33075, 30;
	xor.b32  	%r33085, %r33084, -1073741824;
	not.b32 	%r33086, %r33080;
	and.b32  	%r33087, %r33004, %r33086;
	not.b32 	%r33088, %r33004;
	shr.s32 	%r33089, %r33085, 31;
	and.b32  	%r33090, %r33089, %r33088;
	or.b32  	%r33091, %r33083, %r33004;
	not.b32 	%r33092, %r33091;
	or.b32  	%r33093, %r33090, %r33092;
	and.b32  	%r33094, %r33093, %r33080;
	or.b32  	%r33095, %r33094, %r33087;
	add.s32 	%r33096, %r33004, %r33086;
	setp.ne.s32 	%p1385, %r33082, 0;
	setp.gt.s32 	%p1386, %r33085, -1;
	selp.b32 	%r33097, %r33095, %r33096, %p1386;
	selp.b32 	%r33098, %r33095, %r33097, %p1385;
	add.s32 	%r33099, %r33098, %r33065;
	xor.b32  	%r33100, %r33099, %r33006;
	shr.u32 	%r33101, %r33006, 8;
	and.b32  	%r33102, %r33101, 31;
	shl.b32 	%r33103, %r1486, %r33102;
	shr.u32 	%r33104, %r33006, 1;
	and.b32  	%r33105, %r33104, 1;
	shl.b32 	%r33106, %r33105, %r33102;
	and.b32  	%r33107, %r33006, 1;
	shl.b32 	%r33108, %r33107, %r33102;
	and.b32  	%r33109, %r33103, %r31695;
	not.b32 	%r33110, %r33103;
	and.b32  	%r33111, %r31695, %r33110;
	not.b32 	%r33112, %r33108;
	and.b32  	%r33113, %r33109, %r33112;
	or.b32  	%r33114, %r33113, %r33111;
	not.b32 	%r33115, %r33109;
	and.b32  	%r33116, %r33106, %r33115;
	or.b32  	%r33117, %r33114, %r33116;
	shr.u32 	%r33118, %r33100, 4;
	xor.b32  	%r33119, %r33118, %r33100;
	and.b32  	%r33120, %r33119, 252645135;
	shr.u32 	%r33121, %r33120, 24;
	shf.r.wrap.b32 	%r33122, %r33100, %r33100, %r33121;
	xor.b32  	%r33123, %r33122, %r33029;
	add.s32 	%r33124, %r33120, 16843009;
	shr.u32 	%r33125, %r33123, 16;
	xor.b32  	%r33126, %r33125, %r33123;
	shr.u32 	%r33127, %r33126, 12;
	shr.u32 	%r33128, %r33126, 4;
	shr.u32 	%r33129, %r33126, 8;
	xor.b32  	%r33130, %r33128, %r33127;
	xor.b32  	%r33131, %r33130, %r33129;
	xor.b32  	%r33132, %r33131, %r33126;
	shr.u32 	%r33133, %r33132, 2;
	xor.b32  	%r33134, %r33133, %r33132;
	shl.b32 	%r33135, %r33134, 3;
	not.b32 	%r33136, %r33135;
	and.b32  	%r33137, %r33136, 24;
	shr.u32 	%r33138, %r33124, %r33137;
	shf.r.wrap.b32 	%r33139, %r33100, %r33100, %r33138;
	shl.b32 	%r33140, %r33134, 31;
	xor.b32  	%r33141, %r33140, -2147483648;
	shr.s32 	%r33142, %r33141, 31;
	shl.b32 	%r33143, %r33134, 30;
	xor.b32  	%r33144, %r33143, -1073741824;
	not.b32 	%r33145, %r33139;
	and.b32  	%r33146, %r33063, %r33145;
	not.b32 	%r33147, %r33063;
	shr.s32 	%r33148, %r33144, 31;
	and.b32  	%r33149, %r33148, %r33147;
	or.b32  	%r33150, %r33142, %r33063;
	not.b32 	%r33151, %r33150;
	or.b32  	%r33152, %r33149, %r33151;
	and.b32  	%r33153, %r33152, %r33139;
	or.b32  	%r33154, %r33153, %r33146;
	add.s32 	%r33155, %r33063, %r33145;
	setp.ne.s32 	%p1387, %r33141, 0;
	setp.gt.s32 	%p1388, %r33144, -1;
	selp.b32 	%r33156, %r33154, %r33155, %p1388;
	selp.b32 	%r33157, %r33154, %r33156, %p1387;
	add.s32 	%r33158, %r33120, 33686018;
	xor.b32  	%r33159, %r33157, %r33123;
	shr.u32 	%r33160, %r33159, 16;
	xor.b32  	%r33161, %r33160, %r33159;
	shr.u32 	%r33162, %r33161, 12;
	shr.u32 	%r33163, %r33161, 4;
	shr.u32 	%r33164, %r33161, 8;
	xor.b32  	%r33165, %r33163, %r33162;
	xor.b32  	%r33166, %r33165, %r33164;
	xor.b32  	%r33167, %r33166, %r33161;
	shr.u32 	%r33168, %r33167, 2;
	xor.b32  	%r33169, %r33168, %r33167;
	shl.b32 	%r33170, %r33169, 3;
	not.b32 	%r33171, %r33170;
	and.b32  	%r33172, %r33171, 24;
	shr.u32 	%r33173, %r33158, %r33172;
	shf.r.wrap.b32 	%r33174, %r33100, %r33100, %r33173;
	shl.b32 	%r33175, %r33169, 31;
	xor.b32  	%r33176, %r33175, -2147483648;
	shr.s32 	%r33177, %r33176, 31;
	shl.b32 	%r33178, %r33169, 30;
	xor.b32  	%r33179, %r33178, -1073741824;
	not.b32 	%r33180, %r33174;
	and.b32  	%r33181, %r33098, %r33180;
	not.b32 	%r33182, %r33098;
	shr.s32 	%r33183, %r33179, 31;
	and.b32  	%r33184, %r33183, %r33182;
	or.b32  	%r33185, %r33177, %r33098;
	not.b32 	%r33186, %r33185;
	or.b32  	%r33187, %r33184, %r33186;
	and.b32  	%r33188, %r33187, %r33174;
	or.b32  	%r33189, %r33188, %r33181;
	add.s32 	%r33190, %r33098, %r33180;
	setp.ne.s32 	%p1389, %r33176, 0;
	setp.gt.s32 	%p1390, %r33179, -1;
	selp.b32 	%r33191, %r33189, %r33190, %p1390;
	selp.b32 	%r33192, %r33189, %r33191, %p1389;
	add.s32 	%r33193, %r33192, %r33159;
	xor.b32  	%r33194, %r33193, %r33100;
	shr.u32 	%r33195, %r33100, 8;
	and.b32  	%r33196, %r33195, 31;
	shl.b32 	%r33197, %r1486, %r33196;
	shr.u32 	%r33198, %r33100, 1;
	and.b32  	%r33199, %r33198, 1;
	shl.b32 	%r33200, %r33199, %r33196;
	and.b32  	%r33201, %r33100, 1;
	shl.b32 	%r33202, %r33201, %r33196;
	and.b32  	%r33203, %r33197, %r32550;
	not.b32 	%r33204, %r33197;
	and.b32  	%r33205, %r32550, %r33204;
	not.b32 	%r33206, %r33202;
	and.b32  	%r33207, %r33203, %r33206;
	or.b32  	%r33208, %r33207, %r33205;
	not.b32 	%r33209, %r33203;
	and.b32  	%r33210, %r33200, %r33209;
	or.b32  	%r33211, %r33208, %r33210;
	or.b32  	%r33212, %r33117, %r33023;
	and.b32  	%r33213, %r33211, %r33212;
	and.b32  	%r33214, %r33117, %r33023;
	or.b32  	%r33215, %r33213, %r33214;
	shr.u32 	%r33216, %r33194, 4;
	xor.b32  	%r33217, %r33216, %r33194;
	and.b32  	%r33218, %r33217, 252645135;
	shr.u32 	%r33219, %r33218, 24;
	shf.r.wrap.b32 	%r33220, %r33194, %r33194, %r33219;
	xor.b32  	%r33221, %r33220, %r33123;
	add.s32 	%r33222, %r33218, 16843009;
	shr.u32 	%r33223, %r33221, 16;
	xor.b32  	%r33224, %r33223, %r33221;
	shr.u32 	%r33225, %r33224, 12;
	shr.u32 	%r33226, %r33224, 4;
	shr.u32 	%r33227, %r33224, 8;
	xor.b32  	%r33228, %r33226, %r33225;
	xor.b32  	%r33229, %r33228, %r33227;
	xor.b32  	%r33230, %r33229, %r33224;
	shr.u32 	%r33231, %r33230, 2;
	xor.b32  	%r33232, %r33231, %r33230;
	shl.b32 	%r33233, %r33232, 3;
	not.b32 	%r33234, %r33233;
	and.b32  	%r33235, %r33234, 24;
	shr.u32 	%r33236, %r33222, %r33235;
	shf.r.wrap.b32 	%r33237, %r33194, %r33194, %r33236;
	shl.b32 	%r33238, %r33232, 31;
	xor.b32  	%r33239, %r33238, -2147483648;
	shr.s32 	%r33240, %r33239, 31;
	shl.b32 	%r33241, %r33232, 30;
	xor.b32  	%r33242, %r33241, -1073741824;
	not.b32 	%r33243, %r33237;
	and.b32  	%r33244, %r33157, %r33243;
	not.b32 	%r33245, %r33157;
	shr.s32 	%r33246, %r33242, 31;
	and.b32  	%r33247, %r33246, %r33245;
	or.b32  	%r33248, %r33240, %r33157;
	not.b32 	%r33249, %r33248;
	or.b32  	%r33250, %r33247, %r33249;
	and.b32  	%r33251, %r33250, %r33237;
	or.b32  	%r33252, %r33251, %r33244;
	add.s32 	%r33253, %r33157, %r33243;
	setp.ne.s32 	%p1391, %r33239, 0;
	setp.gt.s32 	%p1392, %r33242, -1;
	selp.b32 	%r33254, %r33252, %r33253, %p1392;
	selp.b32 	%r33255, %r33252, %r33254, %p1391;
	add.s32 	%r33256, %r33218, 33686018;
	xor.b32  	%r33257, %r33255, %r33221;
	shr.u32 	%r33258, %r33257, 16;
	xor.b32  	%r33259, %r33258, %r33257;
	shr.u32 	%r33260, %r33259, 12;
	shr.u32 	%r33261, %r33259, 4;
	shr.u32 	%r33262, %r33259, 8;
	xor.b32  	%r33263, %r33261, %r33260;
	xor.b32  	%r33264, %r33263, %r33262;
	xor.b32  	%r33265, %r33264, %r33259;
	shr.u32 	%r33266, %r33265, 2;
	xor.b32  	%r33267, %r33266, %r33265;
	shl.b32 	%r33268, %r33267, 3;
	not.b32 	%r33269, %r33268;
	and.b32  	%r33270, %r33269, 24;
	shr.u32 	%r33271, %r33256, %r33270;
	shf.r.wrap.b32 	%r33272, %r33194, %r33194, %r33271;
	shl.b32 	%r33273, %r33267, 31;
	xor.b32  	%r33274, %r33273, -2147483648;
	shr.s32 	%r33275, %r33274, 31;
	shl.b32 	%r33276, %r33267, 30;
	xor.b32  	%r33277, %r33276, -1073741824;
	not.b32 	%r33278, %r33272;
	and.b32  	%r33279, %r33192, %r33278;
	not.b32 	%r33280, %r33192;
	shr.s32 	%r33281, %r33277, 31;
	and.b32  	%r33282, %r33281, %r33280;
	or.b32  	%r33283, %r33275, %r33192;
	not.b32 	%r33284, %r33283;
	or.b32  	%r33285, %r33282, %r33284;
	and.b32  	%r33286, %r33285, %r33272;
	or.b32  	%r33287, %r33286, %r33279;
	add.s32 	%r33288, %r33192, %r33278;
	setp.ne.s32 	%p1393, %r33274, 0;
	setp.gt.s32 	%p1394, %r33277, -1;
	selp.b32 	%r33289, %r33287, %r33288, %p1394;
	selp.b32 	%r33290, %r33287, %r33289, %p1393;
	add.s32 	%r33291, %r33290, %r33257;
	xor.b32  	%r33292, %r33291, %r33194;
	shr.u32 	%r33293, %r33194, 8;
	and.b32  	%r33294, %r33293, 31;
	shl.b32 	%r33295, %r1486, %r33294;
	shr.u32 	%r33296, %r33194, 1;
	and.b32  	%r33297, %r33296, 1;
	shl.b32 	%r33298, %r33297, %r33294;
	and.b32  	%r33299, %r33194, 1;
	shl.b32 	%r33300, %r33299, %r33294;
	and.b32  	%r33301, %r33295, %r32550;
	not.b32 	%r33302, %r33295;
	and.b32  	%r33303, %r32550, %r33302;
	not.b32 	%r33304, %r33300;
	and.b32  	%r33305, %r33301, %r33304;
	or.b32  	%r33306, %r33305, %r33303;
	not.b32 	%r33307, %r33301;
	and.b32  	%r33308, %r33298, %r33307;
	or.b32  	%r33309, %r33306, %r33308;
	shf.l.wrap.b32 	%r33310, %r33309, %r33309, 30;
	shf.l.wrap.b32 	%r33311, %r33309, %r33309, 19;
	xor.b32  	%r33312, %r33310, %r33311;
	shf.l.wrap.b32 	%r33313, %r33309, %r33309, 10;
	xor.b32  	%r33314, %r33312, %r33313;
	shr.u32 	%r33315, %r33292, 4;
	xor.b32  	%r33316, %r33315, %r33292;
	and.b32  	%r33317, %r33316, 252645135;
	shr.u32 	%r33318, %r33317, 24;
	shf.r.wrap.b32 	%r33319, %r33292, %r33292, %r33318;
	xor.b32  	%r33320, %r33319, %r33221;
	add.s32 	%r33321, %r33317, 16843009;
	shr.u32 	%r33322, %r33320, 16;
	xor.b32  	%r33323, %r33322, %r33320;
	shr.u32 	%r33324, %r33323, 12;
	shr.u32 	%r33325, %r33323, 4;
	shr.u32 	%r33326, %r33323, 8;
	xor.b32  	%r33327, %r33325, %r33324;
	xor.b32  	%r33328, %r33327, %r33326;
	xor.b32  	%r33329, %r33328, %r33323;
	shr.u32 	%r33330, %r33329, 2;
	xor.b32  	%r33331, %r33330, %r33329;
	shl.b32 	%r33332, %r33331, 3;
	not.b32 	%r33333, %r33332;
	and.b32  	%r33334, %r33333, 24;
	shr.u32 	%r33335, %r33321, %r33334;
	shf.r.wrap.b32 	%r33336, %r33292, %r33292, %r33335;
	shl.b32 	%r33337, %r33331, 31;
	xor.b32  	%r33338, %r33337, -2147483648;
	shr.s32 	%r33339, %r33338, 31;
	shl.b32 	%r33340, %r33331, 30;
	xor.b32  	%r33341, %r33340, -1073741824;
	not.b32 	%r33342, %r33336;
	and.b32  	%r33343, %r33255, %r33342;
	not.b32 	%r33344, %r33255;
	shr.s32 	%r33345, %r33341, 31;
	and.b32  	%r33346, %r33345, %r33344;
	or.b32  	%r33347, %r33339, %r33255;
	not.b32 	%r33348, %r33347;
	or.b32  	%r33349, %r33346, %r33348;
	and.b32  	%r33350, %r33349, %r33336;
	or.b32  	%r33351, %r33350, %r33343;
	add.s32 	%r33352, %r33255, %r33342;
	setp.ne.s32 	%p1395, %r33338, 0;
	setp.gt.s32 	%p1396, %r33341, -1;
	selp.b32 	%r33353, %r33351, %r33352, %p1396;
	selp.b32 	%r33354, %r33351, %r33353, %p1395;
	add.s32 	%r33355, %r33317, 33686018;
	xor.b32  	%r33356, %r33354, %r33320;
	shr.u32 	%r33357, %r33356, 16;
	xor.b32  	%r33358, %r33357, %r33356;
	shr.u32 	%r33359, %r33358, 12;
	shr.u32 	%r33360, %r33358, 4;
	shr.u32 	%r33361, %r33358, 8;
	xor.b32  	%r33362, %r33360, %r33359;
	xor.b32  	%r33363, %r33362, %r33361;
	xor.b32  	%r33364, %r33363, %r33358;
	shr.u32 	%r33365, %r33364, 2;
	xor.b32  	%r33366, %r33365, %r33364;
	shl.b32 	%r33367, %r33366, 3;
	not.b32 	%r33368, %r33367;
	and.b32  	%r33369, %r33368, 24;
	shr.u32 	%r33370, %r33355, %r33369;
	shf.r.wrap.b32 	%r33371, %r33292, %r33292, %r33370;
	shl.b32 	%r33372, %r33366, 31;
	xor.b32  	%r33373, %r33372, -2147483648;
	shr.s32 	%r33374, %r33373, 31;
	shl.b32 	%r33375, %r33366, 30;
	xor.b32  	%r33376, %r33375, -1073741824;
	not.b32 	%r33377, %r33371;
	and.b32  	%r33378, %r33290, %r33377;
	not.b32 	%r33379, %r33290;
	shr.s32 	%r33380, %r33376, 31;
	and.b32  	%r33381, %r33380, %r33379;
	or.b32  	%r33382, %r33374, %r33290;
	not.b32 	%r33383, %r33382;
	or.b32  	%r33384, %r33381, %r33383;
	and.b32  	%r33385, %r33384, %r33371;
	or.b32  	%r33386, %r33385, %r33378;
	add.s32 	%r33387, %r33290, %r33377;
	setp.ne.s32 	%p1397, %r33373, 0;
	setp.gt.s32 	%p1398, %r33376, -1;
	selp.b32 	%r33388, %r33386, %r33387, %p1398;
	selp.b32 	%r33389, %r33386, %r33388, %p1397;
	add.s32 	%r33390, %r33389, %r33356;
	shr.u32 	%r33391, %r33292, 8;
	and.b32  	%r33392, %r33391, 31;
	shl.b32 	%r33393, %r1486, %r33392;
	shr.u32 	%r33394, %r33292, 1;
	and.b32  	%r33395, %r33394, 1;
	shl.b32 	%r33396, %r33395, %r33392;
	and.b32  	%r33397, %r33292, 1;
	shl.b32 	%r33398, %r33397, %r33392;
	and.b32  	%r33399, %r33393, %r32929;
	not.b32 	%r33400, %r33393;
	and.b32  	%r33401, %r32929, %r33400;
	not.b32 	%r33402, %r33398;
	and.b32  	%r33403, %r33399, %r33402;
	or.b32  	%r33404, %r33403, %r33401;
	not.b32 	%r33405, %r33399;
	and.b32  	%r33406, %r33396, %r33405;
	or.b32  	%r33407, %r33404, %r33406;
	add.s32 	%r33408, %r33215, %r32929;
	add.s32 	%r33409, %r33408, %r33314;
	add.s32 	%r33410, %r29985, %r33407;
	add.s32 	%r33411, %r30841, %r30840;
	xor.b32  	%r33412, %r33390, %r33411;
	xor.b32  	%r33413, %r33412, %r33292;
	shr.u32 	%r33414, %r33413, 4;
	xor.b32  	%r33415, %r33414, %r33413;
	and.b32  	%r33416, %r33415, 252645135;
	shr.u32 	%r33417, %r33416, 24;
	shf.r.wrap.b32 	%r33418, %r33413, %r33413, %r33417;
	xor.b32  	%r33419, %r33418, %r33320;
	add.s32 	%r33420, %r33416, 16843009;
	shr.u32 	%r33421, %r33419, 16;
	xor.b32  	%r33422, %r33421, %r33419;
	shr.u32 	%r33423, %r33422, 12;
	shr.u32 	%r33424, %r33422, 4;
	shr.u32 	%r33425, %r33422, 8;
	xor.b32  	%r33426, %r33424, %r33423;
	xor.b32  	%r33427, %r33426, %r33425;
	xor.b32  	%r33428, %r33427, %r33422;
	shr.u32 	%r33429, %r33428, 2;
	xor.b32  	%r33430, %r33429, %r33428;
	shl.b32 	%r33431, %r33430, 3;
	not.b32 	%r33432, %r33431;
	and.b32  	%r33433, %r33432, 24;
	shr.u32 	%r33434, %r33420, %r33433;
	shf.r.wrap.b32 	%r33435, %r33413, %r33413, %r33434;
	shl.b32 	%r33436, %r33430, 31;
	xor.b32  	%r33437, %r33436, -2147483648;
	shr.s32 	%r33438, %r33437, 31;
	shl.b32 	%r33439, %r33430, 30;
	xor.b32  	%r33440, %r33439, -1073741824;
	not.b32 	%r33441, %r33435;
	and.b32  	%r33442, %r33354, %r33441;
	not.b32 	%r33443, %r33354;
	shr.s32 	%r33444, %r33440, 31;
	and.b32  	%r33445, %r33444, %r33443;
	or.b32  	%r33446, %r33438, %r33354;
	not.b32 	%r33447, %r33446;
	or.b32  	%r33448, %r33445, %r33447;
	and.b32  	%r33449, %r33448, %r33435;
	or.b32  	%r33450, %r33449, %r33442;
	add.s32 	%r33451, %r33354, %r33441;
	setp.ne.s32 	%p1399, %r33437, 0;
	setp.gt.s32 	%p1400, %r33440, -1;
	selp.b32 	%r33452, %r33450, %r33451, %p1400;
	selp.b32 	%r33453, %r33450, %r33452, %p1399;
	add.s32 	%r33454, %r33416, 33686018;
	xor.b32  	%r33455, %r33453, %r33419;
	shr.u32 	%r33456, %r33455, 16;
	xor.b32  	%r33457, %r33456, %r33455;
	shr.u32 	%r33458, %r33457, 12;
	shr.u32 	%r33459, %r33457, 4;
	shr.u32 	%r33460, %r33457, 8;
	xor.b32  	%r33461, %r33459, %r33458;
	xor.b32  	%r33462, %r33461, %r33460;
	xor.b32  	%r33463, %r33462, %r33457;
	shr.u32 	%r33464, %r33463, 2;
	xor.b32  	%r33465, %r33464, %r33463;
	shl.b32 	%r33466, %r33465, 3;
	not.b32 	%r33467, %r33466;
	and.b32  	%r33468, %r33467, 24;
	shr.u32 	%r33469, %r33454, %r33468;
	shf.r.wrap.b32 	%r33470, %r33413, %r33413, %r33469;
	shl.b32 	%r33471, %r33465, 31;
	xor.b32  	%r33472, %r33471, -2147483648;
	shr.s32 	%r33473, %r33472, 31;
	shl.b32 	%r33474, %r33465, 30;
	xor.b32  	%r33475, %r33474, -1073741824;
	not.b32 	%r33476, %r33470;
	and.b32  	%r33477, %r33389, %r33476;
	not.b32 	%r33478, %r33389;
	shr.s32 	%r33479, %r33475, 31;
	and.b32  	%r33480, %r33479, %r33478;
	or.b32  	%r33481, %r33473, %r33389;
	not.b32 	%r33482, %r33481;
	or.b32  	%r33483, %r33480, %r33482;
	and.b32  	%r33484, %r33483, %r33470;
	or.b32  	%r33485, %r33484, %r33477;
	add.s32 	%r33486, %r33389, %r33476;
	setp.ne.s32 	%p1401, %r33472, 0;
	setp.gt.s32 	%p1402, %r33475, -1;
	selp.b32 	%r33487, %r33485, %r33486, %p1402;
	selp.b32 	%r33488, %r33485, %r33487, %p1401;
	add.s32 	%r33489, %r33488, %r33455;
	xor.b32  	%r33490, %r33489, %r33413;
	shr.u32 	%r33491, %r33490, 4;
	xor.b32  	%r33492, %r33491, %r33490;
	and.b32  	%r33493, %r33492, 252645135;
	shr.u32 	%r33494, %r33493, 24;
	shf.r.wrap.b32 	%r33495, %r33490, %r33490, %r33494;
	xor.b32  	%r33496, %r33495, %r33419;
	add.s32 	%r33497, %r33493, 16843009;
	shr.u32 	%r33498, %r33496, 16;
	xor.b32  	%r33499, %r33498, %r33496;
	shr.u32 	%r33500, %r33499, 12;
	shr.u32 	%r33501, %r33499, 4;
	shr.u32 	%r33502, %r33499, 8;
	xor.b32  	%r33503, %r33501, %r33500;
	xor.b32  	%r33504, %r33503, %r33502;
	xor.b32  	%r33505, %r33504, %r33499;
	shr.u32 	%r33506, %r33505, 2;
	xor.b32  	%r33507, %r33506, %r33505;
	shl.b32 	%r33508, %r33507, 3;
	not.b32 	%r33509, %r33508;
	and.b32  	%r33510, %r33509, 24;
	shr.u32 	%r33511, %r33497, %r33510;
	shf.r.wrap.b32 	%r33512, %r33490, %r33490, %r33511;
	shl.b32 	%r33513, %r33507, 31;
	xor.b32  	%r33514, %r33513, -2147483648;
	shr.s32 	%r33515, %r33514, 31;
	shl.b32 	%r33516, %r33507, 30;
	xor.b32  	%r33517, %r33516, -1073741824;
	not.b32 	%r33518, %r33512;
	and.b32  	%r33519, %r33453, %r33518;
	not.b32 	%r33520, %r33453;
	shr.s32 	%r33521, %r33517, 31;
	and.b32  	%r33522, %r33521, %r33520;
	or.b32  	%r33523, %r33515, %r33453;
	not.b32 	%r33524, %r33523;
	or.b32  	%r33525, %r33522, %r33524;
	and.b32  	%r33526, %r33525, %r33512;
	or.b32  	%r33527, %r33526, %r33519;
	add.s32 	%r33528, %r33453, %r33518;
	setp.ne.s32 	%p1403, %r33514, 0;
	setp.gt.s32 	%p1404, %r33517, -1;
	selp.b32 	%r33529, %r33527, %r33528, %p1404;
	selp.b32 	%r33530, %r33527, %r33529, %p1403;
	add.s32 	%r33531, %r33493, 33686018;
	xor.b32  	%r33532, %r33530, %r33496;
	shr.u32 	%r33533, %r33532, 16;
	xor.b32  	%r33534, %r33533, %r33532;
	shr.u32 	%r33535, %r33534, 12;
	shr.u32 	%r33536, %r33534, 4;
	shr.u32 	%r33537, %r33534, 8;
	xor.b32  	%r33538, %r33536, %r33535;
	xor.b32  	%r33539, %r33538, %r33537;
	xor.b32  	%r33540, %r33539, %r33534;
	shr.u32 	%r33541, %r33540, 2;
	xor.b32  	%r33542, %r33541, %r33540;
	shl.b32 	%r33543, %r33542, 3;
	not.b32 	%r33544, %r33543;
	and.b32  	%r33545, %r33544, 24;
	shr.u32 	%r33546, %r33531, %r33545;
	shf.r.wrap.b32 	%r33547, %r33490, %r33490, %r33546;
	shl.b32 	%r33548, %r33542, 31;
	xor.b32  	%r33549, %r33548, -2147483648;
	shr.s32 	%r33550, %r33549, 31;
	shl.b32 	%r33551, %r33542, 30;
	xor.b32  	%r33552, %r33551, -1073741824;
	not.b32 	%r33553, %r33547;
	and.b32  	%r33554, %r33488, %r33553;
	not.b32 	%r33555, %r33488;
	shr.s32 	%r33556, %r33552, 31;
	and.b32  	%r33557, %r33556, %r33555;
	or.b32  	%r33558, %r33550, %r33488;
	not.b32 	%r33559, %r33558;
	or.b32  	%r33560, %r33557, %r33559;
	and.b32  	%r33561, %r33560, %r33547;
	or.b32  	%r33562, %r33561, %r33554;
	add.s32 	%r33563, %r33488, %r33553;
	setp.ne.s32 	%p1405, %r33549, 0;
	setp.gt.s32 	%p1406, %r33552, -1;
	selp.b32 	%r33564, %r33562, %r33563, %p1406;
	selp.b32 	%r33565, %r33562, %r33564, %p1405;
	add.s32 	%r33566, %r33565, %r33532;
	xor.b32  	%r33567, %r33566, %r33490;
	shr.u32 	%r33568, %r33490, 8;
	and.b32  	%r33569, %r33568, 31;
	shl.b32 	%r33570, %r1486, %r33569;
	shr.u32 	%r33571, %r33490, 1;
	and.b32  	%r33572, %r33571, 1;
	shl.b32 	%r33573, %r33572, %r33569;
	and.b32  	%r33574, %r33490, 1;
	shl.b32 	%r33575, %r33574, %r33569;
	and.b32  	%r33576, %r33570, %r31696;
	not.b32 	%r33577, %r33570;
	and.b32  	%r33578, %r31696, %r33577;
	not.b32 	%r33579, %r33575;
	and.b32  	%r33580, %r33576, %r33579;
	or.b32  	%r33581, %r33580, %r33578;
	not.b32 	%r33582, %r33576;
	and.b32  	%r33583, %r33573, %r33582;
	or.b32  	%r33584, %r33581, %r33583;
	shr.u32 	%r33585, %r33567, 4;
	xor.b32  	%r33586, %r33585, %r33567;
	and.b32  	%r33587, %r33586, 252645135;
	shr.u32 	%r33588, %r33587, 24;
	shf.r.wrap.b32 	%r33589, %r33567, %r33567, %r33588;
	xor.b32  	%r33590, %r33589, %r33496;
	add.s32 	%r33591, %r33587, 16843009;
	shr.u32 	%r33592, %r33590, 16;
	xor.b32  	%r33593, %r33592, %r33590;
	shr.u32 	%r33594, %r33593, 12;
	shr.u32 	%r33595, %r33593, 4;
	shr.u32 	%r33596, %r33593, 8;
	xor.b32  	%r33597, %r33595, %r33594;
	xor.b32  	%r33598, %r33597, %r33596;
	xor.b32  	%r33599, %r33598, %r33593;
	shr.u32 	%r33600, %r33599, 2;
	xor.b32  	%r33601, %r33600, %r33599;
	shl.b32 	%r33602, %r33601, 3;
	not.b32 	%r33603, %r33602;
	and.b32  	%r33604, %r33603, 24;
	shr.u32 	%r33605, %r33591, %r33604;
	shf.r.wrap.b32 	%r33606, %r33567, %r33567, %r33605;
	shl.b32 	%r33607, %r33601, 31;
	xor.b32  	%r33608, %r33607, -2147483648;
	shr.s32 	%r33609, %r33608, 31;
	shl.b32 	%r33610, %r33601, 30;
	xor.b32  	%r33611, %r33610, -1073741824;
	not.b32 	%r33612, %r33606;
	and.b32  	%r33613, %r33530, %r33612;
	not.b32 	%r33614, %r33530;
	shr.s32 	%r33615, %r33611, 31;
	and.b32  	%r33616, %r33615, %r33614;
	or.b32  	%r33617, %r33609, %r33530;
	not.b32 	%r33618, %r33617;
	or.b32  	%r33619, %r33616, %r33618;
	and.b32  	%r33620, %r33619, %r33606;
	or.b32  	%r33621, %r33620, %r33613;
	add.s32 	%r33622, %r33530, %r33612;
	setp.ne.s32 	%p1407, %r33608, 0;
	setp.gt.s32 	%p1408, %r33611, -1;
	selp.b32 	%r33623, %r33621, %r33622, %p1408;
	selp.b32 	%r33624, %r33621, %r33623, %p1407;
	add.s32 	%r33625, %r33587, 33686018;
	xor.b32  	%r33626, %r33624, %r33590;
	shr.u32 	%r33627, %r33626, 16;
	xor.b32  	%r33628, %r33627, %r33626;
	shr.u32 	%r33629, %r33628, 12;
	shr.u32 	%r33630, %r33628, 4;
	shr.u32 	%r33631, %r33628, 8;
	xor.b32  	%r33632, %r33630, %r33629;
	xor.b32  	%r33633, %r33632, %r33631;
	xor.b32  	%r33634, %r33633, %r33628;
	shr.u32 	%r33635, %r33634, 2;
	xor.b32  	%r33636, %r33635, %r33634;
	shl.b32 	%r33637, %r33636, 3;
	not.b32 	%r33638, %r33637;
	and.b32  	%r33639, %r33638, 24;
	shr.u32 	%r33640, %r33625, %r33639;
	shf.r.wrap.b32 	%r33641, %r33567, %r33567, %r33640;
	shl.b32 	%r33642, %r33636, 31;
	xor.b32  	%r33643, %r33642, -2147483648;
	shr.s32 	%r33644, %r33643, 31;
	shl.b32 	%r33645, %r33636, 30;
	xor.b32  	%r33646, %r33645, -1073741824;
	not.b32 	%r33647, %r33641;
	and.b32  	%r33648, %r33565, %r33647;
	not.b32 	%r33649, %r33565;
	shr.s32 	%r33650, %r33646, 31;
	and.b32  	%r33651, %r33650, %r33649;
	or.b32  	%r33652, %r33644, %r33565;
	not.b32 	%r33653, %r33652;
	or.b32  	%r33654, %r33651, %r33653;
	and.b32  	%r33655, %r33654, %r33641;
	or.b32  	%r33656, %r33655, %r33648;
	add.s32 	%r33657, %r33565, %r33647;
	setp.ne.s32 	%p1409, %r33643, 0;
	setp.gt.s32 	%p1410, %r33646, -1;
	selp.b32 	%r33658, %r33656, %r33657, %p1410;
	selp.b32 	%r33659, %r33656, %r33658, %p1409;
	add.s32 	%r33660, %r33659, %r33626;
	xor.b32  	%r33661, %r33660, %r33567;
	shr.u32 	%r33662, %r33567, 8;
	and.b32  	%r33663, %r33662, 31;
	shl.b32 	%r33664, %r1486, %r33663;
	shr.u32 	%r33665, %r33567, 1;
	and.b32  	%r33666, %r33665, 1;
	shl.b32 	%r33667, %r33666, %r33663;
	and.b32  	%r33668, %r33567, 1;
	shl.b32 	%r33669, %r33668, %r33663;
	and.b32  	%r33670, %r33664, %r32551;
	not.b32 	%r33671, %r33664;
	and.b32  	%r33672, %r32551, %r33671;
	not.b32 	%r33673, %r33669;
	and.b32  	%r33674, %r33670, %r33673;
	or.b32  	%r33675, %r33674, %r33672;
	not.b32 	%r33676, %r33670;
	and.b32  	%r33677, %r33667, %r33676;
	or.b32  	%r33678, %r33675, %r33677;
	xor.b32  	%r33679, %r33678, %r33584;
	and.b32  	%r33680, %r33410, %r33679;
	xor.b32  	%r33681, %r33680, %r33584;
	shr.u32 	%r33682, %r33661, 4;
	xor.b32  	%r33683, %r33682, %r33661;
	and.b32  	%r33684, %r33683, 252645135;
	shr.u32 	%r33685, %r33684, 24;
	shf.r.wrap.b32 	%r33686, %r33661, %r33661, %r33685;
	xor.b32  	%r33687, %r33686, %r33590;
	add.s32 	%r33688, %r33684, 16843009;
	shr.u32 	%r33689, %r33687, 16;
	xor.b32  	%r33690, %r33689, %r33687;
	shr.u32 	%r33691, %r33690, 12;
	shr.u32 	%r33692, %r33690, 4;
	shr.u32 	%r33693, %r33690, 8;
	xor.b32  	%r33694, %r33692, %r33691;
	xor.b32  	%r33695, %r33694, %r33693;
	xor.b32  	%r33696, %r33695, %r33690;
	shr.u32 	%r33697, %r33696, 2;
	xor.b32  	%r33698, %r33697, %r33696;
	shl.b32 	%r33699, %r33698, 3;
	not.b32 	%r33700, %r33699;
	and.b32  	%r33701, %r33700, 24;
	shr.u32 	%r33702, %r33688, %r33701;
	shf.r.wrap.b32 	%r33703, %r33661, %r33661, %r33702;
	shl.b32 	%r33704, %r33698, 31;
	xor.b32  	%r33705, %r33704, -2147483648;
	shr.s32 	%r33706, %r33705, 31;
	shl.b32 	%r33707, %r33698, 30;
	xor.b32  	%r33708, %r33707, -1073741824;
	not.b32 	%r33709, %r33703;
	and.b32  	%r33710, %r33624, %r33709;
	not.b32 	%r33711, %r33624;
	shr.s32 	%r33712, %r33708, 31;
	and.b32  	%r33713, %r33712, %r33711;
	or.b32  	%r33714, %r33706, %r33624;
	not.b32 	%r33715, %r33714;
	or.b32  	%r33716, %r33713, %r33715;
	and.b32  	%r33717, %r33716, %r33703;
	or.b32  	%r33718, %r33717, %r33710;
	add.s32 	%r33719, %r33624, %r33709;
	setp.ne.s32 	%p1411, %r33705, 0;
	setp.gt.s32 	%p1412, %r33708, -1;
	selp.b32 	%r33720, %r33718, %r33719, %p1412;
	selp.b32 	%r33721, %r33718, %r33720, %p1411;
	add.s32 	%r33722, %r33684, 33686018;
	xor.b32  	%r33723, %r33721, %r33687;
	shr.u32 	%r33724, %r33723, 16;
	xor.b32  	%r33725, %r33724, %r33723;
	shr.u32 	%r33726, %r33725, 12;
	shr.u32 	%r33727, %r33725, 4;
	shr.u32 	%r33728, %r33725, 8;
	xor.b32  	%r33729, %r33727, %r33726;
	xor.b32  	%r33730, %r33729, %r33728;
	xor.b32  	%r33731, %r33730, %r33725;
	shr.u32 	%r33732, %r33731, 2;
	xor.b32  	%r33733, %r33732, %r33731;
	shl.b32 	%r33734, %r33733, 3;
	not.b32 	%r33735, %r33734;
	and.b32  	%r33736, %r33735, 24;
	shr.u32 	%r33737, %r33722, %r33736;
	shf.r.wrap.b32 	%r33738, %r33661, %r33661, %r33737;
	shl.b32 	%r33739, %r33733, 31;
	xor.b32  	%r33740, %r33739, -2147483648;
	shr.s32 	%r33741, %r33740, 31;
	shl.b32 	%r33742, %r33733, 30;
	xor.b32  	%r33743, %r33742, -1073741824;
	not.b32 	%r33744, %r33738;
	and.b32  	%r33745, %r33659, %r33744;
	not.b32 	%r33746, %r33659;
	shr.s32 	%r33747, %r33743, 31;
	and.b32  	%r33748, %r33747, %r33746;
	or.b32  	%r33749, %r33741, %r33659;
	not.b32 	%r33750, %r33749;
	or.b32  	%r33751, %r33748, %r33750;
	and.b32  	%r33752, %r33751, %r33738;
	or.b32  	%r33753, %r33752, %r33745;
	add.s32 	%r33754, %r33659, %r33744;
	setp.ne.s32 	%p1413, %r33740, 0;
	setp.gt.s32 	%p1414, %r33743, -1;
	selp.b32 	%r33755, %r33753, %r33754, %p1414;
	selp.b32 	%r33756, %r33753, %r33755, %p1413;
	add.s32 	%r33757, %r33756, %r33723;
	xor.b32  	%r33758, %r33757, %r33661;
	shr.u32 	%r33759, %r33661, 8;
	and.b32  	%r33760, %r33759, 31;
	shl.b32 	%r33761, %r1486, %r33760;
	shr.u32 	%r33762, %r33661, 1;
	and.b32  	%r33763, %r33762, 1;
	shl.b32 	%r33764, %r33763, %r33760;
	and.b32  	%r33765, %r33661, 1;
	shl.b32 	%r33766, %r33765, %r33760;
	and.b32  	%r33767, %r33761, %r33410;
	not.b32 	%r33768, %r33761;
	and.b32  	%r33769, %r33410, %r33768;
	not.b32 	%r33770, %r33766;
	and.b32  	%r33771, %r33767, %r33770;
	or.b32  	%r33772, %r33771, %r33769;
	not.b32 	%r33773, %r33767;
	and.b32  	%r33774, %r33764, %r33773;
	or.b32  	%r33775, %r33772, %r33774;
	shf.l.wrap.b32 	%r33776, %r33775, %r33775, 26;
	shf.l.wrap.b32 	%r33777, %r33775, %r33775, 21;
	xor.b32  	%r33778, %r33776, %r33777;
	shf.l.wrap.b32 	%r33779, %r33775, %r33775, 7;
	xor.b32  	%r33780, %r33778, %r33779;
	add.s32 	%r33781, %r32633, %r28997;
	add.s32 	%r33782, %r33781, %r30841;
	add.s32 	%r33783, %r33782, %r33681;
	add.s32 	%r33784, %r33783, %r33780;
	shr.u32 	%r33785, %r33758, 4;
	xor.b32  	%r33786, %r33785, %r33758;
	and.b32  	%r33787, %r33786, 252645135;
	shr.u32 	%r33788, %r33787, 24;
	shf.r.wrap.b32 	%r33789, %r33758, %r33758, %r33788;
	xor.b32  	%r33790, %r33789, %r33687;
	add.s32 	%r33791, %r33787, 16843009;
	shr.u32 	%r33792, %r33790, 16;
	xor.b32  	%r33793, %r33792, %r33790;
	shr.u32 	%r33794, %r33793, 12;
	shr.u32 	%r33795, %r33793, 4;
	shr.u32 	%r33796, %r33793, 8;
	xor.b32  	%r33797, %r33795, %r33794;
	xor.b32  	%r33798, %r33797, %r33796;
	xor.b32  	%r33799, %r33798, %r33793;
	shr.u32 	%r33800, %r33799, 2;
	xor.b32  	%r33801, %r33800, %r33799;
	shl.b32 	%r33802, %r33801, 3;
	not.b32 	%r33803, %r33802;
	and.b32  	%r33804, %r33803, 24;
	shr.u32 	%r33805, %r33791, %r33804;
	shf.r.wrap.b32 	%r33806, %r33758, %r33758, %r33805;
	shl.b32 	%r33807, %r33801, 31;
	xor.b32  	%r33808, %r33807, -2147483648;
	shr.s32 	%r33809, %r33808, 31;
	shl.b32 	%r33810, %r33801, 30;
	xor.b32  	%r33811, %r33810, -1073741824;
	not.b32 	%r33812, %r33806;
	and.b32  	%r33813, %r33721, %r33812;
	not.b32 	%r33814, %r33721;
	shr.s32 	%r33815, %r33811, 31;
	and.b32  	%r33816, %r33815, %r33814;
	or.b32  	%r33817, %r33809, %r33721;
	not.b32 	%r33818, %r33817;
	or.b32  	%r33819, %r33816, %r33818;
	and.b32  	%r33820, %r33819, %r33806;
	or.b32  	%r33821, %r33820, %r33813;
	add.s32 	%r33822, %r33721, %r33812;
	setp.ne.s32 	%p1415, %r33808, 0;
	setp.gt.s32 	%p1416, %r33811, -1;
	selp.b32 	%r33823, %r33821, %r33822, %p1416;
	selp.b32 	%r33824, %r33821, %r33823, %p1415;
	add.s32 	%r33825, %r33787, 33686018;
	xor.b32  	%r33826, %r33824, %r33790;
	shr.u32 	%r33827, %r33826, 16;
	xor.b32  	%r33828, %r33827, %r33826;
	shr.u32 	%r33829, %r33828, 12;
	shr.u32 	%r33830, %r33828, 4;
	shr.u32 	%r33831, %r33828, 8;
	xor.b32  	%r33832, %r33830, %r33829;
	xor.b32  	%r33833, %r33832, %r33831;
	xor.b32  	%r33834, %r33833, %r33828;
	shr.u32 	%r33835, %r33834, 2;
	xor.b32  	%r33836, %r33835, %r33834;
	shl.b32 	%r33837, %r33836, 3;
	not.b32 	%r33838, %r33837;
	and.b32  	%r33839, %r33838, 24;
	shr.u32 	%r33840, %r33825, %r33839;
	shf.r.wrap.b32 	%r33841, %r33758, %r33758, %r33840;
	shl.b32 	%r33842, %r33836, 31;
	xor.b32  	%r33843, %r33842, -2147483648;
	shr.s32 	%r33844, %r33843, 31;
	shl.b32 	%r33845, %r33836, 30;
	xor.b32  	%r33846, %r33845, -1073741824;
	not.b32 	%r33847, %r33841;
	and.b32  	%r33848, %r33756, %r33847;
	not.b32 	%r33849, %r33756;
	shr.s32 	%r33850, %r33846, 31;
	and.b32  	%r33851, %r33850, %r33849;
	or.b32  	%r33852, %r33844, %r33756;
	not.b32 	%r33853, %r33852;
	or.b32  	%r33854, %r33851, %r33853;
	and.b32  	%r33855, %r33854, %r33841;
	or.b32  	%r33856, %r33855, %r33848;
	add.s32 	%r33857, %r33756, %r33847;
	setp.ne.s32 	%p1417, %r33843, 0;
	setp.gt.s32 	%p1418, %r33846, -1;
	selp.b32 	%r33858, %r33856, %r33857, %p1418;
	selp.b32 	%r33859, %r33856, %r33858, %p1417;
	add.s32 	%r33860, %r33859, %r33826;
	xor.b32  	%r33861, %r33860, %r33758;
	shr.u32 	%r33862, %r33758, 8;
	and.b32  	%r33863, %r33862, 31;
	shl.b32 	%r33864, %r1486, %r33863;
	shr.u32 	%r33865, %r33758, 1;
	and.b32  	%r33866, %r33865, 1;
	shl.b32 	%r33867, %r33866, %r33863;
	and.b32  	%r33868, %r33758, 1;
	shl.b32 	%r33869, %r33868, %r33863;
	and.b32  	%r33870, %r33864, %r31695;
	not.b32 	%r33871, %r33864;
	and.b32  	%r33872, %r31695, %r33871;
	not.b32 	%r33873, %r33869;
	and.b32  	%r33874, %r33870, %r33873;
	or.b32  	%r33875, %r33874, %r33872;
	not.b32 	%r33876, %r33870;
	and.b32  	%r33877, %r33867, %r33876;
	or.b32  	%r33878, %r33875, %r33877;
	shr.u32 	%r33879, %r33861, 4;
	xor.b32  	%r33880, %r33879, %r33861;
	and.b32  	%r33881, %r33880, 252645135;
	shr.u32 	%r33882, %r33881, 24;
	shf.r.wrap.b32 	%r33883, %r33861, %r33861, %r33882;
	xor.b32  	%r33884, %r33883, %r33790;
	add.s32 	%r33885, %r33881, 16843009;
	shr.u32 	%r33886, %r33884, 16;
	xor.b32  	%r33887, %r33886, %r33884;
	shr.u32 	%r33888, %r33887, 12;
	shr.u32 	%r33889, %r33887, 4;
	shr.u32 	%r33890, %r33887, 8;
	xor.b32  	%r33891, %r33889, %r33888;
	xor.b32  	%r33892, %r33891, %r33890;
	xor.b32  	%r33893, %r33892, %r33887;
	shr.u32 	%r33894, %r33893, 2;
	xor.b32  	%r33895, %r33894, %r33893;
	shl.b32 	%r33896, %r33895, 3;
	not.b32 	%r33897, %r33896;
	and.b32  	%r33898, %r33897, 24;
	shr.u32 	%r33899, %r33885, %r33898;
	shf.r.wrap.b32 	%r33900, %r33861, %r33861, %r33899;
	shl.b32 	%r33901, %r33895, 31;
	xor.b32  	%r33902, %r33901, -2147483648;
	shr.s32 	%r33903, %r33902, 31;
	shl.b32 	%r33904, %r33895, 30;
	xor.b32  	%r33905, %r33904, -1073741824;
	not.b32 	%r33906, %r33900;
	and.b32  	%r33907, %r33824, %r33906;
	not.b32 	%r33908, %r33824;
	shr.s32 	%r33909, %r33905, 31;
	and.b32  	%r33910, %r33909, %r33908;
	or.b32  	%r33911, %r33903, %r33824;
	not.b32 	%r33912, %r33911;
	or.b32  	%r33913, %r33910, %r33912;
	and.b32  	%r33914, %r33913, %r33900;
	or.b32  	%r33915, %r33914, %r33907;
	add.s32 	%r33916, %r33824, %r33906;
	setp.ne.s32 	%p1419, %r33902, 0;
	setp.gt.s32 	%p1420, %r33905, -1;
	selp.b32 	%r33917, %r33915, %r33916, %p1420;
	selp.b32 	%r33918, %r33915, %r33917, %p1419;
	add.s32 	%r33919, %r33881, 33686018;
	xor.b32  	%r33920, %r33918, %r33884;
	shr.u32 	%r33921, %r33920, 16;
	xor.b32  	%r33922, %r33921, %r33920;
	shr.u32 	%r33923, %r33922, 12;
	shr.u32 	%r33924, %r33922, 4;
	shr.u32 	%r33925, %r33922, 8;
	xor.b32  	%r33926, %r33924, %r33923;
	xor.b32  	%r33927, %r33926, %r33925;
	xor.b32  	%r33928, %r33927, %r33922;
	shr.u32 	%r33929, %r33928, 2;
	xor.b32  	%r33930, %r33929, %r33928;
	shl.b32 	%r33931, %r33930, 3;
	not.b32 	%r33932, %r33931;
	and.b32  	%r33933, %r33932, 24;
	shr.u32 	%r33934, %r33919, %r33933;
	shf.r.wrap.b32 	%r33935, %r33861, %r33861, %r33934;
	shl.b32 	%r33936, %r33930, 31;
	xor.b32  	%r33937, %r33936, -2147483648;
	shr.s32 	%r33938, %r33937, 31;
	shl.b32 	%r33939, %r33930, 30;
	xor.b32  	%r33940, %r33939, -1073741824;
	not.b32 	%r33941, %r33935;
	and.b32  	%r33942, %r33859, %r33941;
	not.b32 	%r33943, %r33859;
	shr.s32 	%r33944, %r33940, 31;
	and.b32  	%r33945, %r33944, %r33943;
	or.b32  	%r33946, %r33938, %r33859;
	not.b32 	%r33947, %r33946;
	or.b32  	%r33948, %r33945, %r33947;
	and.b32  	%r33949, %r33948, %r33935;
	or.b32  	%r33950, %r33949, %r33942;
	add.s32 	%r33951, %r33859, %r33941;
	setp.ne.s32 	%p1421, %r33937, 0;
	setp.gt.s32 	%p1422, %r33940, -1;
	selp.b32 	%r33952, %r33950, %r33951, %p1422;
	selp.b32 	%r33953, %r33950, %r33952, %p1421;
	add.s32 	%r33954, %r33953, %r33920;
	xor.b32  	%r33955, %r33954, %r33861;
	shr.u32 	%r33956, %r33861, 8;
	and.b32  	%r33957, %r33956, 31;
	shl.b32 	%r33958, %r1486, %r33957;
	shr.u32 	%r33959, %r33861, 1;
	and.b32  	%r33960, %r33959, 1;
	shl.b32 	%r33961, %r33960, %r33957;
	and.b32  	%r33962, %r33861, 1;
	shl.b32 	%r33963, %r33962, %r33957;
	and.b32  	%r33964, %r33958, %r32550;
	not.b32 	%r33965, %r33958;
	and.b32  	%r33966, %r32550, %r33965;
	not.b32 	%r33967, %r33963;
	and.b32  	%r33968, %r33964, %r33967;
	or.b32  	%r33969, %r33968, %r33966;
	not.b32 	%r33970, %r33964;
	and.b32  	%r33971, %r33961, %r33970;
	or.b32  	%r33972, %r33969, %r33971;
	shr.u32 	%r33973, %r33955, 4;
	xor.b32  	%r33974, %r33973, %r33955;
	and.b32  	%r33975, %r33974, 252645135;
	shr.u32 	%r33976, %r33975, 24;
	shf.r.wrap.b32 	%r33977, %r33955, %r33955, %r33976;
	xor.b32  	%r33978, %r33977, %r33884;
	add.s32 	%r33979, %r33975, 16843009;
	shr.u32 	%r33980, %r33978, 16;
	xor.b32  	%r33981, %r33980, %r33978;
	shr.u32 	%r33982, %r33981, 12;
	shr.u32 	%r33983, %r33981, 4;
	shr.u32 	%r33984, %r33981, 8;
	xor.b32  	%r33985, %r33983, %r33982;
	xor.b32  	%r33986, %r33985, %r33984;
	xor.b32  	%r33987, %r33986, %r33981;
	shr.u32 	%r33988, %r33987, 2;
	xor.b32  	%r33989, %r33988, %r33987;
	shl.b32 	%r33990, %r33989, 3;
	not.b32 	%r33991, %r33990;
	and.b32  	%r33992, %r33991, 24;
	shr.u32 	%r33993, %r33979, %r33992;
	shf.r.wrap.b32 	%r33994, %r33955, %r33955, %r33993;
	shl.b32 	%r33995, %r33989, 31;
	xor.b32  	%r33996, %r33995, -2147483648;
	shr.s32 	%r33997, %r33996, 31;
	shl.b32 	%r33998, %r33989, 30;
	xor.b32  	%r33999, %r33998, -1073741824;
	not.b32 	%r34000, %r33994;
	and.b32  	%r34001, %r33918, %r34000;
	not.b32 	%r34002, %r33918;
	shr.s32 	%r34003, %r33999, 31;
	and.b32  	%r34004, %r34003, %r34002;
	or.b32  	%r34005, %r33997, %r33918;
	not.b32 	%r34006, %r34005;
	or.b32  	%r34007, %r34004, %r34006;
	and.b32  	%r34008, %r34007, %r33994;
	or.b32  	%r34009, %r34008, %r34001;
	add.s32 	%r34010, %r33918, %r34000;
	setp.ne.s32 	%p1423, %r33996, 0;
	setp.gt.s32 	%p1424, %r33999, -1;
	selp.b32 	%r34011, %r34009, %r34010, %p1424;
	selp.b32 	%r34012, %r34009, %r34011, %p1423;
	add.s32 	%r34013, %r33975, 33686018;
	xor.b32  	%r34014, %r34012, %r33978;
	shr.u32 	%r34015, %r34014, 16;
	xor.b32  	%r34016, %r34015, %r34014;
	shr.u32 	%r34017, %r34016, 12;
	shr.u32 	%r34018, %r34016, 4;
	shr.u32 	%r34019, %r34016, 8;
	xor.b32  	%r34020, %r34018, %r34017;
	xor.b32  	%r34021, %r34020, %r34019;
	xor.b32  	%r34022, %r34021, %r34016;
	shr.u32 	%r34023, %r34022, 2;
	xor.b32  	%r34024, %r34023, %r34022;
	shl.b32 	%r34025, %r34024, 3;
	not.b32 	%r34026, %r34025;
	and.b32  	%r34027, %r34026, 24;
	shr.u32 	%r34028, %r34013, %r34027;
	shf.r.wrap.b32 	%r34029, %r33955, %r33955, %r34028;
	shl.b32 	%r34030, %r34024, 31;
	xor.b32  	%r34031, %r34030, -2147483648;
	shr.s32 	%r34032, %r34031, 31;
	shl.b32 	%r34033, %r34024, 30;
	xor.b32  	%r34034, %r34033, -1073741824;
	not.b32 	%r34035, %r34029;
	and.b32  	%r34036, %r33953, %r34035;
	not.b32 	%r34037, %r33953;
	shr.s32 	%r34038, %r34034, 31;
	and.b32  	%r34039, %r34038, %r34037;
	or.b32  	%r34040, %r34032, %r33953;
	not.b32 	%r34041, %r34040;
	or.b32  	%r34042, %r34039, %r34041;
	and.b32  	%r34043, %r34042, %r34029;
	or.b32  	%r34044, %r34043, %r34036;
	add.s32 	%r34045, %r33953, %r34035;
	setp.ne.s32 	%p1425, %r34031, 0;
	setp.gt.s32 	%p1426, %r34034, -1;
	selp.b32 	%r34046, %r34044, %r34045, %p1426;
	selp.b32 	%r34047, %r34044, %r34046, %p1425;
	add.s32 	%r34048, %r34047, %r34014;
	xor.b32  	%r34049, %r34048, %r33955;
	shr.u32 	%r34050, %r33955, 8;
	and.b32  	%r34051, %r34050, 31;
	shl.b32 	%r34052, %r1486, %r34051;
	shr.u32 	%r34053, %r33955, 1;
	and.b32  	%r34054, %r34053, 1;
	shl.b32 	%r34055, %r34054, %r34051;
	and.b32  	%r34056, %r33955, 1;
	shl.b32 	%r34057, %r34056, %r34051;
	and.b32  	%r34058, %r34052, %r33409;
	not.b32 	%r34059, %r34052;
	and.b32  	%r34060, %r33409, %r34059;
	not.b32 	%r34061, %r34057;
	and.b32  	%r34062, %r34058, %r34061;
	or.b32  	%r34063, %r34062, %r34060;
	not.b32 	%r34064, %r34058;
	and.b32  	%r34065, %r34055, %r34064;
	or.b32  	%r34066, %r34063, %r34065;
	or.b32  	%r34067, %r33972, %r33878;
	and.b32  	%r34068, %r34066, %r34067;
	and.b32  	%r34069, %r33972, %r33878;
	or.b32  	%r34070, %r34068, %r34069;
	shr.u32 	%r34071, %r34049, 4;
	xor.b32  	%r34072, %r34071, %r34049;
	and.b32  	%r34073, %r34072, 252645135;
	shr.u32 	%r34074, %r34073, 24;
	shf.r.wrap.b32 	%r34075, %r34049, %r34049, %r34074;
	xor.b32  	%r34076, %r34075, %r33978;
	add.s32 	%r34077, %r34073, 16843009;
	shr.u32 	%r34078, %r34076, 16;
	xor.b32  	%r34079, %r34078, %r34076;
	shr.u32 	%r34080, %r34079, 12;
	shr.u32 	%r34081, %r34079, 4;
	shr.u32 	%r34082, %r34079, 8;
	xor.b32  	%r34083, %r34081, %r34080;
	xor.b32  	%r34084, %r34083, %r34082;
	xor.b32  	%r34085, %r34084, %r34079;
	shr.u32 	%r34086, %r34085, 2;
	xor.b32  	%r34087, %r34086, %r34085;
	shl.b32 	%r34088, %r34087, 3;
	not.b32 	%r34089, %r34088;
	and.b32  	%r34090, %r34089, 24;
	shr.u32 	%r34091, %r34077, %r34090;
	shf.r.wrap.b32 	%r34092, %r34049, %r34049, %r34091;
	shl.b32 	%r34093, %r34087, 31;
	xor.b32  	%r34094, %r34093, -2147483648;
	shr.s32 	%r34095, %r34094, 31;
	shl.b32 	%r34096, %r34087, 30;
	xor.b32  	%r34097, %r34096, -1073741824;
	not.b32 	%r34098, %r34092;
	and.b32  	%r34099, %r34012, %r34098;
	not.b32 	%r34100, %r34012;
	shr.s32 	%r34101, %r34097, 31;
	and.b32  	%r34102, %r34101, %r34100;
	or.b32  	%r34103, %r34095, %r34012;
	not.b32 	%r34104, %r34103;
	or.b32  	%r34105, %r34102, %r34104;
	and.b32  	%r34106, %r34105, %r34092;
	or.b32  	%r34107, %r34106, %r34099;
	add.s32 	%r34108, %r34012, %r34098;
	setp.ne.s32 	%p1427, %r34094, 0;
	setp.gt.s32 	%p1428, %r34097, -1;
	selp.b32 	%r34109, %r34107, %r34108, %p1428;
	selp.b32 	%r34110, %r34107, %r34109, %p1427;
	add.s32 	%r34111, %r34073, 33686018;
	xor.b32  	%r34112, %r34110, %r34076;
	shr.u32 	%r34113, %r34112, 16;
	xor.b32  	%r34114, %r34113, %r34112;
	shr.u32 	%r34115, %r34114, 12;
	shr.u32 	%r34116, %r34114, 4;
	shr.u32 	%r34117, %r34114, 8;
	xor.b32  	%r34118, %r34116, %r34115;
	xor.b32  	%r34119, %r34118, %r34117;
	xor.b32  	%r34120, %r34119, %r34114;
	shr.u32 	%r34121, %r34120, 2;
	xor.b32  	%r34122, %r34121, %r34120;
	shl.b32 	%r34123, %r34122, 3;
	not.b32 	%r34124, %r34123;
	and.b32  	%r34125, %r34124, 24;
	shr.u32 	%r34126, %r34111, %r34125;
	shf.r.wrap.b32 	%r34127, %r34049, %r34049, %r34126;
	shl.b32 	%r34128, %r34122, 31;
	xor.b32  	%r34129, %r34128, -2147483648;
	shr.s32 	%r34130, %r34129, 31;
	shl.b32 	%r34131, %r34122, 30;
	xor.b32  	%r34132, %r34131, -1073741824;
	not.b32 	%r34133, %r34127;
	and.b32  	%r34134, %r34047, %r34133;
	not.b32 	%r34135, %r34047;
	shr.s32 	%r34136, %r34132, 31;
	and.b32  	%r34137, %r34136, %r34135;
	or.b32  	%r34138, %r34130, %r34047;
	not.b32 	%r34139, %r34138;
	or.b32  	%r34140, %r34137, %r34139;
	and.b32  	%r34141, %r34140, %r34127;
	or.b32  	%r34142, %r34141, %r34134;
	add.s32 	%r34143, %r34047, %r34133;
	setp.ne.s32 	%p1429, %r34129, 0;
	setp.gt.s32 	%p1430, %r34132, -1;
	selp.b32 	%r34144, %r34142, %r34143, %p1430;
	selp.b32 	%r34145, %r34142, %r34144, %p1429;
	add.s32 	%r34146, %r34145, %r34112;
	xor.b32  	%r34147, %r34146, %r34049;
	shr.u32 	%r34148, %r34049, 8;
	and.b32  	%r34149, %r34148, 31;
	shl.b32 	%r34150, %r1486, %r34149;
	shr.u32 	%r34151, %r34049, 1;
	and.b32  	%r34152, %r34151, 1;
	shl.b32 	%r34153, %r34152, %r34149;
	and.b32  	%r34154, %r34049, 1;
	shl.b32 	%r34155, %r34154, %r34149;
	and.b32  	%r34156, %r34150, %r33409;
	not.b32 	%r34157, %r34150;
	and.b32  	%r34158, %r33409, %r34157;
	not.b32 	%r34159, %r34155;
	and.b32  	%r34160, %r34156, %r34159;
	or.b32  	%r34161, %r34160, %r34158;
	not.b32 	%r34162, %r34156;
	and.b32  	%r34163, %r34153, %r34162;
	or.b32  	%r34164, %r34161, %r34163;
	shf.l.wrap.b32 	%r34165, %r34164, %r34164, 30;
	shf.l.wrap.b32 	%r34166, %r34164, %r34164, 19;
	xor.b32  	%r34167, %r34165, %r34166;
	shf.l.wrap.b32 	%r34168, %r34164, %r34164, 10;
	xor.b32  	%r34169, %r34167, %r34168;
	shr.u32 	%r34170, %r34147, 4;
	xor.b32  	%r34171, %r34170, %r34147;
	and.b32  	%r34172, %r34171, 252645135;
	shr.u32 	%r34173, %r34172, 24;
	shf.r.wrap.b32 	%r34174, %r34147, %r34147, %r34173;
	xor.b32  	%r34175, %r34174, %r34076;
	add.s32 	%r34176, %r34172, 16843009;
	shr.u32 	%r34177, %r34175, 16;
	xor.b32  	%r34178, %r34177, %r34175;
	shr.u32 	%r34179, %r34178, 12;
	shr.u32 	%r34180, %r34178, 4;
	shr.u32 	%r34181, %r34178, 8;
	xor.b32  	%r34182, %r34180, %r34179;
	xor.b32  	%r34183, %r34182, %r34181;
	xor.b32  	%r34184, %r34183, %r34178;
	shr.u32 	%r34185, %r34184, 2;
	xor.b32  	%r34186, %r34185, %r34184;
	shl.b32 	%r34187, %r34186, 3;
	not.b32 	%r34188, %r34187;
	and.b32  	%r34189, %r34188, 24;
	shr.u32 	%r34190, %r34176, %r34189;
	shf.r.wrap.b32 	%r34191, %r34147, %r34147, %r34190;
	shl.b32 	%r34192, %r34186, 31;
	xor.b32  	%r34193, %r34192, -2147483648;
	shr.s32 	%r34194, %r34193, 31;
	shl.b32 	%r34195, %r34186, 30;
	xor.b32  	%r34196, %r34195, -1073741824;
	not.b32 	%r34197, %r34191;
	and.b32  	%r34198, %r34110, %r34197;
	not.b32 	%r34199, %r34110;
	shr.s32 	%r34200, %r34196, 31;
	and.b32  	%r34201, %r34200, %r34199;
	or.b32  	%r34202, %r34194, %r34110;
	not.b32 	%r34203, %r34202;
	or.b32  	%r34204, %r34201, %r34203;
	and.b32  	%r34205, %r34204, %r34191;
	or.b32  	%r34206, %r34205, %r34198;
	add.s32 	%r34207, %r34110, %r34197;
	setp.ne.s32 	%p1431, %r34193, 0;
	setp.gt.s32 	%p1432, %r34196, -1;
	selp.b32 	%r34208, %r34206, %r34207, %p1432;
	selp.b32 	%r34209, %r34206, %r34208, %p1431;
	add.s32 	%r34210, %r34172, 33686018;
	xor.b32  	%r34211, %r34209, %r34175;
	shr.u32 	%r34212, %r34211, 16;
	xor.b32  	%r34213, %r34212, %r34211;
	shr.u32 	%r34214, %r34213, 12;
	shr.u32 	%r34215, %r34213, 4;
	shr.u32 	%r34216, %r34213, 8;
	xor.b32  	%r34217, %r34215, %r34214;
	xor.b32  	%r34218, %r34217, %r34216;
	xor.b32  	%r34219, %r34218, %r34213;
	shr.u32 	%r34220, %r34219, 2;
	xor.b32  	%r34221, %r34220, %r34219;
	shl.b32 	%r34222, %r34221, 3;
	not.b32 	%r34223, %r34222;
	and.b32  	%r34224, %r34223, 24;
	shr.u32 	%r34225, %r34210, %r34224;
	shf.r.wrap.b32 	%r34226, %r34147, %r34147, %r34225;
	shl.b32 	%r34227, %r34221, 31;
	xor.b32  	%r34228, %r34227, -2147483648;
	shr.s32 	%r34229, %r34228, 31;
	shl.b32 	%r34230, %r34221, 30;
	xor.b32  	%r34231, %r34230, -1073741824;
	not.b32 	%r34232, %r34226;
	and.b32  	%r34233, %r34145, %r34232;
	not.b32 	%r34234, %r34145;
	shr.s32 	%r34235, %r34231, 31;
	and.b32  	%r34236, %r34235, %r34234;
	or.b32  	%r34237, %r34229, %r34145;
	not.b32 	%r34238, %r34237;
	or.b32  	%r34239, %r34236, %r34238;
	and.b32  	%r34240, %r34239, %r34226;
	or.b32  	%r34241, %r34240, %r34233;
	add.s32 	%r34242, %r34145, %r34232;
	setp.ne.s32 	%p1433, %r34228, 0;
	setp.gt.s32 	%p1434, %r34231, -1;
	selp.b32 	%r34243, %r34241, %r34242, %p1434;
	selp.b32 	%r34244, %r34241, %r34243, %p1433;
	add.s32 	%r34245, %r34244, %r34211;
	shr.u32 	%r34246, %r34147, 8;
	and.b32  	%r34247, %r34246, 31;
	shl.b32 	%r34248, %r1486, %r34247;
	shr.u32 	%r34249, %r34147, 1;
	and.b32  	%r34250, %r34249, 1;
	shl.b32 	%r34251, %r34250, %r34247;
	and.b32  	%r34252, %r34147, 1;
	shl.b32 	%r34253, %r34252, %r34247;
	and.b32  	%r34254, %r34248, %r33784;
	not.b32 	%r34255, %r34248;
	and.b32  	%r34256, %r33784, %r34255;
	not.b32 	%r34257, %r34253;
	and.b32  	%r34258, %r34254, %r34257;
	or.b32  	%r34259, %r34258, %r34256;
	not.b32 	%r34260, %r34254;
	and.b32  	%r34261, %r34251, %r34260;
	or.b32  	%r34262, %r34259, %r34261;
	add.s32 	%r34263, %r34070, %r33784;
	add.s32 	%r34264, %r34263, %r34169;
	add.s32 	%r34265, %r30840, %r34262;
	add.s32 	%r34266, %r31696, %r31695;
	xor.b32  	%r34267, %r34245, %r34266;
	xor.b32  	%r34268, %r34267, %r34147;
	shr.u32 	%r34269, %r34268, 4;
	xor.b32  	%r34270, %r34269, %r34268;
	and.b32  	%r34271, %r34270, 252645135;
	shr.u32 	%r34272, %r34271, 24;
	shf.r.wrap.b32 	%r34273, %r34268, %r34268, %r34272;
	xor.b32  	%r34274, %r34273, %r34175;
	add.s32 	%r34275, %r34271, 16843009;
	shr.u32 	%r34276, %r34274, 16;
	xor.b32  	%r34277, %r34276, %r34274;
	shr.u32 	%r34278, %r34277, 12;
	shr.u32 	%r34279, %r34277, 4;
	shr.u32 	%r34280, %r34277, 8;
	xor.b32  	%r34281, %r34279, %r34278;
	xor.b32  	%r34282, %r34281, %r34280;
	xor.b32  	%r34283, %r34282, %r34277;
	shr.u32 	%r34284, %r34283, 2;
	xor.b32  	%r34285, %r34284, %r34283;
	shl.b32 	%r34286, %r34285, 3;
	not.b32 	%r34287, %r34286;
	and.b32  	%r34288, %r34287, 24;
	shr.u32 	%r34289, %r34275, %r34288;
	shf.r.wrap.b32 	%r34290, %r34268, %r34268, %r34289;
	shl.b32 	%r34291, %r34285, 31;
	xor.b32  	%r34292, %r34291, -2147483648;
	shr.s32 	%r34293, %r34292, 31;
	shl.b32 	%r34294, %r34285, 30;
	xor.b32  	%r34295, %r34294, -1073741824;
	not.b32 	%r34296, %r34290;
	and.b32  	%r34297, %r34209, %r34296;
	not.b32 	%r34298, %r34209;
	shr.s32 	%r34299, %r34295, 31;
	and.b32  	%r34300, %r34299, %r34298;
	or.b32  	%r34301, %r34293, %r34209;
	not.b32 	%r34302, %r34301;
	or.b32  	%r34303, %r34300, %r34302;
	and.b32  	%r34304, %r34303, %r34290;
	or.b32  	%r34305, %r34304, %r34297;
	add.s32 	%r34306, %r34209, %r34296;
	setp.ne.s32 	%p1435, %r34292, 0;
	setp.gt.s32 	%p1436, %r34295, -1;
	selp.b32 	%r34307, %r34305, %r34306, %p1436;
	selp.b32 	%r34308, %r34305, %r34307, %p1435;
	add.s32 	%r34309, %r34271, 33686018;
	xor.b32  	%r34310, %r34308, %r34274;
	shr.u32 	%r34311, %r34310, 16;
	xor.b32  	%r34312, %r34311, %r34310;
	shr.u32 	%r34313, %r34312, 12;
	shr.u32 	%r34314, %r34312, 4;
	shr.u32 	%r34315, %r34312, 8;
	xor.b32  	%r34316, %r34314, %r34313;
	xor.b32  	%r34317, %r34316, %r34315;
	xor.b32  	%r34318, %r34317, %r34312;
	shr.u32 	%r34319, %r34318, 2;
	xor.b32  	%r34320, %r34319, %r34318;
	shl.b32 	%r34321, %r34320, 3;
	not.b32 	%r34322, %r34321;
	and.b32  	%r34323, %r34322, 24;
	shr.u32 	%r34324, %r34309, %r34323;
	shf.r.wrap.b32 	%r34325, %r34268, %r34268, %r34324;
	shl.b32 	%r34326, %r34320, 31;
	xor.b32  	%r34327, %r34326, -2147483648;
	shr.s32 	%r34328, %r34327, 31;
	shl.b32 	%r34329, %r34320, 30;
	xor.b32  	%r34330, %r34329, -1073741824;
	not.b32 	%r34331, %r34325;
	and.b32  	%r34332, %r34244, %r34331;
	not.b32 	%r34333, %r34244;
	shr.s32 	%r34334, %r34330, 31;
	and.b32  	%r34335, %r34334, %r34333;
	or.b32  	%r34336, %r34328, %r34244;
	not.b32 	%r34337, %r34336;
	or.b32  	%r34338, %r34335, %r34337;
	and.b32  	%r34339, %r34338, %r34325;
	or.b32  	%r34340, %r34339, %r34332;
	add.s32 	%r34341, %r34244, %r34331;
	setp.ne.s32 	%p1437, %r34327, 0;
	setp.gt.s32 	%p1438, %r34330, -1;
	selp.b32 	%r34342, %r34340, %r34341, %p1438;
	selp.b32 	%r34343, %r34340, %r34342, %p1437;
	add.s32 	%r34344, %r34343, %r34310;
	xor.b32  	%r34345, %r34344, %r34268;
	shr.u32 	%r34346, %r34345, 4;
	xor.b32  	%r34347, %r34346, %r34345;
	and.b32  	%r34348, %r34347, 252645135;
	shr.u32 	%r34349, %r34348, 24;
	shf.r.wrap.b32 	%r34350, %r34345, %r34345, %r34349;
	xor.b32  	%r34351, %r34350, %r34274;
	add.s32 	%r34352, %r34348, 16843009;
	shr.u32 	%r34353, %r34351, 16;
	xor.b32  	%r34354, %r34353, %r34351;
	shr.u32 	%r34355, %r34354, 12;
	shr.u32 	%r34356, %r34354, 4;
	shr.u32 	%r34357, %r34354, 8;
	xor.b32  	%r34358, %r34356, %r34355;
	xor.b32  	%r34359, %r34358, %r34357;
	xor.b32  	%r34360, %r34359, %r34354;
	shr.u32 	%r34361, %r34360, 2;
	xor.b32  	%r34362, %r34361, %r34360;
	shl.b32 	%r34363, %r34362, 3;
	not.b32 	%r34364, %r34363;
	and.b32  	%r34365, %r34364, 24;
	shr.u32 	%r34366, %r34352, %r34365;
	shf.r.wrap.b32 	%r34367, %r34345, %r34345, %r34366;
	shl.b32 	%r34368, %r34362, 31;
	xor.b32  	%r34369, %r34368, -2147483648;
	shr.s32 	%r34370, %r34369, 31;
	shl.b32 	%r34371, %r34362, 30;
	xor.b32  	%r34372, %r34371, -1073741824;
	not.b32 	%r34373, %r34367;
	and.b32  	%r34374, %r34308, %r34373;
	not.b32 	%r34375, %r34308;
	shr.s32 	%r34376, %r34372, 31;
	and.b32  	%r34377, %r34376, %r34375;
	or.b32  	%r34378, %r34370, %r34308;
	not.b32 	%r34379, %r34378;
	or.b32  	%r34380, %r34377, %r34379;
	and.b32  	%r34381, %r34380, %r34367;
	or.b32  	%r34382, %r34381, %r34374;
	add.s32 	%r34383, %r34308, %r34373;
	setp.ne.s32 	%p1439, %r34369, 0;
	setp.gt.s32 	%p1440, %r34372, -1;
	selp.b32 	%r34384, %r34382, %r34383, %p1440;
	selp.b32 	%r34385, %r34382, %r34384, %p1439;
	add.s32 	%r34386, %r34348, 33686018;
	xor.b32  	%r34387, %r34385, %r34351;
	shr.u32 	%r34388, %r34387, 16;
	xor.b32  	%r34389, %r34388, %r34387;
	shr.u32 	%r34390, %r34389, 12;
	shr.u32 	%r34391, %r34389, 4;
	shr.u32 	%r34392, %r34389, 8;
	xor.b32  	%r34393, %r34391, %r34390;
	xor.b32  	%r34394, %r34393, %r34392;
	xor.b32  	%r34395, %r34394, %r34389;
	shr.u32 	%r34396, %r34395, 2;
	xor.b32  	%r34397, %r34396, %r34395;
	shl.b32 	%r34398, %r34397, 3;
	not.b32 	%r34399, %r34398;
	and.b32  	%r34400, %r34399, 24;
	shr.u32 	%r34401, %r34386, %r34400;
	shf.r.wrap.b32 	%r34402, %r34345, %r34345, %r34401;
	shl.b32 	%r34403, %r34397, 31;
	xor.b32  	%r34404, %r34403, -2147483648;
	shr.s32 	%r34405, %r34404, 31;
	shl.b32 	%r34406, %r34397, 30;
	xor.b32  	%r34407, %r34406, -1073741824;
	not.b32 	%r34408, %r34402;
	and.b32  	%r34409, %r34343, %r34408;
	not.b32 	%r34410, %r34343;
	shr.s32 	%r34411, %r34407, 31;
	and.b32  	%r34412, %r34411, %r34410;
	or.b32  	%r34413, %r34405, %r34343;
	not.b32 	%r34414, %r34413;
	or.b32  	%r34415, %r34412, %r34414;
	and.b32  	%r34416, %r34415, %r34402;
	or.b32  	%r34417, %r34416, %r34409;
	add.s32 	%r34418, %r34343, %r34408;
	setp.ne.s32 	%p1441, %r34404, 0;
	setp.gt.s32 	%p1442, %r34407, -1;
	selp.b32 	%r34419, %r34417, %r34418, %p1442;
	selp.b32 	%r34420, %r34417, %r34419, %p1441;
	add.s32 	%r34421, %r34420, %r34387;
	xor.b32  	%r34422, %r34421, %r34345;
	shr.u32 	%r34423, %r34345, 8;
	and.b32  	%r34424, %r34423, 31;
	shl.b32 	%r34425, %r1486, %r34424;
	shr.u32 	%r34426, %r34345, 1;
	and.b32  	%r34427, %r34426, 1;
	shl.b32 	%r34428, %r34427, %r34424;
	and.b32  	%r34429, %r34345, 1;
	shl.b32 	%r34430, %r34429, %r34424;
	and.b32  	%r34431, %r34425, %r32551;
	not.b32 	%r34432, %r34425;
	and.b32  	%r34433, %r32551, %r34432;
	not.b32 	%r34434, %r34430;
	and.b32  	%r34435, %r34431, %r34434;
	or.b32  	%r34436, %r34435, %r34433;
	not.b32 	%r34437, %r34431;
	and.b32  	%r34438, %r34428, %r34437;
	or.b32  	%r34439, %r34436, %r34438;
	shr.u32 	%r34440, %r34422, 4;
	xor.b32  	%r34441, %r34440, %r34422;
	and.b32  	%r34442, %r34441, 252645135;
	shr.u32 	%r34443, %r34442, 24;
	shf.r.wrap.b32 	%r34444, %r34422, %r34422, %r34443;
	xor.b32  	%r34445, %r34444, %r34351;
	add.s32 	%r34446, %r34442, 16843009;
	shr.u32 	%r34447, %r34445, 16;
	xor.b32  	%r34448, %r34447, %r34445;
	shr.u32 	%r34449, %r34448, 12;
	shr.u32 	%r34450, %r34448, 4;
	shr.u32 	%r34451, %r34448, 8;
	xor.b32  	%r34452, %r34450, %r34449;
	xor.b32  	%r34453, %r34452, %r34451;
	xor.b32  	%r34454, %r34453, %r34448;
	shr.u32 	%r34455, %r34454, 2;
	xor.b32  	%r34456, %r34455, %r34454;
	shl.b32 	%r34457, %r34456, 3;
	not.b32 	%r34458, %r34457;
	and.b32  	%r34459, %r34458, 24;
	shr.u32 	%r34460, %r34446, %r34459;
	shf.r.wrap.b32 	%r34461, %r34422, %r34422, %r34460;
	shl.b32 	%r34462, %r34456, 31;
	xor.b32  	%r34463, %r34462, -2147483648;
	shr.s32 	%r34464, %r34463, 31;
	shl.b32 	%r34465, %r34456, 30;
	xor.b32  	%r34466, %r34465, -1073741824;
	not.b32 	%r34467, %r34461;
	and.b32  	%r34468, %r34385, %r34467;
	not.b32 	%r34469, %r34385;
	shr.s32 	%r34470, %r34466, 31;
	and.b32  	%r34471, %r34470, %r34469;
	or.b32  	%r34472, %r34464, %r34385;
	not.b32 	%r34473, %r34472;
	or.b32  	%r34474, %r34471, %r34473;
	and.b32  	%r34475, %r34474, %r34461;
	or.b32  	%r34476, %r34475, %r34468;
	add.s32 	%r34477, %r34385, %r34467;
	setp.ne.s32 	%p1443, %r34463, 0;
	setp.gt.s32 	%p1444, %r34466, -1;
	selp.b32 	%r34478, %r34476, %r34477, %p1444;
	selp.b32 	%r34479, %r34476, %r34478, %p1443;
	add.s32 	%r34480, %r34442, 33686018;
	xor.b32  	%r34481, %r34479, %r34445;
	shr.u32 	%r34482, %r34481, 16;
	xor.b32  	%r34483, %r34482, %r34481;
	shr.u32 	%r34484, %r34483, 12;
	shr.u32 	%r34485, %r34483, 4;
	shr.u32 	%r34486, %r34483, 8;
	xor.b32  	%r34487, %r34485, %r34484;
	xor.b32  	%r34488, %r34487, %r34486;
	xor.b32  	%r34489, %r34488, %r34483;
	shr.u32 	%r34490, %r34489, 2;
	xor.b32  	%r34491, %r34490, %r34489;
	shl.b32 	%r34492, %r34491, 3;
	not.b32 	%r34493, %r34492;
	and.b32  	%r34494, %r34493, 24;
	shr.u32 	%r34495, %r34480, %r34494;
	shf.r.wrap.b32 	%r34496, %r34422, %r34422, %r34495;
	shl.b32 	%r34497, %r34491, 31;
	xor.b32  	%r34498, %r34497, -2147483648;
	shr.s32 	%r34499, %r34498, 31;
	shl.b32 	%r34500, %r34491, 30;
	xor.b32  	%r34501, %r34500, -1073741824;
	not.b32 	%r34502, %r34496;
	and.b32  	%r34503, %r34420, %r34502;
	not.b32 	%r34504, %r34420;
	shr.s32 	%r34505, %r34501, 31;
	and.b32  	%r34506, %r34505, %r34504;
	or.b32  	%r34507, %r34499, %r34420;
	not.b32 	%r34508, %r34507;
	or.b32  	%r34509, %r34506, %r34508;
	and.b32  	%r34510, %r34509, %r34496;
	or.b32  	%r34511, %r34510, %r34503;
	add.s32 	%r34512, %r34420, %r34502;
	setp.ne.s32 	%p1445, %r34498, 0;
	setp.gt.s32 	%p1446, %r34501, -1;
	selp.b32 	%r34513, %r34511, %r34512, %p1446;
	selp.b32 	%r34514, %r34511, %r34513, %p1445;
	add.s32 	%r34515, %r34514, %r34481;
	xor.b32  	%r34516, %r34515, %r34422;
	shr.u32 	%r34517, %r34422, 8;
	and.b32  	%r34518, %r34517, 31;
	shl.b32 	%r34519, %r1486, %r34518;
	shr.u32 	%r34520, %r34422, 1;
	and.b32  	%r34521, %r34520, 1;
	shl.b32 	%r34522, %r34521, %r34518;
	and.b32  	%r34523, %r34422, 1;
	shl.b32 	%r34524, %r34523, %r34518;
	and.b32  	%r34525, %r34519, %r33410;
	not.b32 	%r34526, %r34519;
	and.b32  	%r34527, %r33410, %r34526;
	not.b32 	%r34528, %r34524;
	and.b32  	%r34529, %r34525, %r34528;
	or.b32  	%r34530, %r34529, %r34527;
	not.b32 	%r34531, %r34525;
	and.b32  	%r34532, %r34522, %r34531;
	or.b32  	%r34533, %r34530, %r34532;
	xor.b32  	%r34534, %r34533, %r34439;
	and.b32  	%r34535, %r34265, %r34534;
	xor.b32  	%r34536, %r34535, %r34439;
	shr.u32 	%r34537, %r34516, 4;
	xor.b32  	%r34538, %r34537, %r34516;
	and.b32  	%r34539, %r34538, 252645135;
	shr.u32 	%r34540, %r34539, 24;
	shf.r.wrap.b32 	%r34541, %r34516, %r34516, %r34540;
	xor.b32  	%r34542, %r34541, %r34445;
	add.s32 	%r34543, %r34539, 16843009;
	shr.u32 	%r34544, %r34542, 16;
	xor.b32  	%r34545, %r34544, %r34542;
	shr.u32 	%r34546, %r34545, 12;
	shr.u32 	%r34547, %r34545, 4;
	shr.u32 	%r34548, %r34545, 8;
	xor.b32  	%r34549, %r34547, %r34546;
	xor.b32  	%r34550, %r34549, %r34548;
	xor.b32  	%r34551, %r34550, %r34545;
	shr.u32 	%r34552, %r34551, 2;
	xor.b32  	%r34553, %r34552, %r34551;
	shl.b32 	%r34554, %r34553, 3;
	not.b32 	%r34555, %r34554;
	and.b32  	%r34556, %r34555, 24;
	shr.u32 	%r34557, %r34543, %r34556;
	shf.r.wrap.b32 	%r34558, %r34516, %r34516, %r34557;
	shl.b32 	%r34559, %r34553, 31;
	xor.b32  	%r34560, %r34559, -2147483648;
	shr.s32 	%r34561, %r34560, 31;
	shl.b32 	%r34562, %r34553, 30;
	xor.b32  	%r34563, %r34562, -1073741824;
	not.b32 	%r34564, %r34558;
	and.b32  	%r34565, %r34479, %r34564;
	not.b32 	%r34566, %r34479;
	shr.s32 	%r34567, %r34563, 31;
	and.b32  	%r34568, %r34567, %r34566;
	or.b32  	%r34569, %r34561, %r34479;
	not.b32 	%r34570, %r34569;
	or.b32  	%r34571, %r34568, %r34570;
	and.b32  	%r34572, %r34571, %r34558;
	or.b32  	%r34573, %r34572, %r34565;
	add.s32 	%r34574, %r34479, %r34564;
	setp.ne.s32 	%p1447, %r34560, 0;
	setp.gt.s32 	%p1448, %r34563, -1;
	selp.b32 	%r34575, %r34573, %r34574, %p1448;
	selp.b32 	%r34576, %r34573, %r34575, %p1447;
	add.s32 	%r34577, %r34539, 33686018;
	xor.b32  	%r34578, %r34576, %r34542;
	shr.u32 	%r34579, %r34578, 16;
	xor.b32  	%r34580, %r34579, %r34578;
	shr.u32 	%r34581, %r34580, 12;
	shr.u32 	%r34582, %r34580, 4;
	shr.u32 	%r34583, %r34580, 8;
	xor.b32  	%r34584, %r34582, %r34581;
	xor.b32  	%r34585, %r34584, %r34583;
	xor.b32  	%r34586, %r34585, %r34580;
	shr.u32 	%r34587, %r34586, 2;
	xor.b32  	%r34588, %r34587, %r34586;
	shl.b32 	%r34589, %r34588, 3;
	not.b32 	%r34590, %r34589;
	and.b32  	%r34591, %r34590, 24;
	shr.u32 	%r34592, %r34577, %r34591;
	shf.r.wrap.b32 	%r34593, %r34516, %r34516, %r34592;
	shl.b32 	%r34594, %r34588, 31;
	xor.b32  	%r34595, %r34594, -2147483648;
	shr.s32 	%r34596, %r34595, 31;
	shl.b32 	%r34597, %r34588, 30;
	xor.b32  	%r34598, %r34597, -1073741824;
	not.b32 	%r34599, %r34593;
	and.b32  	%r34600, %r34514, %r34599;
	not.b32 	%r34601, %r34514;
	shr.s32 	%r34602, %r34598, 31;
	and.b32  	%r34603, %r34602, %r34601;
	or.b32  	%r34604, %r34596, %r34514;
	not.b32 	%r34605, %r34604;
	or.b32  	%r34606, %r34603, %r34605;
	and.b32  	%r34607, %r34606, %r34593;
	or.b32  	%r34608, %r34607, %r34600;
	add.s32 	%r34609, %r34514, %r34599;
	setp.ne.s32 	%p1449, %r34595, 0;
	setp.gt.s32 	%p1450, %r34598, -1;
	selp.b32 	%r34610, %r34608, %r34609, %p1450;
	selp.b32 	%r34611, %r34608, %r34610, %p1449;
	add.s32 	%r34612, %r34611, %r34578;
	xor.b32  	%r34613, %r34612, %r34516;
	shr.u32 	%r34614, %r34516, 8;
	and.b32  	%r34615, %r34614, 31;
	shl.b32 	%r34616, %r1486, %r34615;
	shr.u32 	%r34617, %r34516, 1;
	and.b32  	%r34618, %r34617, 1;
	shl.b32 	%r34619, %r34618, %r34615;
	and.b32  	%r34620, %r34516, 1;
	shl.b32 	%r34621, %r34620, %r34615;
	and.b32  	%r34622, %r34616, %r34265;
	not.b32 	%r34623, %r34616;
	and.b32  	%r34624, %r34265, %r34623;
	not.b32 	%r34625, %r34621;
	and.b32  	%r34626, %r34622, %r34625;
	or.b32  	%r34627, %r34626, %r34624;
	not.b32 	%r34628, %r34622;
	and.b32  	%r34629, %r34619, %r34628;
	or.b32  	%r34630, %r34627, %r34629;
	shf.l.wrap.b32 	%r34631, %r34630, %r34630, 26;
	shf.l.wrap.b32 	%r34632, %r34630, %r34630, 21;
	xor.b32  	%r34633, %r34631, %r34632;
	shf.l.wrap.b32 	%r34634, %r34630, %r34630, 7;
	xor.b32  	%r34635, %r34633, %r34634;
	add.s32 	%r34636, %r32634, %r29010;
	add.s32 	%r34637, %r34636, %r31696;
	add.s32 	%r34638, %r34637, %r34536;
	add.s32 	%r34639, %r34638, %r34635;
	shr.u32 	%r34640, %r34613, 4;
	xor.b32  	%r34641, %r34640, %r34613;
	and.b32  	%r34642, %r34641, 252645135;
	shr.u32 	%r34643, %r34642, 24;
	shf.r.wrap.b32 	%r34644, %r34613, %r34613, %r34643;
	xor.b32  	%r34645, %r34644, %r34542;
	add.s32 	%r34646, %r34642, 16843009;
	shr.u32 	%r34647, %r34645, 16;
	xor.b32  	%r34648, %r34647, %r34645;
	shr.u32 	%r34649, %r34648, 12;
	shr.u32 	%r34650, %r34648, 4;
	shr.u32 	%r34651, %r34648, 8;
	xor.b32  	%r34652, %r34650, %r34649;
	xor.b32  	%r34653, %r34652, %r34651;
	xor.b32  	%r34654, %r34653, %r34648;
	shr.u32 	%r34655, %r34654, 2;
	xor.b32  	%r34656, %r34655, %r34654;
	shl.b32 	%r34657, %r34656, 3;
	not.b32 	%r34658, %r34657;
	and.b32  	%r34659, %r34658, 24;
	shr.u32 	%r34660, %r34646, %r34659;
	shf.r.wrap.b32 	%r34661, %r34613, %r34613, %r34660;
	shl.b32 	%r34662, %r34656, 31;
	xor.b32  	%r34663, %r34662, -2147483648;
	shr.s32 	%r34664, %r34663, 31;
	shl.b32 	%r34665, %r34656, 30;
	xor.b32  	%r34666, %r34665, -1073741824;
	not.b32 	%r34667, %r34661;
	and.b32  	%r34668, %r34576, %r34667;
	not.b32 	%r34669, %r34576;
	shr.s32 	%r34670, %r34666, 31;
	and.b32  	%r34671, %r34670, %r34669;
	or.b32  	%r34672, %r34664, %r34576;
	not.b32 	%r34673, %r34672;
	or.b32  	%r34674, %r34671, %r34673;
	and.b32  	%r34675, %r34674, %r34661;
	or.b32  	%r34676, %r34675, %r34668;
	add.s32 	%r34677, %r34576, %r34667;
	setp.ne.s32 	%p1451, %r34663, 0;
	setp.gt.s32 	%p1452, %r34666, -1;
	selp.b32 	%r34678, %r34676, %r34677, %p1452;
	selp.b32 	%r34679, %r34676, %r34678, %p1451;
	add.s32 	%r34680, %r34642, 33686018;
	xor.b32  	%r34681, %r34679, %r34645;
	shr.u32 	%r34682, %r34681, 16;
	xor.b32  	%r34683, %r34682, %r34681;
	shr.u32 	%r34684, %r34683, 12;
	shr.u32 	%r34685, %r34683, 4;
	shr.u32 	%r34686, %r34683, 8;
	xor.b32  	%r34687, %r34685, %r34684;
	xor.b32  	%r34688, %r34687, %r34686;
	xor.b32  	%r34689, %r34688, %r34683;
	shr.u32 	%r34690, %r34689, 2;
	xor.b32  	%r34691, %r34690, %r34689;
	shl.b32 	%r34692, %r34691, 3;
	not.b32 	%r34693, %r34692;
	and.b32  	%r34694, %r34693, 24;
	shr.u32 	%r34695, %r34680, %r34694;
	shf.r.wrap.b32 	%r34696, %r34613, %r34613, %r34695;
	shl.b32 	%r34697, %r34691, 31;
	xor.b32  	%r34698, %r34697, -2147483648;
	shr.s32 	%r34699, %r34698, 31;
	shl.b32 	%r34700, %r34691, 30;
	xor.b32  	%r34701, %r34700, -1073741824;
	not.b32 	%r34702, %r34696;
	and.b32  	%r34703, %r34611, %r34702;
	not.b32 	%r34704, %r34611;
	shr.s32 	%r34705, %r34701, 31;
	and.b32  	%r34706, %r34705, %r34704;
	or.b32  	%r34707, %r34699, %r34611;
	not.b32 	%r34708, %r34707;
	or.b32  	%r34709, %r34706, %r34708;
	and.b32  	%r34710, %r34709, %r34696;
	or.b32  	%r34711, %r34710, %r34703;
	add.s32 	%r34712, %r34611, %r34702;
	setp.ne.s32 	%p1453, %r34698, 0;
	setp.gt.s32 	%p1454, %r34701, -1;
	selp.b32 	%r34713, %r34711, %r34712, %p1454;
	selp.b32 	%r34714, %r34711, %r34713, %p1453;
	add.s32 	%r34715, %r34714, %r34681;
	xor.b32  	%r34716, %r34715, %r34613;
	shr.u32 	%r34717, %r34613, 8;
	and.b32  	%r34718, %r34717, 31;
	shl.b32 	%r34719, %r1486, %r34718;
	shr.u32 	%r34720, %r34613, 1;
	and.b32  	%r34721, %r34720, 1;
	shl.b32 	%r34722, %r34721, %r34718;
	and.b32  	%r34723, %r34613, 1;
	shl.b32 	%r34724, %r34723, %r34718;
	and.b32  	%r34725, %r34719, %r32550;
	not.b32 	%r34726, %r34719;
	and.b32  	%r34727, %r32550, %r34726;
	not.b32 	%r34728, %r34724;
	and.b32  	%r34729, %r34725, %r34728;
	or.b32  	%r34730, %r34729, %r34727;
	not.b32 	%r34731, %r34725;
	and.b32  	%r34732, %r34722, %r34731;
	or.b32  	%r34733, %r34730, %r34732;
	shr.u32 	%r34734, %r34716, 4;
	xor.b32  	%r34735, %r34734, %r34716;
	and.b32  	%r34736, %r34735, 252645135;
	shr.u32 	%r34737, %r34736, 24;
	shf.r.wrap.b32 	%r34738, %r34716, %r34716, %r34737;
	xor.b32  	%r34739, %r34738, %r34645;
	add.s32 	%r34740, %r34736, 16843009;
	shr.u32 	%r34741, %r34739, 16;
	xor.b32  	%r34742, %r34741, %r34739;
	shr.u32 	%r34743, %r34742, 12;
	shr.u32 	%r34744, %r34742, 4;
	shr.u32 	%r34745, %r34742, 8;
	xor.b32  	%r34746, %r34744, %r34743;
	xor.b32  	%r34747, %r34746, %r34745;
	xor.b32  	%r34748, %r34747, %r34742;
	shr.u32 	%r34749, %r34748, 2;
	xor.b32  	%r34750, %r34749, %r34748;
	shl.b32 	%r34751, %r34750, 3;
	not.b32 	%r34752, %r34751;
	and.b32  	%r34753, %r34752, 24;
	shr.u32 	%r34754, %r34740, %r34753;
	shf.r.wrap.b32 	%r34755, %r34716, %r34716, %r34754;
	shl.b32 	%r34756, %r34750, 31;
	xor.b32  	%r34757, %r34756, -2147483648;
	shr.s32 	%r34758, %r34757, 31;
	shl.b32 	%r34759, %r34750, 30;
	xor.b32  	%r34760, %r34759, -1073741824;
	not.b32 	%r34761, %r34755;
	and.b32  	%r34762, %r34679, %r34761;
	not.b32 	%r34763, %r34679;
	shr.s32 	%r34764, %r34760, 31;
	and.b32  	%r34765, %r34764, %r34763;
	or.b32  	%r34766, %r34758, %r34679;
	not.b32 	%r34767, %r34766;
	or.b32  	%r34768, %r34765, %r34767;
	and.b32  	%r34769, %r34768, %r34755;
	or.b32  	%r34770, %r34769, %r34762;
	add.s32 	%r34771, %r34679, %r34761;
	setp.ne.s32 	%p1455, %r34757, 0;
	setp.gt.s32 	%p1456, %r34760, -1;
	selp.b32 	%r34772, %r34770, %r34771, %p1456;
	selp.b32 	%r34773, %r34770, %r34772, %p1455;
	add.s32 	%r34774, %r34736, 33686018;
	xor.b32  	%r34775, %r34773, %r34739;
	shr.u32 	%r34776, %r34775, 16;
	xor.b32  	%r34777, %r34776, %r34775;
	shr.u32 	%r34778, %r34777, 12;
	shr.u32 	%r34779, %r34777, 4;
	shr.u32 	%r34780, %r34777, 8;
	xor.b32  	%r34781, %r34779, %r34778;
	xor.b32  	%r34782, %r34781, %r34780;
	xor.b32  	%r34783, %r34782, %r34777;
	shr.u32 	%r34784, %r34783, 2;
	xor.b32  	%r34785, %r34784, %r34783;
	shl.b32 	%r34786, %r34785, 3;
	not.b32 	%r34787, %r34786;
	and.b32  	%r34788, %r34787, 24;
	shr.u32 	%r34789, %r34774, %r34788;
	shf.r.wrap.b32 	%r34790, %r34716, %r34716, %r34789;
	shl.b32 	%r34791, %r34785, 31;
	xor.b32  	%r34792, %r34791, -2147483648;
	shr.s32 	%r34793, %r34792, 31;
	shl.b32 	%r34794, %r34785, 30;
	xor.b32  	%r34795, %r34794, -1073741824;
	not.b32 	%r34796, %r34790;
	and.b32  	%r34797, %r34714, %r34796;
	not.b32 	%r34798, %r34714;
	shr.s32 	%r34799, %r34795, 31;
	and.b32  	%r34800, %r34799, %r34798;
	or.b32  	%r34801, %r34793, %r34714;
	not.b32 	%r34802, %r34801;
	or.b32  	%r34803, %r34800, %r34802;
	and.b32  	%r34804, %r34803, %r34790;
	or.b32  	%r34805, %r34804, %r34797;
	add.s32 	%r34806, %r34714, %r34796;
	setp.ne.s32 	%p1457, %r34792, 0;
	setp.gt.s32 	%p1458, %r34795, -1;
	selp.b32 	%r34807, %r34805, %r34806, %p1458;
	selp.b32 	%r34808, %r34805, %r34807, %p1457;
	add.s32 	%r34809, %r34808, %r34775;
	xor.b32  	%r34810, %r34809, %r34716;
	shr.u32 	%r34811, %r34716, 8;
	and.b32  	%r34812, %r34811, 31;
	shl.b32 	%r34813, %r1486, %r34812;
	shr.u32 	%r34814, %r34716, 1;
	and.b32  	%r34815, %r34814, 1;
	shl.b32 	%r34816, %r34815, %r34812;
	and.b32  	%r34817, %r34716, 1;
	shl.b32 	%r34818, %r34817, %r34812;
	and.b32  	%r34819, %r34813, %r33409;
	not.b32 	%r34820, %r34813;
	and.b32  	%r34821, %r33409, %r34820;
	not.b32 	%r34822, %r34818;
	and.b32  	%r34823, %r34819, %r34822;
	or.b32  	%r34824, %r34823, %r34821;
	not.b32 	%r34825, %r34819;
	and.b32  	%r34826, %r34816, %r34825;
	or.b32  	%r34827, %r34824, %r34826;
	shr.u32 	%r34828, %r34810, 4;
	xor.b32  	%r34829, %r34828, %r34810;
	and.b32  	%r34830, %r34829, 252645135;
	shr.u32 	%r34831, %r34830, 24;
	shf.r.wrap.b32 	%r34832, %r34810, %r34810, %r34831;
	xor.b32  	%r34833, %r34832, %r34739;
	add.s32 	%r34834, %r34830, 16843009;
	shr.u32 	%r34835, %r34833, 16;
	xor.b32  	%r34836, %r34835, %r34833;
	shr.u32 	%r34837, %r34836, 12;
	shr.u32 	%r34838, %r34836, 4;
	shr.u32 	%r34839, %r34836, 8;
	xor.b32  	%r34840, %r34838, %r34837;
	xor.b32  	%r34841, %r34840, %r34839;
	xor.b32  	%r34842, %r34841, %r34836;
	shr.u32 	%r34843, %r34842, 2;
	xor.b32  	%r34844, %r34843, %r34842;
	shl.b32 	%r34845, %r34844, 3;
	not.b32 	%r34846, %r34845;
	and.b32  	%r34847, %r34846, 24;
	shr.u32 	%r34848, %r34834, %r34847;
	shf.r.wrap.b32 	%r34849, %r34810, %r34810, %r34848;
	shl.b32 	%r34850, %r34844, 31;
	xor.b32  	%r34851, %r34850, -2147483648;
	shr.s32 	%r34852, %r34851, 31;
	shl.b32 	%r34853, %r34844, 30;
	xor.b32  	%r34854, %r34853, -1073741824;
	not.b32 	%r34855, %r34849;
	and.b32  	%r34856, %r34773, %r34855;
	not.b32 	%r34857, %r34773;
	shr.s32 	%r34858, %r34854, 31;
	and.b32  	%r34859, %r34858, %r34857;
	or.b32  	%r34860, %r34852, %r34773;
	not.b32 	%r34861, %r34860;
	or.b32  	%r34862, %r34859, %r34861;
	and.b32  	%r34863, %r34862, %r34849;
	or.b32  	%r34864, %r34863, %r34856;
	add.s32 	%r34865, %r34773, %r34855;
	setp.ne.s32 	%p1459, %r34851, 0;
	setp.gt.s32 	%p1460, %r34854, -1;
	selp.b32 	%r34866, %r34864, %r34865, %p1460;
	selp.b32 	%r34867, %r34864, %r34866, %p1459;
	add.s32 	%r34868, %r34830, 33686018;
	xor.b32  	%r34869, %r34867, %r34833;
	shr.u32 	%r34870, %r34869, 16;
	xor.b32  	%r34871, %r34870, %r34869;
	shr.u32 	%r34872, %r34871, 12;
	shr.u32 	%r34873, %r34871, 4;
	shr.u32 	%r34874, %r34871, 8;
	xor.b32  	%r34875, %r34873, %r34872;
	xor.b32  	%r34876, %r34875, %r34874;
	xor.b32  	%r34877, %r34876, %r34871;
	shr.u32 	%r34878, %r34877, 2;
	xor.b32  	%r34879, %r34878, %r34877;
	shl.b32 	%r34880, %r34879, 3;
	not.b32 	%r34881, %r34880;
	and.b32  	%r34882, %r34881, 24;
	shr.u32 	%r34883, %r34868, %r34882;
	shf.r.wrap.b32 	%r34884, %r34810, %r34810, %r34883;
	shl.b32 	%r34885, %r34879, 31;
	xor.b32  	%r34886, %r34885, -2147483648;
	shr.s32 	%r34887, %r34886, 31;
	shl.b32 	%r34888, %r34879, 30;
	xor.b32  	%r34889, %r34888, -1073741824;
	not.b32 	%r34890, %r34884;
	and.b32  	%r34891, %r34808, %r34890;
	not.b32 	%r34892, %r34808;
	shr.s32 	%r34893, %r34889, 31;
	and.b32  	%r34894, %r34893, %r34892;
	or.b32  	%r34895, %r34887, %r34808;
	not.b32 	%r34896, %r34895;
	or.b32  	%r34897, %r34894, %r34896;
	and.b32  	%r34898, %r34897, %r34884;
	or.b32  	%r34899, %r34898, %r34891;
	add.s32 	%r34900, %r34808, %r34890;
	setp.ne.s32 	%p1461, %r34886, 0;
	setp.gt.s32 	%p1462, %r34889, -1;
	selp.b32 	%r34901, %r34899, %r34900, %p1462;
	selp.b32 	%r34902, %r34899, %r34901, %p1461;
	add.s32 	%r34903, %r34902, %r34869;
	xor.b32  	%r34904, %r34903, %r34810;
	shr.u32 	%r34905, %r34810, 8;
	and.b32  	%r34906, %r34905, 31;
	shl.b32 	%r34907, %r1486, %r34906;
	shr.u32 	%r34908, %r34810, 1;
	and.b32  	%r34909, %r34908, 1;
	shl.b32 	%r34910, %r34909, %r34906;
	and.b32  	%r34911, %r34810, 1;
	shl.b32 	%r34912, %r34911, %r34906;
	and.b32  	%r34913, %r34907, %r34264;
	not.b32 	%r34914, %r34907;
	and.b32  	%r34915, %r34264, %r34914;
	not.b32 	%r34916, %r34912;
	and.b32  	%r34917, %r34913, %r34916;
	or.b32  	%r34918, %r34917, %r34915;
	not.b32 	%r34919, %r34913;
	and.b32  	%r34920, %r34910, %r34919;
	or.b32  	%r34921, %r34918, %r34920;
	or.b32  	%r34922, %r34827, %r34733;
	and.b32  	%r34923, %r34921, %r34922;
	and.b32  	%r34924, %r34827, %r34733;
	or.b32  	%r34925, %r34923, %r34924;
	shr.u32 	%r34926, %r34904, 4;
	xor.b32  	%r34927, %r34926, %r34904;
	and.b32  	%r34928, %r34927, 252645135;
	shr.u32 	%r34929, %r34928, 24;
	shf.r.wrap.b32 	%r34930, %r34904, %r34904, %r34929;
	xor.b32  	%r34931, %r34930, %r34833;
	add.s32 	%r34932, %r34928, 16843009;
	shr.u32 	%r34933, %r34931, 16;
	xor.b32  	%r34934, %r34933, %r34931;
	shr.u32 	%r34935, %r34934, 12;
	shr.u32 	%r34936, %r34934, 4;
	shr.u32 	%r34937, %r34934, 8;
	xor.b32  	%r34938, %r34936, %r34935;
	xor.b32  	%r34939, %r34938, %r34937;
	xor.b32  	%r34940, %r34939, %r34934;
	shr.u32 	%r34941, %r34940, 2;
	xor.b32  	%r34942, %r34941, %r34940;
	shl.b32 	%r34943, %r34942, 3;
	not.b32 	%r34944, %r34943;
	and.b32  	%r34945, %r34944, 24;
	shr.u32 	%r34946, %r34932, %r34945;
	shf.r.wrap.b32 	%r34947, %r34904, %r34904, %r34946;
	shl.b32 	%r34948, %r34942, 31;
	xor.b32  	%r34949, %r34948, -2147483648;
	shr.s32 	%r34950, %r34949, 31;
	shl.b32 	%r34951, %r34942, 30;
	xor.b32  	%r34952, %r34951, -1073741824;
	not.b32 	%r34953, %r34947;
	and.b32  	%r34954, %r34867, %r34953;
	not.b32 	%r34955, %r34867;
	shr.s32 	%r34956, %r34952, 31;
	and.b32  	%r34957, %r34956, %r34955;
	or.b32  	%r34958, %r34950, %r34867;
	not.b32 	%r34959, %r34958;
	or.b32  	%r34960, %r34957, %r34959;
	and.b32  	%r34961, %r34960, %r34947;
	or.b32  	%r34962, %r34961, %r34954;
	add.s32 	%r34963, %r34867, %r34953;
	setp.ne.s32 	%p1463, %r34949, 0;
	setp.gt.s32 	%p1464, %r34952, -1;
	selp.b32 	%r34964, %r34962, %r34963, %p1464;
	selp.b32 	%r34965, %r34962, %r34964, %p1463;
	add.s32 	%r34966, %r34928, 33686018;
	xor.b32  	%r34967, %r34965, %r34931;
	shr.u32 	%r34968, %r34967, 16;
	xor.b32  	%r34969, %r34968, %r34967;
	shr.u32 	%r34970, %r34969, 12;
	shr.u32 	%r34971, %r34969, 4;
	shr.u32 	%r34972, %r34969, 8;
	xor.b32  	%r34973, %r34971, %r34970;
	xor.b32  	%r34974, %r34973, %r34972;
	xor.b32  	%r34975, %r34974, %r34969;
	shr.u32 	%r34976, %r34975, 2;
	xor.b32  	%r34977, %r34976, %r34975;
	shl.b32 	%r34978, %r34977, 3;
	not.b32 	%r34979, %r34978;
	and.b32  	%r34980, %r34979, 24;
	shr.u32 	%r34981, %r34966, %r34980;
	shf.r.wrap.b32 	%r34982, %r34904, %r34904, %r34981;
	shl.b32 	%r34983, %r34977, 31;
	xor.b32  	%r34984, %r34983, -2147483648;
	shr.s32 	%r34985, %r34984, 31;
	shl.b32 	%r34986, %r34977, 30;
	xor.b32  	%r34987, %r34986, -1073741824;
	not.b32 	%r34988, %r34982;
	and.b32  	%r34989, %r34902, %r34988;
	not.b32 	%r34990, %r34902;
	shr.s32 	%r34991, %r34987, 31;
	and.b32  	%r34992, %r34991, %r34990;
	or.b32  	%r34993, %r34985, %r34902;
	not.b32 	%r34994, %r34993;
	or.b32  	%r34995, %r34992, %r34994;
	and.b32  	%r34996, %r34995, %r34982;
	or.b32  	%r34997, %r34996, %r34989;
	add.s32 	%r34998, %r34902, %r34988;
	setp.ne.s32 	%p1465, %r34984, 0;
	setp.gt.s32 	%p1466, %r34987, -1;
	selp.b32 	%r34999, %r34997, %r34998, %p1466;
	selp.b32 	%r35000, %r34997, %r34999, %p1465;
	add.s32 	%r35001, %r35000, %r34967;
	xor.b32  	%r35002, %r35001, %r34904;
	shr.u32 	%r35003, %r34904, 8;
	and.b32  	%r35004, %r35003, 31;
	shl.b32 	%r35005, %r1486, %r35004;
	shr.u32 	%r35006, %r34904, 1;
	and.b32  	%r35007, %r35006, 1;
	shl.b32 	%r35008, %r35007, %r35004;
	and.b32  	%r35009, %r34904, 1;
	shl.b32 	%r35010, %r35009, %r35004;
	and.b32  	%r35011, %r35005, %r34264;
	not.b32 	%r35012, %r35005;
	and.b32  	%r35013, %r34264, %r35012;
	not.b32 	%r35014, %r35010;
	and.b32  	%r35015, %r35011, %r35014;
	or.b32  	%r35016, %r35015, %r35013;
	not.b32 	%r35017, %r35011;
	and.b32  	%r35018, %r35008, %r35017;
	or.b32  	%r35019, %r35016, %r35018;
	shf.l.wrap.b32 	%r35020, %r35019, %r35019, 30;
	shf.l.wrap.b32 	%r35021, %r35019, %r35019, 19;
	xor.b32  	%r35022, %r35020, %r35021;
	shf.l.wrap.b32 	%r35023, %r35019, %r35019, 10;
	xor.b32  	%r35024, %r35022, %r35023;
	shr.u32 	%r35025, %r35002, 4;
	xor.b32  	%r35026, %r35025, %r35002;
	and.b32  	%r35027, %r35026, 252645135;
	shr.u32 	%r35028, %r35027, 24;
	shf.r.wrap.b32 	%r35029, %r35002, %r35002, %r35028;
	xor.b32  	%r35030, %r35029, %r34931;
	add.s32 	%r35031, %r35027, 16843009;
	shr.u32 	%r35032, %r35030, 16;
	xor.b32  	%r35033, %r35032, %r35030;
	shr.u32 	%r35034, %r35033, 12;
	shr.u32 	%r35035, %r35033, 4;
	shr.u32 	%r35036, %r35033, 8;
	xor.b32  	%r35037, %r35035, %r35034;
	xor.b32  	%r35038, %r35037, %r35036;
	xor.b32  	%r35039, %r35038, %r35033;
	shr.u32 	%r35040, %r35039, 2;
	xor.b32  	%r35041, %r35040, %r35039;
	shl.b32 	%r35042, %r35041, 3;
	not.b32 	%r35043, %r35042;
	and.b32  	%r35044, %r35043, 24;
	shr.u32 	%r35045, %r35031, %r35044;
	shf.r.wrap.b32 	%r35046, %r35002, %r35002, %r35045;
	shl.b32 	%r35047, %r35041, 31;
	xor.b32  	%r35048, %r35047, -2147483648;
	shr.s32 	%r35049, %r35048, 31;
	shl.b32 	%r35050, %r35041, 30;
	xor.b32  	%r35051, %r35050, -1073741824;
	not.b32 	%r35052, %r35046;
	and.b32  	%r35053, %r34965, %r35052;
	not.b32 	%r35054, %r34965;
	shr.s32 	%r35055, %r35051, 31;
	and.b32  	%r35056, %r35055, %r35054;
	or.b32  	%r35057, %r35049, %r34965;
	not.b32 	%r35058, %r35057;
	or.b32  	%r35059, %r35056, %r35058;
	and.b32  	%r35060, %r35059, %r35046;
	or.b32  	%r35061, %r35060, %r35053;
	add.s32 	%r35062, %r34965, %r35052;
	setp.ne.s32 	%p1467, %r35048, 0;
	setp.gt.s32 	%p1468, %r35051, -1;
	selp.b32 	%r35063, %r35061, %r35062, %p1468;
	selp.b32 	%r35064, %r35061, %r35063, %p1467;
	add.s32 	%r35065, %r35027, 33686018;
	xor.b32  	%r35066, %r35064, %r35030;
	shr.u32 	%r35067, %r35066, 16;
	xor.b32  	%r35068, %r35067, %r35066;
	shr.u32 	%r35069, %r35068, 12;
	shr.u32 	%r35070, %r35068, 4;
	shr.u32 	%r35071, %r35068, 8;
	xor.b32  	%r35072, %r35070, %r35069;
	xor.b32  	%r35073, %r35072, %r35071;
	xor.b32  	%r35074, %r35073, %r35068;
	shr.u32 	%r35075, %r35074, 2;
	xor.b32  	%r35076, %r35075, %r35074;
	shl.b32 	%r35077, %r35076, 3;
	not.b32 	%r35078, %r35077;
	and.b32  	%r35079, %r35078, 24;
	shr.u32 	%r35080, %r35065, %r35079;
	shf.r.wrap.b32 	%r35081, %r35002, %r35002, %r35080;
	shl.b32 	%r35082, %r35076, 31;
	xor.b32  	%r35083, %r35082, -2147483648;
	shr.s32 	%r35084, %r35083, 31;
	shl.b32 	%r35085, %r35076, 30;
	xor.b32  	%r35086, %r35085, -1073741824;
	not.b32 	%r35087, %r35081;
	and.b32  	%r35088, %r35000, %r35087;
	not.b32 	%r35089, %r35000;
	shr.s32 	%r35090, %r35086, 31;
	and.b32  	%r35091, %r35090, %r35089;
	or.b32  	%r35092, %r35084, %r35000;
	not.b32 	%r35093, %r35092;
	or.b32  	%r35094, %r35091, %r35093;
	and.b32  	%r35095, %r35094, %r35081;
	or.b32  	%r35096, %r35095, %r35088;
	add.s32 	%r35097, %r35000, %r35087;
	setp.ne.s32 	%p1469, %r35083, 0;
	setp.gt.s32 	%p1470, %r35086, -1;
	selp.b32 	%r35098, %r35096, %r35097, %p1470;
	selp.b32 	%r35099, %r35096, %r35098, %p1469;
	add.s32 	%r35100, %r35099, %r35066;
	shr.u32 	%r35101, %r35002, 8;
	and.b32  	%r35102, %r35101, 31;
	shl.b32 	%r35103, %r1486, %r35102;
	shr.u32 	%r35104, %r35002, 1;
	and.b32  	%r35105, %r35104, 1;
	shl.b32 	%r35106, %r35105, %r35102;
	and.b32  	%r35107, %r35002, 1;
	shl.b32 	%r35108, %r35107, %r35102;
	and.b32  	%r35109, %r35103, %r34639;
	not.b32 	%r35110, %r35103;
	and.b32  	%r35111, %r34639, %r35110;
	not.b32 	%r35112, %r35108;
	and.b32  	%r35113, %r35109, %r35112;
	or.b32  	%r35114, %r35113, %r35111;
	not.b32 	%r35115, %r35109;
	and.b32  	%r35116, %r35106, %r35115;
	or.b32  	%r35117, %r35114, %r35116;
	add.s32 	%r35118, %r34925, %r34639;
	add.s32 	%r35119, %r35118, %r35024;
	add.s32 	%r35120, %r31695, %r35117;
	add.s32 	%r35121, %r32551, %r32550;
	xor.b32  	%r35122, %r35100, %r35121;
	xor.b32  	%r35123, %r35122, %r35002;
	shr.u32 	%r35124, %r35123, 4;
	xor.b32  	%r35125, %r35124, %r35123;
	and.b32  	%r35126, %r35125, 252645135;
	shr.u32 	%r35127, %r35126, 24;
	shf.r.wrap.b32 	%r35128, %r35123, %r35123, %r35127;
	xor.b32  	%r35129, %r35128, %r35030;
	add.s32 	%r35130, %r35126, 16843009;
	shr.u32 	%r35131, %r35129, 16;
	xor.b32  	%r35132, %r35131, %r35129;
	shr.u32 	%r35133, %r35132, 12;
	shr.u32 	%r35134, %r35132, 4;
	shr.u32 	%r35135, %r35132, 8;
	xor.b32  	%r35136, %r35134, %r35133;
	xor.b32  	%r35137, %r35136, %r35135;
	xor.b32  	%r35138, %r35137, %r35132;
	shr.u32 	%r35139, %r35138, 2;
	xor.b32  	%r35140, %r35139, %r35138;
	shl.b32 	%r35141, %r35140, 3;
	not.b32 	%r35142, %r35141;
	and.b32  	%r35143, %r35142, 24;
	shr.u32 	%r35144, %r35130, %r35143;
	shf.r.wrap.b32 	%r35145, %r35123, %r35123, %r35144;
	shl.b32 	%r35146, %r35140, 31;
	xor.b32  	%r35147, %r35146, -2147483648;
	shr.s32 	%r35148, %r35147, 31;
	shl.b32 	%r35149, %r35140, 30;
	xor.b32  	%r35150, %r35149, -1073741824;
	not.b32 	%r35151, %r35145;
	and.b32  	%r35152, %r35064, %r35151;
	not.b32 	%r35153, %r35064;
	shr.s32 	%r35154, %r35150, 31;
	and.b32  	%r35155, %r35154, %r35153;
	or.b32  	%r35156, %r35148, %r35064;
	not.b32 	%r35157, %r35156;
	or.b32  	%r35158, %r35155, %r35157;
	and.b32  	%r35159, %r35158, %r35145;
	or.b32  	%r35160, %r35159, %r35152;
	add.s32 	%r35161, %r35064, %r35151;
	setp.ne.s32 	%p1471, %r35147, 0;
	setp.gt.s32 	%p1472, %r35150, -1;
	selp.b32 	%r35162, %r35160, %r35161, %p1472;
	selp.b32 	%r35163, %r35160, %r35162, %p1471;
	add.s32 	%r35164, %r35126, 33686018;
	xor.b32  	%r35165, %r35163, %r35129;
	shr.u32 	%r35166, %r35165, 16;
	xor.b32  	%r35167, %r35166, %r35165;
	shr.u32 	%r35168, %r35167, 12;
	shr.u32 	%r35169, %r35167, 4;
	shr.u32 	%r35170, %r35167, 8;
	xor.b32  	%r35171, %r35169, %r35168;
	xor.b32  	%r35172, %r35171, %r35170;
	xor.b32  	%r35173, %r35172, %r35167;
	shr.u32 	%r35174, %r35173, 2;
	xor.b32  	%r35175, %r35174, %r35173;
	shl.b32 	%r35176, %r35175, 3;
	not.b32 	%r35177, %r35176;
	and.b32  	%r35178, %r35177, 24;
	shr.u32 	%r35179, %r35164, %r35178;
	shf.r.wrap.b32 	%r35180, %r35123, %r35123, %r35179;
	shl.b32 	%r35181, %r35175, 31;
	xor.b32  	%r35182, %r35181, -2147483648;
	shr.s32 	%r35183, %r35182, 31;
	shl.b32 	%r35184, %r35175, 30;
	xor.b32  	%r35185, %r35184, -1073741824;
	not.b32 	%r35186, %r35180;
	and.b32  	%r35187, %r35099, %r35186;
	not.b32 	%r35188, %r35099;
	shr.s32 	%r35189, %r35185, 31;
	and.b32  	%r35190, %r35189, %r35188;
	or.b32  	%r35191, %r35183, %r35099;
	not.b32 	%r35192, %r35191;
	or.b32  	%r35193, %r35190, %r35192;
	and.b32  	%r35194, %r35193, %r35180;
	or.b32  	%r35195, %r35194, %r35187;
	add.s32 	%r35196, %r35099, %r35186;
	setp.ne.s32 	%p1473, %r35182, 0;
	setp.gt.s32 	%p1474, %r35185, -1;
	selp.b32 	%r35197, %r35195, %r35196, %p1474;
	selp.b32 	%r35198, %r35195, %r35197, %p1473;
	add.s32 	%r35199, %r35198, %r35165;
	xor.b32  	%r35200, %r35199, %r35123;
	shr.u32 	%r35201, %r35200, 4;
	xor.b32  	%r35202, %r35201, %r35200;
	and.b32  	%r35203, %r35202, 252645135;
	shr.u32 	%r35204, %r35203, 24;
	shf.r.wrap.b32 	%r35205, %r35200, %r35200, %r35204;
	xor.b32  	%r35206, %r35205, %r35129;
	add.s32 	%r35207, %r35203, 16843009;
	shr.u32 	%r35208, %r35206, 16;
	xor.b32  	%r35209, %r35208, %r35206;
	shr.u32 	%r35210, %r35209, 12;
	shr.u32 	%r35211, %r35209, 4;
	shr.u32 	%r35212, %r35209, 8;
	xor.b32  	%r35213, %r35211, %r35210;
	xor.b32  	%r35214, %r35213, %r35212;
	xor.b32  	%r35215, %r35214, %r35209;
	shr.u32 	%r35216, %r35215, 2;
	xor.b32  	%r35217, %r35216, %r35215;
	shl.b32 	%r35218, %r35217, 3;
	not.b32 	%r35219, %r35218;
	and.b32  	%r35220, %r35219, 24;
	shr.u32 	%r35221, %r35207, %r35220;
	shf.r.wrap.b32 	%r35222, %r35200, %r35200, %r35221;
	shl.b32 	%r35223, %r35217, 31;
	xor.b32  	%r35224, %r35223, -2147483648;
	shr.s32 	%r35225, %r35224, 31;
	shl.b32 	%r35226, %r35217, 30;
	xor.b32  	%r35227, %r35226, -1073741824;
	not.b32 	%r35228, %r35222;
	and.b32  	%r35229, %r35163, %r35228;
	not.b32 	%r35230, %r35163;
	shr.s32 	%r35231, %r35227, 31;
	and.b32  	%r35232, %r35231, %r35230;
	or.b32  	%r35233, %r35225, %r35163;
	not.b32 	%r35234, %r35233;
	or.b32  	%r35235, %r35232, %r35234;
	and.b32  	%r35236, %r35235, %r35222;
	or.b32  	%r35237, %r35236, %r35229;
	add.s32 	%r35238, %r35163, %r35228;
	setp.ne.s32 	%p1475, %r35224, 0;
	setp.gt.s32 	%p1476, %r35227, -1;
	selp.b32 	%r35239, %r35237, %r35238, %p1476;
	selp.b32 	%r35240, %r35237, %r35239, %p1475;
	add.s32 	%r35241, %r35203, 33686018;
	xor.b32  	%r35242, %r35240, %r35206;
	shr.u32 	%r35243, %r35242, 16;
	xor.b32  	%r35244, %r35243, %r35242;
	shr.u32 	%r35245, %r35244, 12;
	shr.u32 	%r35246, %r35244, 4;
	shr.u32 	%r35247, %r35244, 8;
	xor.b32  	%r35248, %r35246, %r35245;
	xor.b32  	%r35249, %r35248, %r35247;
	xor.b32  	%r35250, %r35249, %r35244;
	shr.u32 	%r35251, %r35250, 2;
	xor.b32  	%r35252, %r35251, %r35250;
	shl.b32 	%r35253, %r35252, 3;
	not.b32 	%r35254, %r35253;
	and.b32  	%r35255, %r35254, 24;
	shr.u32 	%r35256, %r35241, %r35255;
	shf.r.wrap.b32 	%r35257, %r35200, %r35200, %r35256;
	shl.b32 	%r35258, %r35252, 31;
	xor.b32  	%r35259, %r35258, -2147483648;
	shr.s32 	%r35260, %r35259, 31;
	shl.b32 	%r35261, %r35252, 30;
	xor.b32  	%r35262, %r35261, -1073741824;
	not.b32 	%r35263, %r35257;
	and.b32  	%r35264, %r35198, %r35263;
	not.b32 	%r35265, %r35198;
	shr.s32 	%r35266, %r35262, 31;
	and.b32  	%r35267, %r35266, %r35265;
	or.b32  	%r35268, %r35260, %r35198;
	not.b32 	%r35269, %r35268;
	or.b32  	%r35270, %r35267, %r35269;
	and.b32  	%r35271, %r35270, %r35257;
	or.b32  	%r35272, %r35271, %r35264;
	add.s32 	%r35273, %r35198, %r35263;
	setp.ne.s32 	%p1477, %r35259, 0;
	setp.gt.s32 	%p1478, %r35262, -1;
	selp.b32 	%r35274, %r35272, %r35273, %p1478;
	selp.b32 	%r35275, %r35272, %r35274, %p1477;
	add.s32 	%r35276, %r35275, %r35242;
	xor.b32  	%r35277, %r35276, %r35200;
	shr.u32 	%r35278, %r35200, 8;
	and.b32  	%r35279, %r35278, 31;
	shl.b32 	%r35280, %r1486, %r35279;
	shr.u32 	%r35281, %r35200, 1;
	and.b32  	%r35282, %r35281, 1;
	shl.b32 	%r35283, %r35282, %r35279;
	and.b32  	%r35284, %r35200, 1;
	shl.b32 	%r35285, %r35284, %r35279;
	and.b32  	%r35286, %r35280, %r33410;
	not.b32 	%r35287, %r35280;
	and.b32  	%r35288, %r33410, %r35287;
	not.b32 	%r35289, %r35285;
	and.b32  	%r35290, %r35286, %r35289;
	or.b32  	%r35291, %r35290, %r35288;
	not.b32 	%r35292, %r35286;
	and.b32  	%r35293, %r35283, %r35292;
	or.b32  	%r35294, %r35291, %r35293;
	shr.u32 	%r35295, %r35277, 4;
	xor.b32  	%r35296, %r35295, %r35277;
	and.b32  	%r35297, %r35296, 252645135;
	shr.u32 	%r35298, %r35297, 24;
	shf.r.wrap.b32 	%r35299, %r35277, %r35277, %r35298;
	xor.b32  	%r35300, %r35299, %r35206;
	add.s32 	%r35301, %r35297, 16843009;
	shr.u32 	%r35302, %r35300, 16;
	xor.b32  	%r35303, %r35302, %r35300;
	shr.u32 	%r35304, %r35303, 12;
	shr.u32 	%r35305, %r35303, 4;
	shr.u32 	%r35306, %r35303, 8;
	xor.b32  	%r35307, %r35305, %r35304;
	xor.b32  	%r35308, %r35307, %r35306;
	xor.b32  	%r35309, %r35308, %r35303;
	shr.u32 	%r35310, %r35309, 2;
	xor.b32  	%r35311, %r35310, %r35309;
	shl.b32 	%r35312, %r35311, 3;
	not.b32 	%r35313, %r35312;
	and.b32  	%r35314, %r35313, 24;
	shr.u32 	%r35315, %r35301, %r35314;
	shf.r.wrap.b32 	%r35316, %r35277, %r35277, %r35315;
	shl.b32 	%r35317, %r35311, 31;
	xor.b32  	%r35318, %r35317, -2147483648;
	shr.s32 	%r35319, %r35318, 31;
	shl.b32 	%r35320, %r35311, 30;
	xor.b32  	%r35321, %r35320, -1073741824;
	not.b32 	%r35322, %r35316;
	and.b32  	%r35323, %r35240, %r35322;
	not.b32 	%r35324, %r35240;
	shr.s32 	%r35325, %r35321, 31;
	and.b32  	%r35326, %r35325, %r35324;
	or.b32  	%r35327, %r35319, %r35240;
	not.b32 	%r35328, %r35327;
	or.b32  	%r35329, %r35326, %r35328;
	and.b32  	%r35330, %r35329, %r35316;
	or.b32  	%r35331, %r35330, %r35323;
	add.s32 	%r35332, %r35240, %r35322;
	setp.ne.s32 	%p1479, %r35318, 0;
	setp.gt.s32 	%p1480, %r35321, -1;
	selp.b32 	%r35333, %r35331, %r35332, %p1480;
	selp.b32 	%r35334, %r35331, %r35333, %p1479;
	add.s32 	%r35335, %r35297, 33686018;
	xor.b32  	%r35336, %r35334, %r35300;
	shr.u32 	%r35337, %r35336, 16;
	xor.b32  	%r35338, %r35337, %r35336;
	shr.u32 	%r35339, %r35338, 12;
	shr.u32 	%r35340, %r35338, 4;
	shr.u32 	%r35341, %r35338, 8;
	xor.b32  	%r35342, %r35340, %r35339;
	xor.b32  	%r35343, %r35342, %r35341;
	xor.b32  	%r35344, %r35343, %r35338;
	shr.u32 	%r35345, %r35344, 2;
	xor.b32  	%r35346, %r35345, %r35344;
	shl.b32 	%r35347, %r35346, 3;
	not.b32 	%r35348, %r35347;
	and.b32  	%r35349, %r35348, 24;
	shr.u32 	%r35350, %r35335, %r35349;
	shf.r.wrap.b32 	%r35351, %r35277, %r35277, %r35350;
	shl.b32 	%r35352, %r35346, 31;
	xor.b32  	%r35353, %r35352, -2147483648;
	shr.s32 	%r35354, %r35353, 31;
	shl.b32 	%r35355, %r35346, 30;
	xor.b32  	%r35356, %r35355, -1073741824;
	not.b32 	%r35357, %r35351;
	and.b32  	%r35358, %r35275, %r35357;
	not.b32 	%r35359, %r35275;
	shr.s32 	%r35360, %r35356, 31;
	and.b32  	%r35361, %r35360, %r35359;
	or.b32  	%r35362, %r35354, %r35275;
	not.b32 	%r35363, %r35362;
	or.b32  	%r35364, %r35361, %r35363;
	and.b32  	%r35365, %r35364, %r35351;
	or.b32  	%r35366, %r35365, %r35358;
	add.s32 	%r35367, %r35275, %r35357;
	setp.ne.s32 	%p1481, %r35353, 0;
	setp.gt.s32 	%p1482, %r35356, -1;
	selp.b32 	%r35368, %r35366, %r35367, %p1482;
	selp.b32 	%r35369, %r35366, %r35368, %p1481;
	add.s32 	%r35370, %r35369, %r35336;
	xor.b32  	%r35371, %r35370, %r35277;
	shr.u32 	%r35372, %r35277, 8;
	and.b32  	%r35373, %r35372, 31;
	shl.b32 	%r35374, %r1486, %r35373;
	shr.u32 	%r35375, %r35277, 1;
	and.b32  	%r35376, %r35375, 1;
	shl.b32 	%r35377, %r35376, %r35373;
	and.b32  	%r35378, %r35277, 1;
	shl.b32 	%r35379, %r35378, %r35373;
	and.b32  	%r35380, %r35374, %r34265;
	not.b32 	%r35381, %r35374;
	and.b32  	%r35382, %r34265, %r35381;
	not.b32 	%r35383, %r35379;
	and.b32  	%r35384, %r35380, %r35383;
	or.b32  	%r35385, %r35384, %r35382;
	not.b32 	%r35386, %r35380;
	and.b32  	%r35387, %r35377, %r35386;
	or.b32  	%r35388, %r35385, %r35387;
	xor.b32  	%r35389, %r35388, %r35294;
	and.b32  	%r35390, %r35120, %r35389;
	xor.b32  	%r35391, %r35390, %r35294;
	shr.u32 	%r35392, %r35371, 4;
	xor.b32  	%r35393, %r35392, %r35371;
	and.b32  	%r35394, %r35393, 252645135;
	shr.u32 	%r35395, %r35394, 24;
	shf.r.wrap.b32 	%r35396, %r35371, %r35371, %r35395;
	xor.b32  	%r35397, %r35396, %r35300;
	add.s32 	%r35398, %r35394, 16843009;
	shr.u32 	%r35399, %r35397, 16;
	xor.b32  	%r35400, %r35399, %r35397;
	shr.u32 	%r35401, %r35400, 12;
	shr.u32 	%r35402, %r35400, 4;
	shr.u32 	%r35403, %r35400, 8;
	xor.b32  	%r35404, %r35402, %r35401;
	xor.b32  	%r35405, %r35404, %r35403;
	xor.b32  	%r35406, %r35405, %r35400;
	shr.u32 	%r35407, %r35406, 2;
	xor.b32  	%r35408, %r35407, %r35406;
	shl.b32 	%r35409, %r35408, 3;
	not.b32 	%r35410, %r35409;
	and.b32  	%r35411, %r35410, 24;
	shr.u32 	%r35412, %r35398, %r35411;
	shf.r.wrap.b32 	%r35413, %r35371, %r35371, %r35412;
	shl.b32 	%r35414, %r35408, 31;
	xor.b32  	%r35415, %r35414, -2147483648;
	shr.s32 	%r35416, %r35415, 31;
	shl.b32 	%r35417, %r35408, 30;
	xor.b32  	%r35418, %r35417, -1073741824;
	not.b32 	%r35419, %r35413;
	and.b32  	%r35420, %r35334, %r35419;
	not.b32 	%r35421, %r35334;
	shr.s32 	%r35422, %r35418, 31;
	and.b32  	%r35423, %r35422, %r35421;
	or.b32  	%r35424, %r35416, %r35334;
	not.b32 	%r35425, %r35424;
	or.b32  	%r35426, %r35423, %r35425;
	and.b32  	%r35427, %r35426, %r35413;
	or.b32  	%r35428, %r35427, %r35420;
	add.s32 	%r35429, %r35334, %r35419;
	setp.ne.s32 	%p1483, %r35415, 0;
	setp.gt.s32 	%p1484, %r35418, -1;
	selp.b32 	%r35430, %r35428, %r35429, %p1484;
	selp.b32 	%r35431, %r35428, %r35430, %p1483;
	add.s32 	%r35432, %r35394, 33686018;
	xor.b32  	%r35433, %r35431, %r35397;
	shr.u32 	%r35434, %r35433, 16;
	xor.b32  	%r35435, %r35434, %r35433;
	shr.u32 	%r35436, %r35435, 12;
	shr.u32 	%r35437, %r35435, 4;
	shr.u32 	%r35438, %r35435, 8;
	xor.b32  	%r35439, %r35437, %r35436;
	xor.b32  	%r35440, %r35439, %r35438;
	xor.b32  	%r35441, %r35440, %r35435;
	shr.u32 	%r35442, %r35441, 2;
	xor.b32  	%r35443, %r35442, %r35441;
	shl.b32 	%r35444, %r35443, 3;
	not.b32 	%r35445, %r35444;
	and.b32  	%r35446, %r35445, 24;
	shr.u32 	%r35447, %r35432, %r35446;
	shf.r.wrap.b32 	%r35448, %r35371, %r35371, %r35447;
	shl.b32 	%r35449, %r35443, 31;
	xor.b32  	%r35450, %r35449, -2147483648;
	shr.s32 	%r35451, %r35450, 31;
	shl.b32 	%r35452, %r35443, 30;
	xor.b32  	%r35453, %r35452, -1073741824;
	not.b32 	%r35454, %r35448;
	and.b32  	%r35455, %r35369, %r35454;
	not.b32 	%r35456, %r35369;
	shr.s32 	%r35457, %r35453, 31;
	and.b32  	%r35458, %r35457, %r35456;
	or.b32  	%r35459, %r35451, %r35369;
	not.b32 	%r35460, %r35459;
	or.b32  	%r35461, %r35458, %r35460;
	and.b32  	%r35462, %r35461, %r35448;
	or.b32  	%r35463, %r35462, %r35455;
	add.s32 	%r35464, %r35369, %r35454;
	setp.ne.s32 	%p1485, %r35450, 0;
	setp.gt.s32 	%p1486, %r35453, -1;
	selp.b32 	%r35465, %r35463, %r35464, %p1486;
	selp.b32 	%r35466, %r35463, %r35465, %p1485;
	add.s32 	%r35467, %r35466, %r35433;
	xor.b32  	%r35468, %r35467, %r35371;
	shr.u32 	%r35469, %r35371, 8;
	and.b32  	%r35470, %r35469, 31;
	shl.b32 	%r35471, %r1486, %r35470;
	shr.u32 	%r35472, %r35371, 1;
	and.b32  	%r35473, %r35472, 1;
	shl.b32 	%r35474, %r35473, %r35470;
	and.b32  	%r35475, %r35371, 1;
	shl.b32 	%r35476, %r35475, %r35470;
	and.b32  	%r35477, %r35471, %r35120;
	not.b32 	%r35478, %r35471;
	and.b32  	%r35479, %r35120, %r35478;
	not.b32 	%r35480, %r35476;
	and.b32  	%r35481, %r35477, %r35480;
	or.b32  	%r35482, %r35481, %r35479;
	not.b32 	%r35483, %r35477;
	and.b32  	%r35484, %r35474, %r35483;
	or.b32  	%r35485, %r35482, %r35484;
	shf.l.wrap.b32 	%r35486, %r35485, %r35485, 26;
	shf.l.wrap.b32 	%r35487, %r35485, %r35485, 21;
	xor.b32  	%r35488, %r35486, %r35487;
	shf.l.wrap.b32 	%r35489, %r35485, %r35485, 7;
	xor.b32  	%r35490, %r35488, %r35489;
	add.s32 	%r35491, %r32635, %r29023;
	add.s32 	%r35492, %r35491, %r32551;
	add.s32 	%r35493, %r35492, %r35391;
	add.s32 	%r35494, %r35493, %r35490;
	shr.u32 	%r35495, %r35468, 4;
	xor.b32  	%r35496, %r35495, %r35468;
	and.b32  	%r35497, %r35496, 252645135;
	shr.u32 	%r35498, %r35497, 24;
	shf.r.wrap.b32 	%r35499, %r35468, %r35468, %r35498;
	xor.b32  	%r35500, %r35499, %r35397;
	add.s32 	%r35501, %r35497, 16843009;
	shr.u32 	%r35502, %r35500, 16;
	xor.b32  	%r35503, %r35502, %r35500;
	shr.u32 	%r35504, %r35503, 12;
	shr.u32 	%r35505, %r35503, 4;
	shr.u32 	%r35506, %r35503, 8;
	xor.b32  	%r35507, %r35505, %r35504;
	xor.b32  	%r35508, %r35507, %r35506;
	xor.b32  	%r35509, %r35508, %r35503;
	shr.u32 	%r35510, %r35509, 2;
	xor.b32  	%r35511, %r35510, %r35509;
	shl.b32 	%r35512, %r35511, 3;
	not.b32 	%r35513, %r35512;
	and.b32  	%r35514, %r35513, 24;
	shr.u32 	%r35515, %r35501, %r35514;
	shf.r.wrap.b32 	%r35516, %r35468, %r35468, %r35515;
	shl.b32 	%r35517, %r35511, 31;
	xor.b32  	%r35518, %r35517, -2147483648;
	shr.s32 	%r35519, %r35518, 31;
	shl.b32 	%r35520, %r35511, 30;
	xor.b32  	%r35521, %r35520, -1073741824;
	not.b32 	%r35522, %r35516;
	and.b32  	%r35523, %r35431, %r35522;
	not.b32 	%r35524, %r35431;
	shr.s32 	%r35525, %r35521, 31;
	and.b32  	%r35526, %r35525, %r35524;
	or.b32  	%r35527, %r35519, %r35431;
	not.b32 	%r35528, %r35527;
	or.b32  	%r35529, %r35526, %r35528;
	and.b32  	%r35530, %r35529, %r35516;
	or.b32  	%r35531, %r35530, %r35523;
	add.s32 	%r35532, %r35431, %r35522;
	setp.ne.s32 	%p1487, %r35518, 0;
	setp.gt.s32 	%p1488, %r35521, -1;
	selp.b32 	%r35533, %r35531, %r35532, %p1488;
	selp.b32 	%r35534, %r35531, %r35533, %p1487;
	add.s32 	%r35535, %r35497, 33686018;
	xor.b32  	%r35536, %r35534, %r35500;
	shr.u32 	%r35537, %r35536, 16;
	xor.b32  	%r35538, %r35537, %r35536;
	shr.u32 	%r35539, %r35538, 12;
	shr.u32 	%r35540, %r35538, 4;
	shr.u32 	%r35541, %r35538, 8;
	xor.b32  	%r35542, %r35540, %r35539;
	xor.b32  	%r35543, %r35542, %r35541;
	xor.b32  	%r35544, %r35543, %r35538;
	shr.u32 	%r35545, %r35544, 2;
	xor.b32  	%r35546, %r35545, %r35544;
	shl.b32 	%r35547, %r35546, 3;
	not.b32 	%r35548, %r35547;
	and.b32  	%r35549, %r35548, 24;
	shr.u32 	%r35550, %r35535, %r35549;
	shf.r.wrap.b32 	%r35551, %r35468, %r35468, %r35550;
	shl.b32 	%r35552, %r35546, 31;
	xor.b32  	%r35553, %r35552, -2147483648;
	shr.s32 	%r35554, %r35553, 31;
	shl.b32 	%r35555, %r35546, 30;
	xor.b32  	%r35556, %r35555, -1073741824;
	not.b32 	%r35557, %r35551;
	and.b32  	%r35558, %r35466, %r35557;
	not.b32 	%r35559, %r35466;
	shr.s32 	%r35560, %r35556, 31;
	and.b32  	%r35561, %r35560, %r35559;
	or.b32  	%r35562, %r35554, %r35466;
	not.b32 	%r35563, %r35562;
	or.b32  	%r35564, %r35561, %r35563;
	and.b32  	%r35565, %r35564, %r35551;
	or.b32  	%r35566, %r35565, %r35558;
	add.s32 	%r35567, %r35466, %r35557;
	setp.ne.s32 	%p1489, %r35553, 0;
	setp.gt.s32 	%p1490, %r35556, -1;
	selp.b32 	%r35568, %r35566, %r35567, %p1490;
	selp.b32 	%r35569, %r35566, %r35568, %p1489;
	add.s32 	%r35570, %r35569, %r35536;
	xor.b32  	%r35571, %r35570, %r35468;
	shr.u32 	%r35572, %r35468, 8;
	and.b32  	%r35573, %r35572, 31;
	shl.b32 	%r35574, %r1486, %r35573;
	shr.u32 	%r35575, %r35468, 1;
	and.b32  	%r35576, %r35575, 1;
	shl.b32 	%r35577, %r35576, %r35573;
	and.b32  	%r35578, %r35468, 1;
	shl.b32 	%r35579, %r35578, %r35573;
	and.b32  	%r35580, %r35574, %r33409;
	not.b32 	%r35581, %r35574;
	and.b32  	%r35582, %r33409, %r35581;
	not.b32 	%r35583, %r35579;
	and.b32  	%r35584, %r35580, %r35583;
	or.b32  	%r35585, %r35584, %r35582;
	not.b32 	%r35586, %r35580;
	and.b32  	%r35587, %r35577, %r35586;
	or.b32  	%r35588, %r35585, %r35587;
	shr.u32 	%r35589, %r35571, 4;
	xor.b32  	%r35590, %r35589, %r35571;
	and.b32  	%r35591, %r35590, 252645135;
	shr.u32 	%r35592, %r35591, 24;
	shf.r.wrap.b32 	%r35593, %r35571, %r35571, %r35592;
	xor.b32  	%r35594, %r35593, %r35500;
	add.s32 	%r35595, %r35591, 16843009;
	shr.u32 	%r35596, %r35594, 16;
	xor.b32  	%r35597, %r35596, %r35594;
	shr.u32 	%r35598, %r35597, 12;
	shr.u32 	%r35599, %r35597, 4;
	shr.u32 	%r35600, %r35597, 8;
	xor.b32  	%r35601, %r35599, %r35598;
	xor.b32  	%r35602, %r35601, %r35600;
	xor.b32  	%r35603, %r35602, %r35597;
	shr.u32 	%r35604, %r35603, 2;
	xor.b32  	%r35605, %r35604, %r35603;
	shl.b32 	%r35606, %r35605, 3;
	not.b32 	%r35607, %r35606;
	and.b32  	%r35608, %r35607, 24;
	shr.u32 	%r35609, %r35595, %r35608;
	shf.r.wrap.b32 	%r35610, %r35571, %r35571, %r35609;
	shl.b32 	%r35611, %r35605, 31;
	xor.b32  	%r35612, %r35611, -2147483648;
	shr.s32 	%r35613, %r35612, 31;
	shl.b32 	%r35614, %r35605, 30;
	xor.b32  	%r35615, %r35614, -1073741824;
	not.b32 	%r35616, %r35610;
	and.b32  	%r35617, %r35534, %r35616;
	not.b32 	%r35618, %r35534;
	shr.s32 	%r35619, %r35615, 31;
	and.b32  	%r35620, %r35619, %r35618;
	or.b32  	%r35621, %r35613, %r35534;
	not.b32 	%r35622, %r35621;
	or.b32  	%r35623, %r35620, %r35622;
	and.b32  	%r35624, %r35623, %r35610;
	or.b32  	%r35625, %r35624, %r35617;
	add.s32 	%r35626, %r35534, %r35616;
	setp.ne.s32 	%p1491, %r35612, 0;
	setp.gt.s32 	%p1492, %r35615, -1;
	selp.b32 	%r35627, %r35625, %r35626, %p1492;
	selp.b32 	%r35628, %r35625, %r35627, %p1491;
	add.s32 	%r35629, %r35591, 33686018;
	xor.b32  	%r35630, %r35628, %r35594;
	shr.u32 	%r35631, %r35630, 16;
	xor.b32  	%r35632, %r35631, %r35630;
	shr.u32 	%r35633, %r35632, 12;
	shr.u32 	%r35634, %r35632, 4;
	shr.u32 	%r35635, %r35632, 8;
	xor.b32  	%r35636, %r35634, %r35633;
	xor.b32  	%r35637, %r35636, %r35635;
	xor.b32  	%r35638, %r35637, %r35632;
	shr.u32 	%r35639, %r35638, 2;
	xor.b32  	%r35640, %r35639, %r35638;
	shl.b32 	%r35641, %r35640, 3;
	not.b32 	%r35642, %r35641;
	and.b32  	%r35643, %r35642, 24;
	shr.u32 	%r35644, %r35629, %r35643;
	shf.r.wrap.b32 	%r35645, %r35571, %r35571, %r35644;
	shl.b32 	%r35646, %r35640, 31;
	xor.b32  	%r35647, %r35646, -2147483648;
	shr.s32 	%r35648, %r35647, 31;
	shl.b32 	%r35649, %r35640, 30;
	xor.b32  	%r35650, %r35649, -1073741824;
	not.b32 	%r35651, %r35645;
	and.b32  	%r35652, %r35569, %r35651;
	not.b32 	%r35653, %r35569;
	shr.s32 	%r35654, %r35650, 31;
	and.b32  	%r35655, %r35654, %r35653;
	or.b32  	%r35656, %r35648, %r35569;
	not.b32 	%r35657, %r35656;
	or.b32  	%r35658, %r35655, %r35657;
	and.b32  	%r35659, %r35658, %r35645;
	or.b32  	%r35660, %r35659, %r35652;
	add.s32 	%r35661, %r35569, %r35651;
	setp.ne.s32 	%p1493, %r35647, 0;
	setp.gt.s32 	%p1494, %r35650, -1;
	selp.b32 	%r35662, %r35660, %r35661, %p1494;
	selp.b32 	%r35663, %r35660, %r35662, %p1493;
	add.s32 	%r35664, %r35663, %r35630;
	xor.b32  	%r35665, %r35664, %r35571;
	shr.u32 	%r35666, %r35571, 8;
	and.b32  	%r35667, %r35666, 31;
	shl.b32 	%r35668, %r1486, %r35667;
	shr.u32 	%r35669, %r35571, 1;
	and.b32  	%r35670, %r35669, 1;
	shl.b32 	%r35671, %r35670, %r35667;
	and.b32  	%r35672, %r35571, 1;
	shl.b32 	%r35673, %r35672, %r35667;
	and.b32  	%r35674, %r35668, %r34264;
	not.b32 	%r35675, %r35668;
	and.b32  	%r35676, %r34264, %r35675;
	not.b32 	%r35677, %r35673;
	and.b32  	%r35678, %r35674, %r35677;
	or.b32  	%r35679, %r35678, %r35676;
	not.b32 	%r35680, %r35674;
	and.b32  	%r35681, %r35671, %r35680;
	or.b32  	%r35682, %r35679, %r35681;
	shr.u32 	%r35683, %r35665, 4;
	xor.b32  	%r35684, %r35683, %r35665;
	and.b32  	%r35685, %r35684, 252645135;
	shr.u32 	%r35686, %r35685, 24;
	shf.r.wrap.b32 	%r35687, %r35665, %r35665, %r35686;
	xor.b32  	%r35688, %r35687, %r35594;
	add.s32 	%r35689, %r35685, 16843009;
	shr.u32 	%r35690, %r35688, 16;
	xor.b32  	%r35691, %r35690, %r35688;
	shr.u32 	%r35692, %r35691, 12;
	shr.u32 	%r35693, %r35691, 4;
	shr.u32 	%r35694, %r35691, 8;
	xor.b32  	%r35695, %r35693, %r35692;
	xor.b32  	%r35696, %r35695, %r35694;
	xor.b32  	%r35697, %r35696, %r35691;
	shr.u32 	%r35698, %r35697, 2;
	xor.b32  	%r35699, %r35698, %r35697;
	shl.b32 	%r35700, %r35699, 3;
	not.b32 	%r35701, %r35700;
	and.b32  	%r35702, %r35701, 24;
	shr.u32 	%r35703, %r35689, %r35702;
	shf.r.wrap.b32 	%r35704, %r35665, %r35665, %r35703;
	shl.b32 	%r35705, %r35699, 31;
	xor.b32  	%r35706, %r35705, -2147483648;
	shr.s32 	%r35707, %r35706, 31;
	shl.b32 	%r35708, %r35699, 30;
	xor.b32  	%r35709, %r35708, -1073741824;
	not.b32 	%r35710, %r35704;
	and.b32  	%r35711, %r35628, %r35710;
	not.b32 	%r35712, %r35628;
	shr.s32 	%r35713, %r35709, 31;
	and.b32  	%r35714, %r35713, %r35712;
	or.b32  	%r35715, %r35707, %r35628;
	not.b32 	%r35716, %r35715;
	or.b32  	%r35717, %r35714, %r35716;
	and.b32  	%r35718, %r35717, %r35704;
	or.b32  	%r35719, %r35718, %r35711;
	add.s32 	%r35720, %r35628, %r35710;
	setp.ne.s32 	%p1495, %r35706, 0;
	setp.gt.s32 	%p1496, %r35709, -1;
	selp.b32 	%r35721, %r35719, %r35720, %p1496;
	selp.b32 	%r35722, %r35719, %r35721, %p1495;
	add.s32 	%r35723, %r35685, 33686018;
	xor.b32  	%r35724, %r35722, %r35688;
	shr.u32 	%r35725, %r35724, 16;
	xor.b32  	%r35726, %r35725, %r35724;
	shr.u32 	%r35727, %r35726, 12;
	shr.u32 	%r35728, %r35726, 4;
	shr.u32 	%r35729, %r35726, 8;
	xor.b32  	%r35730, %r35728, %r35727;
	xor.b32  	%r35731, %r35730, %r35729;
	xor.b32  	%r35732, %r35731, %r35726;
	shr.u32 	%r35733, %r35732, 2;
	xor.b32  	%r35734, %r35733, %r35732;
	shl.b32 	%r35735, %r35734, 3;
	not.b32 	%r35736, %r35735;
	and.b32  	%r35737, %r35736, 24;
	shr.u32 	%r35738, %r35723, %r35737;
	shf.r.wrap.b32 	%r35739, %r35665, %r35665, %r35738;
	shl.b32 	%r35740, %r35734, 31;
	xor.b32  	%r35741, %r35740, -2147483648;
	shr.s32 	%r35742, %r35741, 31;
	shl.b32 	%r35743, %r35734, 30;
	xor.b32  	%r35744, %r35743, -1073741824;
	not.b32 	%r35745, %r35739;
	and.b32  	%r35746, %r35663, %r35745;
	not.b32 	%r35747, %r35663;
	shr.s32 	%r35748, %r35744, 31;
	and.b32  	%r35749, %r35748, %r35747;
	or.b32  	%r35750, %r35742, %r35663;
	not.b32 	%r35751, %r35750;
	or.b32  	%r35752, %r35749, %r35751;
	and.b32  	%r35753, %r35752, %r35739;
	or.b32  	%r35754, %r35753, %r35746;
	add.s32 	%r35755, %r35663, %r35745;
	setp.ne.s32 	%p1497, %r35741, 0;
	setp.gt.s32 	%p1498, %r35744, -1;
	selp.b32 	%r35756, %r35754, %r35755, %p1498;
	selp.b32 	%r35757, %r35754, %r35756, %p1497;
	add.s32 	%r35758, %r35757, %r35724;
	xor.b32  	%r35759, %r35758, %r35665;
	shr.u32 	%r35760, %r35665, 8;
	and.b32  	%r35761, %r35760, 31;
	shl.b32 	%r35762, %r1486, %r35761;
	shr.u32 	%r35763, %r35665, 1;
	and.b32  	%r35764, %r35763, 1;
	shl.b32 	%r35765, %r35764, %r35761;
	and.b32  	%r35766, %r35665, 1;
	shl.b32 	%r35767, %r35766, %r35761;
	and.b32  	%r35768, %r35762, %r35119;
	not.b32 	%r35769, %r35762;
	and.b32  	%r35770, %r35119, %r35769;
	not.b32 	%r35771, %r35767;
	and.b32  	%r35772, %r35768, %r35771;
	or.b32  	%r35773, %r35772, %r35770;
	not.b32 	%r35774, %r35768;
	and.b32  	%r35775, %r35765, %r35774;
	or.b32  	%r35776, %r35773, %r35775;
	or.b32  	%r35777, %r35682, %r35588;
	and.b32  	%r35778, %r35776, %r35777;
	and.b32  	%r35779, %r35682, %r35588;
	or.b32  	%r35780, %r35778, %r35779;
	shr.u32 	%r35781, %r35759, 4;
	xor.b32  	%r35782, %r35781, %r35759;
	and.b32  	%r35783, %r35782, 252645135;
	shr.u32 	%r35784, %r35783, 24;
	shf.r.wrap.b32 	%r35785, %r35759, %r35759, %r35784;
	xor.b32  	%r35786, %r35785, %r35688;
	add.s32 	%r35787, %r35783, 16843009;
	shr.u32 	%r35788, %r35786, 16;
	xor.b32  	%r35789, %r35788, %r35786;
	shr.u32 	%r35790, %r35789, 12;
	shr.u32 	%r35791, %r35789, 4;
	shr.u32 	%r35792, %r35789, 8;
	xor.b32  	%r35793, %r35791, %r35790;
	xor.b32  	%r35794, %r35793, %r35792;
	xor.b32  	%r35795, %r35794, %r35789;
	shr.u32 	%r35796, %r35795, 2;
	xor.b32  	%r35797, %r35796, %r35795;
	shl.b32 	%r35798, %r35797, 3;
	not.b32 	%r35799, %r35798;
	and.b32  	%r35800, %r35799, 24;
	shr.u32 	%r35801, %r35787, %r35800;
	shf.r.wrap.b32 	%r35802, %r35759, %r35759, %r35801;
	shl.b32 	%r35803, %r35797, 31;
	xor.b32  	%r35804, %r35803, -2147483648;
	shr.s32 	%r35805, %r35804, 31;
	shl.b32 	%r35806, %r35797, 30;
	xor.b32  	%r35807, %r35806, -1073741824;
	not.b32 	%r35808, %r35802;
	and.b32  	%r35809, %r35722, %r35808;
	not.b32 	%r35810, %r35722;
	shr.s32 	%r35811, %r35807, 31;
	and.b32  	%r35812, %r35811, %r35810;
	or.b32  	%r35813, %r35805, %r35722;
	not.b32 	%r35814, %r35813;
	or.b32  	%r35815, %r35812, %r35814;
	and.b32  	%r35816, %r35815, %r35802;
	or.b32  	%r35817, %r35816, %r35809;
	add.s32 	%r35818, %r35722, %r35808;
	setp.ne.s32 	%p1499, %r35804, 0;
	setp.gt.s32 	%p1500, %r35807, -1;
	selp.b32 	%r35819, %r35817, %r35818, %p1500;
	selp.b32 	%r35820, %r35817, %r35819, %p1499;
	add.s32 	%r35821, %r35783, 33686018;
	xor.b32  	%r35822, %r35820, %r35786;
	shr.u32 	%r35823, %r35822, 16;
	xor.b32  	%r35824, %r35823, %r35822;
	shr.u32 	%r35825, %r35824, 12;
	shr.u32 	%r35826, %r35824, 4;
	shr.u32 	%r35827, %r35824, 8;
	xor.b32  	%r35828, %r35826, %r35825;
	xor.b32  	%r35829, %r35828, %r35827;
	xor.b32  	%r35830, %r35829, %r35824;
	shr.u32 	%r35831, %r35830, 2;
	xor.b32  	%r35832, %r35831, %r35830;
	shl.b32 	%r35833, %r35832, 3;
	not.b32 	%r35834, %r35833;
	and.b32  	%r35835, %r35834, 24;
	shr.u32 	%r35836, %r35821, %r35835;
	shf.r.wrap.b32 	%r35837, %r35759, %r35759, %r35836;
	shl.b32 	%r35838, %r35832, 31;
	xor.b32  	%r35839, %r35838, -2147483648;
	shr.s32 	%r35840, %r35839, 31;
	shl.b32 	%r35841, %r35832, 30;
	xor.b32  	%r35842, %r35841, -1073741824;
	not.b32 	%r35843, %r35837;
	and.b32  	%r35844, %r35757, %r35843;
	not.b32 	%r35845, %r35757;
	shr.s32 	%r35846, %r35842, 31;
	and.b32  	%r35847, %r35846, %r35845;
	or.b32  	%r35848, %r35840, %r35757;
	not.b32 	%r35849, %r35848;
	or.b32  	%r35850, %r35847, %r35849;
	and.b32  	%r35851, %r35850, %r35837;
	or.b32  	%r35852, %r35851, %r35844;
	add.s32 	%r35853, %r35757, %r35843;
	setp.ne.s32 	%p1501, %r35839, 0;
	setp.gt.s32 	%p1502, %r35842, -1;
	selp.b32 	%r35854, %r35852, %r35853, %p1502;
	selp.b32 	%r35855, %r35852, %r35854, %p1501;
	add.s32 	%r35856, %r35855, %r35822;
	xor.b32  	%r35857, %r35856, %r35759;
	shr.u32 	%r35858, %r35759, 8;
	and.b32  	%r35859, %r35858, 31;
	shl.b32 	%r35860, %r1486, %r35859;
	shr.u32 	%r35861, %r35759, 1;
	and.b32  	%r35862, %r35861, 1;
	shl.b32 	%r35863, %r35862, %r35859;
	and.b32  	%r35864, %r35759, 1;
	shl.b32 	%r35865, %r35864, %r35859;
	and.b32  	%r35866, %r35860, %r35119;
	not.b32 	%r35867, %r35860;
	and.b32  	%r35868, %r35119, %r35867;
	not.b32 	%r35869, %r35865;
	and.b32  	%r35870, %r35866, %r35869;
	or.b32  	%r35871, %r35870, %r35868;
	not.b32 	%r35872, %r35866;
	and.b32  	%r35873, %r35863, %r35872;
	or.b32  	%r35874, %r35871, %r35873;
	shf.l.wrap.b32 	%r35875, %r35874, %r35874, 30;
	shf.l.wrap.b32 	%r35876, %r35874, %r35874, 19;
	xor.b32  	%r35877, %r35875, %r35876;
	shf.l.wrap.b32 	%r35878, %r35874, %r35874, 10;
	xor.b32  	%r35879, %r35877, %r35878;
	shr.u32 	%r35880, %r35857, 4;
	xor.b32  	%r35881, %r35880, %r35857;
	and.b32  	%r35882, %r35881, 252645135;
	shr.u32 	%r35883, %r35882, 24;
	shf.r.wrap.b32 	%r35884, %r35857, %r35857, %r35883;
	xor.b32  	%r35885, %r35884, %r35786;
	add.s32 	%r35886, %r35882, 16843009;
	shr.u32 	%r35887, %r35885, 16;
	xor.b32  	%r35888, %r35887, %r35885;
	shr.u32 	%r35889, %r35888, 12;
	shr.u32 	%r35890, %r35888, 4;
	shr.u32 	%r35891, %r35888, 8;
	xor.b32  	%r35892, %r35890, %r35889;
	xor.b32  	%r35893, %r35892, %r35891;
	xor.b32  	%r35894, %r35893, %r35888;
	shr.u32 	%r35895, %r35894, 2;
	xor.b32  	%r35896, %r35895, %r35894;
	shl.b32 	%r35897, %r35896, 3;
	not.b32 	%r35898, %r35897;
	and.b32  	%r35899, %r35898, 24;
	shr.u32 	%r35900, %r35886, %r35899;
	shf.r.wrap.b32 	%r35901, %r35857, %r35857, %r35900;
	shl.b32 	%r35902, %r35896, 31;
	xor.b32  	%r35903, %r35902, -2147483648;
	shr.s32 	%r35904, %r35903, 31;
	shl.b32 	%r35905, %r35896, 30;
	xor.b32  	%r35906, %r35905, -1073741824;
	not.b32 	%r35907, %r35901;
	and.b32  	%r35908, %r35820, %r35907;
	not.b32 	%r35909, %r35820;
	shr.s32 	%r35910, %r35906, 31;
	and.b32  	%r35911, %r35910, %r35909;
	or.b32  	%r35912, %r35904, %r35820;
	not.b32 	%r35913, %r35912;
	or.b32  	%r35914, %r35911, %r35913;
	and.b32  	%r35915, %r35914, %r35901;
	or.b32  	%r35916, %r35915, %r35908;
	add.s32 	%r35917, %r35820, %r35907;
	setp.ne.s32 	%p1503, %r35903, 0;
	setp.gt.s32 	%p1504, %r35906, -1;
	selp.b32 	%r35918, %r35916, %r35917, %p1504;
	selp.b32 	%r35919, %r35916, %r35918, %p1503;
	add.s32 	%r35920, %r35882, 33686018;
	xor.b32  	%r35921, %r35919, %r35885;
	shr.u32 	%r35922, %r35921, 16;
	xor.b32  	%r35923, %r35922, %r35921;
	shr.u32 	%r35924, %r35923, 12;
	shr.u32 	%r35925, %r35923, 4;
	shr.u32 	%r35926, %r35923, 8;
	xor.b32  	%r35927, %r35925, %r35924;
	xor.b32  	%r35928, %r35927, %r35926;
	xor.b32  	%r35929, %r35928, %r35923;
	shr.u32 	%r35930, %r35929, 2;
	xor.b32  	%r35931, %r35930, %r35929;
	shl.b32 	%r35932, %r35931, 3;
	not.b32 	%r35933, %r35932;
	and.b32  	%r35934, %r35933, 24;
	shr.u32 	%r35935, %r35920, %r35934;
	shf.r.wrap.b32 	%r35936, %r35857, %r35857, %r35935;
	shl.b32 	%r35937, %r35931, 31;
	xor.b32  	%r35938, %r35937, -2147483648;
	shr.s32 	%r35939, %r35938, 31;
	shl.b32 	%r35940, %r35931, 30;
	xor.b32  	%r35941, %r35940, -1073741824;
	not.b32 	%r35942, %r35936;
	and.b32  	%r35943, %r35855, %r35942;
	not.b32 	%r35944, %r35855;
	shr.s32 	%r35945, %r35941, 31;
	and.b32  	%r35946, %r35945, %r35944;
	or.b32  	%r35947, %r35939, %r35855;
	not.b32 	%r35948, %r35947;
	or.b32  	%r35949, %r35946, %r35948;
	and.b32  	%r35950, %r35949, %r35936;
	or.b32  	%r35951, %r35950, %r35943;
	add.s32 	%r35952, %r35855, %r35942;
	setp.ne.s32 	%p1505, %r35938, 0;
	setp.gt.s32 	%p1506, %r35941, -1;
	selp.b32 	%r35953, %r35951, %r35952, %p1506;
	selp.b32 	%r35954, %r35951, %r35953, %p1505;
	add.s32 	%r35955, %r35954, %r35921;
	shr.u32 	%r35956, %r35857, 8;
	and.b32  	%r35957, %r35956, 31;
	shl.b32 	%r35958, %r1486, %r35957;
	shr.u32 	%r35959, %r35857, 1;
	and.b32  	%r35960, %r35959, 1;
	shl.b32 	%r35961, %r35960, %r35957;
	and.b32  	%r35962, %r35857, 1;
	shl.b32 	%r35963, %r35962, %r35957;
	and.b32  	%r35964, %r35958, %r35494;
	not.b32 	%r35965, %r35958;
	and.b32  	%r35966, %r35494, %r35965;
	not.b32 	%r35967, %r35963;
	and.b32  	%r35968, %r35964, %r35967;
	or.b32  	%r35969, %r35968, %r35966;
	not.b32 	%r35970, %r35964;
	and.b32  	%r35971, %r35961, %r35970;
	or.b32  	%r35972, %r35969, %r35971;
	add.s32 	%r35973, %r35780, %r35494;
	add.s32 	%r35974, %r35973, %r35879;
	add.s32 	%r35975, %r32550, %r35972;
	add.s32 	%r35976, %r33410, %r33409;
	xor.b32  	%r35977, %r35955, %r35976;
	xor.b32  	%r35978, %r35977, %r35857;
	shr.u32 	%r35979, %r35978, 4;
	xor.b32  	%r35980, %r35979, %r35978;
	and.b32  	%r35981, %r35980, 252645135;
	shr.u32 	%r35982, %r35981, 24;
	shf.r.wrap.b32 	%r35983, %r35978, %r35978, %r35982;
	xor.b32  	%r35984, %r35983, %r35885;
	add.s32 	%r35985, %r35981, 16843009;
	shr.u32 	%r35986, %r35984, 16;
	xor.b32  	%r35987, %r35986, %r35984;
	shr.u32 	%r35988, %r35987, 12;
	shr.u32 	%r35989, %r35987, 4;
	shr.u32 	%r35990, %r35987, 8;
	xor.b32  	%r35991, %r35989, %r35988;
	xor.b32  	%r35992, %r35991, %r35990;
	xor.b32  	%r35993, %r35992, %r35987;
	shr.u32 	%r35994, %r35993, 2;
	xor.b32  	%r35995, %r35994, %r35993;
	shl.b32 	%r35996, %r35995, 3;
	not.b32 	%r35997, %r35996;
	and.b32  	%r35998, %r35997, 24;
	shr.u32 	%r35999, %r35985, %r35998;
	shf.r.wrap.b32 	%r36000, %r35978, %r35978, %r35999;
	shl.b32 	%r36001, %r35995, 31;
	xor.b32  	%r36002, %r36001, -2147483648;
	shr.s32 	%r36003, %r36002, 31;
	shl.b32 	%r36004, %r35995, 30;
	xor.b32  	%r36005, %r36004, -1073741824;
	not.b32 	%r36006, %r36000;
	and.b32  	%r36007, %r35919, %r36006;
	not.b32 	%r36008, %r35919;
	shr.s32 	%r36009, %r36005, 31;
	and.b32  	%r36010, %r36009, %r36008;
	or.b32  	%r36011, %r36003, %r35919;
	not.b32 	%r36012, %r36011;
	or.b32  	%r36013, %r36010, %r36012;
	and.b32  	%r36014, %r36013, %r36000;
	or.b32  	%r36015, %r36014, %r36007;
	add.s32 	%r36016, %r35919, %r36006;
	setp.ne.s32 	%p1507, %r36002, 0;
	setp.gt.s32 	%p1508, %r36005, -1;
	selp.b32 	%r36017, %r36015, %r36016, %p1508;
	selp.b32 	%r36018, %r36015, %r36017, %p1507;
	add.s32 	%r36019, %r35981, 33686018;
	xor.b32  	%r36020, %r36018, %r35984;
	shr.u32 	%r36021, %r36020, 16;
	xor.b32  	%r36022, %r36021, %r36020;
	shr.u32 	%r36023, %r36022, 12;
	shr.u32 	%r36024, %r36022, 4;
	shr.u32 	%r36025, %r36022, 8;
	xor.b32  	%r36026, %r36024, %r36023;
	xor.b32  	%r36027, %r36026, %r36025;
	xor.b32  	%r36028, %r36027, %r36022;
	shr.u32 	%r36029, %r36028, 2;
	xor.b32  	%r36030, %r36029, %r36028;
	shl.b32 	%r36031, %r36030, 3;
	not.b32 	%r36032, %r36031;
	and.b32  	%r36033, %r36032, 24;
	shr.u32 	%r36034, %r36019, %r36033;
	shf.r.wrap.b32 	%r36035, %r35978, %r35978, %r36034;
	shl.b32 	%r36036, %r36030, 31;
	xor.b32  	%r36037, %r36036, -2147483648;
	shr.s32 	%r36038, %r36037, 31;
	shl.b32 	%r36039, %r36030, 30;
	xor.b32  	%r36040, %r36039, -1073741824;
	not.b32 	%r36041, %r36035;
	and.b32  	%r36042, %r35954, %r36041;
	not.b32 	%r36043, %r35954;
	shr.s32 	%r36044, %r36040, 31;
	and.b32  	%r36045, %r36044, %r36043;
	or.b32  	%r36046, %r36038, %r35954;
	not.b32 	%r36047, %r36046;
	or.b32  	%r36048, %r36045, %r36047;
	and.b32  	%r36049, %r36048, %r36035;
	or.b32  	%r36050, %r36049, %r36042;
	add.s32 	%r36051, %r35954, %r36041;
	setp.ne.s32 	%p1509, %r36037, 0;
	setp.gt.s32 	%p1510, %r36040, -1;
	selp.b32 	%r36052, %r36050, %r36051, %p1510;
	selp.b32 	%r36053, %r36050, %r36052, %p1509;
	add.s32 	%r36054, %r36053, %r36020;
	xor.b32  	%r36055, %r36054, %r35978;
	ld.shared.v4.u32 	{%r36056, %r36057, %r36058, %r36059}, [heftytab+160];
	shr.u32 	%r36060, %r36055, 4;
	xor.b32  	%r36061, %r36060, %r36055;
	and.b32  	%r36062, %r36061, 252645135;
	shr.u32 	%r36063, %r36062, 24;
	shf.r.wrap.b32 	%r36064, %r36055, %r36055, %r36063;
	xor.b32  	%r36065, %r36064, %r35984;
	add.s32 	%r36066, %r36062, 16843009;
	shr.u32 	%r36067, %r36065, 16;
	xor.b32  	%r36068, %r36067, %r36065;
	shr.u32 	%r36069, %r36068, 12;
	shr.u32 	%r36070, %r36068, 4;
	shr.u32 	%r36071, %r36068, 8;
	xor.b32  	%r36072, %r36070, %r36069;
	xor.b32  	%r36073, %r36072, %r36071;
	xor.b32  	%r36074, %r36073, %r36068;
	shr.u32 	%r36075, %r36074, 2;
	xor.b32  	%r36076, %r36075, %r36074;
	shl.b32 	%r36077, %r36076, 3;
	not.b32 	%r36078, %r36077;
	and.b32  	%r36079, %r36078, 24;
	shr.u32 	%r36080, %r36066, %r36079;
	shf.r.wrap.b32 	%r36081, %r36055, %r36055, %r36080;
	shl.b32 	%r36082, %r36076, 31;
	xor.b32  	%r36083, %r36082, -2147483648;
	shr.s32 	%r36084, %r36083, 31;
	shl.b32 	%r36085, %r36076, 30;
	xor.b32  	%r36086, %r36085, -1073741824;
	not.b32 	%r36087, %r36081;
	and.b32  	%r36088, %r36018, %r36087;
	not.b32 	%r36089, %r36018;
	shr.s32 	%r36090, %r36086, 31;
	and.b32  	%r36091, %r36090, %r36089;
	or.b32  	%r36092, %r36084, %r36018;
	not.b32 	%r36093, %r36092;
	or.b32  	%r36094, %r36091, %r36093;
	and.b32  	%r36095, %r36094, %r36081;
	or.b32  	%r36096, %r36095, %r36088;
	add.s32 	%r36097, %r36018, %r36087;
	setp.ne.s32 	%p1511, %r36083, 0;
	setp.gt.s32 	%p1512, %r36086, -1;
	selp.b32 	%r36098, %r36096, %r36097, %p1512;
	selp.b32 	%r36099, %r36096, %r36098, %p1511;
	add.s32 	%r36100, %r36062, 33686018;
	xor.b32  	%r36101, %r36099, %r36065;
	shr.u32 	%r36102, %r36101, 16;
	xor.b32  	%r36103, %r36102, %r36101;
	shr.u32 	%r36104, %r36103, 12;
	shr.u32 	%r36105, %r36103, 4;
	shr.u32 	%r36106, %r36103, 8;
	xor.b32  	%r36107, %r36105, %r36104;
	xor.b32  	%r36108, %r36107, %r36106;
	xor.b32  	%r36109, %r36108, %r36103;
	shr.u32 	%r36110, %r36109, 2;
	xor.b32  	%r36111, %r36110, %r36109;
	shl.b32 	%r36112, %r36111, 3;
	not.b32 	%r36113, %r36112;
	and.b32  	%r36114, %r36113, 24;
	shr.u32 	%r36115, %r36100, %r36114;
	shf.r.wrap.b32 	%r36116, %r36055, %r36055, %r36115;
	shl.b32 	%r36117, %r36111, 31;
	xor.b32  	%r36118, %r36117, -2147483648;
	shr.s32 	%r36119, %r36118, 31;
	shl.b32 	%r36120, %r36111, 30;
	xor.b32  	%r36121, %r36120, -1073741824;
	not.b32 	%r36122, %r36116;
	and.b32  	%r36123, %r36053, %r36122;
	not.b32 	%r36124, %r36053;
	shr.s32 	%r36125, %r36121, 31;
	and.b32  	%r36126, %r36125, %r36124;
	or.b32  	%r36127, %r36119, %r36053;
	not.b32 	%r36128, %r36127;
	or.b32  	%r36129, %r36126, %r36128;
	and.b32  	%r36130, %r36129, %r36116;
	or.b32  	%r36131, %r36130, %r36123;
	add.s32 	%r36132, %r36053, %r36122;
	setp.ne.s32 	%p1513, %r36118, 0;
	setp.gt.s32 	%p1514, %r36121, -1;
	selp.b32 	%r36133, %r36131, %r36132, %p1514;
	selp.b32 	%r36134, %r36131, %r36133, %p1513;
	add.s32 	%r36135, %r36134, %r36101;
	xor.b32  	%r36136, %r36135, %r36055;
	shr.u32 	%r36137, %r36055, 8;
	and.b32  	%r36138, %r36137, 31;
	shl.b32 	%r36139, %r1486, %r36138;
	shr.u32 	%r36140, %r36055, 1;
	and.b32  	%r36141, %r36140, 1;
	shl.b32 	%r36142, %r36141, %r36138;
	and.b32  	%r36143, %r36055, 1;
	shl.b32 	%r36144, %r36143, %r36138;
	and.b32  	%r36145, %r36139, %r34265;
	not.b32 	%r36146, %r36139;
	and.b32  	%r36147, %r34265, %r36146;
	not.b32 	%r36148, %r36144;
	and.b32  	%r36149, %r36145, %r36148;
	or.b32  	%r36150, %r36149, %r36147;
	not.b32 	%r36151, %r36145;
	and.b32  	%r36152, %r36142, %r36151;
	or.b32  	%r36153, %r36150, %r36152;
	shr.u32 	%r36154, %r36136, 4;
	xor.b32  	%r36155, %r36154, %r36136;
	and.b32  	%r36156, %r36155, 252645135;
	shr.u32 	%r36157, %r36156, 24;
	shf.r.wrap.b32 	%r36158, %r36136, %r36136, %r36157;
	xor.b32  	%r36159, %r36158, %r36065;
	add.s32 	%r36160, %r36156, 16843009;
	shr.u32 	%r36161, %r36159, 16;
	xor.b32  	%r36162, %r36161, %r36159;
	shr.u32 	%r36163, %r36162, 12;
	shr.u32 	%r36164, %r36162, 4;
	shr.u32 	%r36165, %r36162, 8;
	xor.b32  	%r36166, %r36164, %r36163;
	xor.b32  	%r36167, %r36166, %r36165;
	xor.b32  	%r36168, %r36167, %r36162;
	shr.u32 	%r36169, %r36168, 2;
	xor.b32  	%r36170, %r36169, %r36168;
	shl.b32 	%r36171, %r36170, 3;
	not.b32 	%r36172, %r36171;
	and.b32  	%r36173, %r36172, 24;
	shr.u32 	%r36174, %r36160, %r36173;
	shf.r.wrap.b32 	%r36175, %r36136, %r36136, %r36174;
	shl.b32 	%r36176, %r36170, 31;
	xor.b32  	%r36177, %r36176, -2147483648;
	shr.s32 	%r36178, %r36177, 31;
	shl.b32 	%r36179, %r36170, 30;
	xor.b32  	%r36180, %r36179, -1073741824;
	not.b32 	%r36181, %r36175;
	and.b32  	%r36182, %r36099, %r36181;
	not.b32 	%r36183, %r36099;
	shr.s32 	%r36184, %r36180, 31;
	and.b32  	%r36185, %r36184, %r36183;
	or.b32  	%r36186, %r36178, %r36099;
	not.b32 	%r36187, %r36186;
	or.b32  	%r36188, %r36185, %r36187;
	and.b32  	%r36189, %r36188, %r36175;
	or.b32  	%r36190, %r36189, %r36182;
	add.s32 	%r36191, %r36099, %r36181;
	setp.ne.s32 	%p1515, %r36177, 0;
	setp.gt.s32 	%p1516, %r36180, -1;
	selp.b32 	%r36192, %r36190, %r36191, %p1516;
	selp.b32 	%r36193, %r36190, %r36192, %p1515;
	add.s32 	%r36194, %r36156, 33686018;
	xor.b32  	%r36195, %r36193, %r36159;
	shr.u32 	%r36196, %r36195, 16;
	xor.b32  	%r36197, %r36196, %r36195;
	shr.u32 	%r36198, %r36197, 12;
	shr.u32 	%r36199, %r36197, 4;
	shr.u32 	%r36200, %r36197, 8;
	xor.b32  	%r36201, %r36199, %r36198;
	xor.b32  	%r36202, %r36201, %r36200;
	xor.b32  	%r36203, %r36202, %r36197;
	shr.u32 	%r36204, %r36203, 2;
	xor.b32  	%r36205, %r36204, %r36203;
	shl.b32 	%r36206, %r36205, 3;
	not.b32 	%r36207, %r36206;
	and.b32  	%r36208, %r36207, 24;
	shr.u32 	%r36209, %r36194, %r36208;
	shf.r.wrap.b32 	%r36210, %r36136, %r36136, %r36209;
	shl.b32 	%r36211, %r36205, 31;
	xor.b32  	%r36212, %r36211, -2147483648;
	shr.s32 	%r36213, %r36212, 31;
	shl.b32 	%r36214, %r36205, 30;
	xor.b32  	%r36215, %r36214, -1073741824;
	not.b32 	%r36216, %r36210;
	and.b32  	%r36217, %r36134, %r36216;
	not.b32 	%r36218, %r36134;
	shr.s32 	%r36219, %r36215, 31;
	and.b32  	%r36220, %r36219, %r36218;
	or.b32  	%r36221, %r36213, %r36134;
	not.b32 	%r36222, %r36221;
	or.b32  	%r36223, %r36220, %r36222;
	and.b32  	%r36224, %r36223, %r36210;
	or.b32  	%r36225, %r36224, %r36217;
	add.s32 	%r36226, %r36134, %r36216;
	setp.ne.s32 	%p1517, %r36212, 0;
	setp.gt.s32 	%p1518, %r36215, -1;
	selp.b32 	%r36227, %r36225, %r36226, %p1518;
	selp.b32 	%r36228, %r36225, %r36227, %p1517;
	add.s32 	%r36229, %r36228, %r36195;
	xor.b32  	%r36230, %r36229, %r36136;
	shr.u32 	%r36231, %r36136, 8;
	and.b32  	%r36232, %r36231, 31;
	shl.b32 	%r36233, %r1486, %r36232;
	shr.u32 	%r36234, %r36136, 1;
	and.b32  	%r36235, %r36234, 1;
	shl.b32 	%r36236, %r36235, %r36232;
	and.b32  	%r36237, %r36136, 1;
	shl.b32 	%r36238, %r36237, %r36232;
	and.b32  	%r36239, %r36233, %r35120;
	not.b32 	%r36240, %r36233;
	and.b32  	%r36241, %r35120, %r36240;
	not.b32 	%r36242, %r36238;
	and.b32  	%r36243, %r36239, %r36242;
	or.b32  	%r36244, %r36243, %r36241;
	not.b32 	%r36245, %r36239;
	and.b32  	%r36246, %r36236, %r36245;
	or.b32  	%r36247, %r36244, %r36246;
	xor.b32  	%r36248, %r36247, %r36153;
	and.b32  	%r36249, %r35975, %r36248;
	xor.b32  	%r36250, %r36249, %r36153;
	shr.u32 	%r36251, %r36230, 4;
	xor.b32  	%r36252, %r36251, %r36230;
	and.b32  	%r36253, %r36252, 252645135;
	shr.u32 	%r36254, %r36253, 24;
	shf.r.wrap.b32 	%r36255, %r36230, %r36230, %r36254;
	xor.b32  	%r36256, %r36255, %r36159;
	add.s32 	%r36257, %r36253, 16843009;
	shr.u32 	%r36258, %r36256, 16;
	xor.b32  	%r36259, %r36258, %r36256;
	shr.u32 	%r36260, %r36259, 12;
	shr.u32 	%r36261, %r36259, 4;
	shr.u32 	%r36262, %r36259, 8;
	xor.b32  	%r36263, %r36261, %r36260;
	xor.b32  	%r36264, %r36263, %r36262;
	xor.b32  	%r36265, %r36264, %r36259;
	shr.u32 	%r36266, %r36265, 2;
	xor.b32  	%r36267, %r36266, %r36265;
	shl.b32 	%r36268, %r36267, 3;
	not.b32 	%r36269, %r36268;
	and.b32  	%r36270, %r36269, 24;
	shr.u32 	%r36271, %r36257, %r36270;
	shf.r.wrap.b32 	%r36272, %r36230, %r36230, %r36271;
	shl.b32 	%r36273, %r36267, 31;
	xor.b32  	%r36274, %r36273, -2147483648;
	shr.s32 	%r36275, %r36274, 31;
	shl.b32 	%r36276, %r36267, 30;
	xor.b32  	%r36277, %r36276, -1073741824;
	not.b32 	%r36278, %r36272;
	and.b32  	%r36279, %r36193, %r36278;
	not.b32 	%r36280, %r36193;
	shr.s32 	%r36281, %r36277, 31;
	and.b32  	%r36282, %r36281, %r36280;
	or.b32  	%r36283, %r36275, %r36193;
	not.b32 	%r36284, %r36283;
	or.b32  	%r36285, %r36282, %r36284;
	and.b32  	%r36286, %r36285, %r36272;
	or.b32  	%r36287, %r36286, %r36279;
	add.s32 	%r36288, %r36193, %r36278;
	setp.ne.s32 	%p1519, %r36274, 0;
	setp.gt.s32 	%p1520, %r36277, -1;
	selp.b32 	%r36289, %r36287, %r36288, %p1520;
	selp.b32 	%r36290, %r36287, %r36289, %p1519;
	add.s32 	%r36291, %r36253, 33686018;
	xor.b32  	%r36292, %r36290, %r36256;
	shr.u32 	%r36293, %r36292, 16;
	xor.b32  	%r36294, %r36293, %r36292;
	shr.u32 	%r36295, %r36294, 12;
	shr.u32 	%r36296, %r36294, 4;
	shr.u32 	%r36297, %r36294, 8;
	xor.b32  	%r36298, %r36296, %r36295;
	xor.b32  	%r36299, %r36298, %r36297;
	xor.b32  	%r36300, %r36299, %r36294;
	shr.u32 	%r36301, %r36300, 2;
	xor.b32  	%r36302, %r36301, %r36300;
	shl.b32 	%r36303, %r36302, 3;
	not.b32 	%r36304, %r36303;
	and.b32  	%r36305, %r36304, 24;
	shr.u32 	%r36306, %r36291, %r36305;
	shf.r.wrap.b32 	%r36307, %r36230, %r36230, %r36306;
	shl.b32 	%r36308, %r36302, 31;
	xor.b32  	%r36309, %r36308, -2147483648;
	shr.s32 	%r36310, %r36309, 31;
	shl.b32 	%r36311, %r36302, 30;
	xor.b32  	%r36312, %r36311, -1073741824;
	not.b32 	%r36313, %r36307;
	and.b32  	%r36314, %r36228, %r36313;
	not.b32 	%r36315, %r36228;
	shr.s32 	%r36316, %r36312, 31;
	and.b32  	%r36317, %r36316, %r36315;
	or.b32  	%r36318, %r36310, %r36228;
	not.b32 	%r36319, %r36318;
	or.b32  	%r36320, %r36317, %r36319;
	and.b32  	%r36321, %r36320, %r36307;
	or.b32  	%r36322, %r36321, %r36314;
	add.s32 	%r36323, %r36228, %r36313;
	setp.ne.s32 	%p1521, %r36309, 0;
	setp.gt.s32 	%p1522, %r36312, -1;
	selp.b32 	%r36324, %r36322, %r36323, %p1522;
	selp.b32 	%r36325, %r36322, %r36324, %p1521;
	add.s32 	%r36326, %r36325, %r36292;
	xor.b32  	%r36327, %r36326, %r36230;
	shr.u32 	%r36328, %r36230, 8;
	and.b32  	%r36329, %r36328, 31;
	shl.b32 	%r36330, %r1486, %r36329;
	shr.u32 	%r36331, %r36230, 1;
	and.b32  	%r36332, %r36331, 1;
	shl.b32 	%r36333, %r36332, %r36329;
	and.b32  	%r36334, %r36230, 1;
	shl.b32 	%r36335, %r36334, %r36329;
	and.b32  	%r36336, %r36330, %r35975;
	not.b32 	%r36337, %r36330;
	and.b32  	%r36338, %r35975, %r36337;
	not.b32 	%r36339, %r36335;
	and.b32  	%r36340, %r36336, %r36339;
	or.b32  	%r36341, %r36340, %r36338;
	not.b32 	%r36342, %r36336;
	and.b32  	%r36343, %r36333, %r36342;
	or.b32  	%r36344, %r36341, %r36343;
	shf.l.wrap.b32 	%r36345, %r36344, %r36344, 26;
	shf.l.wrap.b32 	%r36346, %r36344, %r36344, 21;
	xor.b32  	%r36347, %r36345, %r36346;
	shf.l.wrap.b32 	%r36348, %r36344, %r36344, 7;
	xor.b32  	%r36349, %r36347, %r36348;
	add.s32 	%r36350, %r36056, %r29036;
	add.s32 	%r36351, %r36350, %r33410;
	add.s32 	%r36352, %r36351, %r36250;
	add.s32 	%r36353, %r36352, %r36349;
	shr.u32 	%r36354, %r36327, 4;
	xor.b32  	%r36355, %r36354, %r36327;
	and.b32  	%r36356, %r36355, 252645135;
	shr.u32 	%r36357, %r36356, 24;
	shf.r.wrap.b32 	%r36358, %r36327, %r36327, %r36357;
	xor.b32  	%r36359, %r36358, %r36256;
	add.s32 	%r36360, %r36356, 16843009;
	shr.u32 	%r36361, %r36359, 16;
	xor.b32  	%r36362, %r36361, %r36359;
	shr.u32 	%r36363, %r36362, 12;
	shr.u32 	%r36364, %r36362, 4;
	shr.u32 	%r36365, %r36362, 8;
	xor.b32  	%r36366, %r36364, %r36363;
	xor.b32  	%r36367, %r36366, %r36365;
	xor.b32  	%r36368, %r36367, %r36362;
	shr.u32 	%r36369, %r36368, 2;
	xor.b32  	%r36370, %r36369, %r36368;
	shl.b32 	%r36371, %r36370, 3;
	not.b32 	%r36372, %r36371;
	and.b32  	%r36373, %r36372, 24;
	shr.u32 	%r36374, %r36360, %r36373;
	shf.r.wrap.b32 	%r36375, %r36327, %r36327, %r36374;
	shl.b32 	%r36376, %r36370, 31;
	xor.b32  	%r36377, %r36376, -2147483648;
	shr.s32 	%r36378, %r36377, 31;
	shl.b32 	%r36379, %r36370, 30;
	xor.b32  	%r36380, %r36379, -1073741824;
	not.b32 	%r36381, %r36375;
	and.b32  	%r36382, %r36290, %r36381;
	not.b32 	%r36383, %r36290;
	shr.s32 	%r36384, %r36380, 31;
	and.b32  	%r36385, %r36384, %r36383;
	or.b32  	%r36386, %r36378, %r36290;
	not.b32 	%r36387, %r36386;
	or.b32  	%r36388, %r36385, %r36387;
	and.b32  	%r36389, %r36388, %r36375;
	or.b32  	%r36390, %r36389, %r36382;
	add.s32 	%r36391, %r36290, %r36381;
	setp.ne.s32 	%p1523, %r36377, 0;
	setp.gt.s32 	%p1524, %r36380, -1;
	selp.b32 	%r36392, %r36390, %r36391, %p1524;
	selp.b32 	%r36393, %r36390, %r36392, %p1523;
	add.s32 	%r36394, %r36356, 33686018;
	xor.b32  	%r36395, %r36393, %r36359;
	shr.u32 	%r36396, %r36395, 16;
	xor.b32  	%r36397, %r36396, %r36395;
	shr.u32 	%r36398, %r36397, 12;
	shr.u32 	%r36399, %r36397, 4;
	shr.u32 	%r36400, %r36397, 8;
	xor.b32  	%r36401, %r36399, %r36398;
	xor.b32  	%r36402, %r36401, %r36400;
	xor.b32  	%r36403, %r36402, %r36397;
	shr.u32 	%r36404, %r36403, 2;
	xor.b32  	%r36405, %r36404, %r36403;
	shl.b32 	%r36406, %r36405, 3;
	not.b32 	%r36407, %r36406;
	and.b32  	%r36408, %r36407, 24;
	shr.u32 	%r36409, %r36394, %r36408;
	shf.r.wrap.b32 	%r36410, %r36327, %r36327, %r36409;
	shl.b32 	%r36411, %r36405, 31;
	xor.b32  	%r36412, %r36411, -2147483648;
	shr.s32 	%r36413, %r36412, 31;
	shl.b32 	%r36414, %r36405, 30;
	xor.b32  	%r36415, %r36414, -1073741824;
	not.b32 	%r36416, %r36410;
	and.b32  	%r36417, %r36325, %r36416;
	not.b32 	%r36418, %r36325;
	shr.s32 	%r36419, %r36415, 31;
	and.b32  	%r36420, %r36419, %r36418;
	or.b32  	%r36421, %r36413, %r36325;
	not.b32 	%r36422, %r36421;
	or.b32  	%r36423, %r36420, %r36422;
	and.b32  	%r36424, %r36423, %r36410;
	or.b32  	%r36425, %r36424, %r36417;
	add.s32 	%r36426, %r36325, %r36416;
	setp.ne.s32 	%p1525, %r36412, 0;
	setp.gt.s32 	%p1526, %r36415, -1;
	selp.b32 	%r36427, %r36425, %r36426, %p1526;
	selp.b32 	%r36428, %r36425, %r36427, %p1525;
	add.s32 	%r36429, %r36428, %r36395;
	xor.b32  	%r36430, %r36429, %r36327;
	shr.u32 	%r36431, %r36327, 8;
	and.b32  	%r36432, %r36431, 31;
	shl.b32 	%r36433, %r1486, %r36432;
	shr.u32 	%r36434, %r36327, 1;
	and.b32  	%r36435, %r36434, 1;
	shl.b32 	%r36436, %r36435, %r36432;
	and.b32  	%r36437, %r36327, 1;
	shl.b32 	%r36438, %r36437, %r36432;
	and.b32  	%r36439, %r36433, %r34264;
	not.b32 	%r36440, %r36433;
	and.b32  	%r36441, %r34264, %r36440;
	not.b32 	%r36442, %r36438;
	and.b32  	%r36443, %r36439, %r36442;
	or.b32  	%r36444, %r36443, %r36441;
	not.b32 	%r36445, %r36439;
	and.b32  	%r36446, %r36436, %r36445;
	or.b32  	%r36447, %r36444, %r36446;
	shr.u32 	%r36448, %r36430, 4;
	xor.b32  	%r36449, %r36448, %r36430;
	and.b32  	%r36450, %r36449, 252645135;
	shr.u32 	%r36451, %r36450, 24;
	shf.r.wrap.b32 	%r36452, %r36430, %r36430, %r36451;
	xor.b32  	%r36453, %r36452, %r36359;
	add.s32 	%r36454, %r36450, 16843009;
	shr.u32 	%r36455, %r36453, 16;
	xor.b32  	%r36456, %r36455, %r36453;
	shr.u32 	%r36457, %r36456, 12;
	shr.u32 	%r36458, %r36456, 4;
	shr.u32 	%r36459, %r36456, 8;
	xor.b32  	%r36460, %r36458, %r36457;
	xor.b32  	%r36461, %r36460, %r36459;
	xor.b32  	%r36462, %r36461, %r36456;
	shr.u32 	%r36463, %r36462, 2;
	xor.b32  	%r36464, %r36463, %r36462;
	shl.b32 	%r36465, %r36464, 3;
	not.b32 	%r36466, %r36465;
	and.b32  	%r36467, %r36466, 24;
	shr.u32 	%r36468, %r36454, %r36467;
	shf.r.wrap.b32 	%r36469, %r36430, %r36430, %r36468;
	shl.b32 	%r36470, %r36464, 31;
	xor.b32  	%r36471, %r36470, -2147483648;
	shr.s32 	%r36472, %r36471, 31;
	shl.b32 	%r36473, %r36464, 30;
	xor.b32  	%r36474, %r36473, -1073741824;
	not.b32 	%r36475, %r36469;
	and.b32  	%r36476, %r36393, %r36475;
	not.b32 	%r36477, %r36393;
	shr.s32 	%r36478, %r36474, 31;
	and.b32  	%r36479, %r36478, %r36477;
	or.b32  	%r36480, %r36472, %r36393;
	not.b32 	%r36481, %r36480;
	or.b32  	%r36482, %r36479, %r36481;
	and.b32  	%r36483, %r36482, %r36469;
	or.b32  	%r36484, %r36483, %r36476;
	add.s32 	%r36485, %r36393, %r36475;
	setp.ne.s32 	%p1527, %r36471, 0;
	setp.gt.s32 	%p1528, %r36474, -1;
	selp.b32 	%r36486, %r36484, %r36485, %p1528;
	selp.b32 	%r36487, %r36484, %r36486, %p1527;
	add.s32 	%r36488, %r36450, 33686018;
	xor.b32  	%r36489, %r36487, %r36453;
	shr.u32 	%r36490, %r36489, 16;
	xor.b32  	%r36491, %r36490, %r36489;
	shr.u32 	%r36492, %r36491, 12;
	shr.u32 	%r36493, %r36491, 4;
	shr.u32 	%r36494, %r36491, 8;
	xor.b32  	%r36495, %r36493, %r36492;
	xor.b32  	%r36496, %r36495, %r36494;
	xor.b32  	%r36497, %r36496, %r36491;
	shr.u32 	%r36498, %r36497, 2;
	xor.b32  	%r36499, %r36498, %r36497;
	shl.b32 	%r36500, %r36499, 3;
	not.b32 	%r36501, %r36500;
	and.b32  	%r36502, %r36501, 24;
	shr.u32 	%r36503, %r36488, %r36502;
	shf.r.wrap.b32 	%r36504, %r36430, %r36430, %r36503;
	shl.b32 	%r36505, %r36499, 31;
	xor.b32  	%r36506, %r36505, -2147483648;
	shr.s32 	%r36507, %r36506, 31;
	shl.b32 	%r36508, %r36499, 30;
	xor.b32  	%r36509, %r36508, -1073741824;
	not.b32 	%r36510, %r36504;
	and.b32  	%r36511, %r36428, %r36510;
	not.b32 	%r36512, %r36428;
	shr.s32 	%r36513, %r36509, 31;
	and.b32  	%r36514, %r36513, %r36512;
	or.b32  	%r36515, %r36507, %r36428;
	not.b32 	%r36516, %r36515;
	or.b32  	%r36517, %r36514, %r36516;
	and.b32  	%r36518, %r36517, %r36504;
	or.b32  	%r36519, %r36518, %r36511;
	add.s32 	%r36520, %r36428, %r36510;
	setp.ne.s32 	%p1529, %r36506, 0;
	setp.gt.s32 	%p1530, %r36509, -1;
	selp.b32 	%r36521, %r36519, %r36520, %p1530;
	selp.b32 	%r36522, %r36519, %r36521, %p1529;
	add.s32 	%r36523, %r36522, %r36489;
	xor.b32  	%r36524, %r36523, %r36430;
	shr.u32 	%r36525, %r36430, 8;
	and.b32  	%r36526, %r36525, 31;
	shl.b32 	%r36527, %r1486, %r36526;
	shr.u32 	%r36528, %r36430, 1;
	and.b32  	%r36529, %r36528, 1;
	shl.b32 	%r36530, %r36529, %r36526;
	and.b32  	%r36531, %r36430, 1;
	shl.b32 	%r36532, %r36531, %r36526;
	and.b32  	%r36533, %r36527, %r35119;
	not.b32 	%r36534, %r36527;
	and.b32  	%r36535, %r35119, %r36534;
	not.b32 	%r36536, %r36532;
	and.b32  	%r36537, %r36533, %r36536;
	or.b32  	%r36538, %r36537, %r36535;
	not.b32 	%r36539, %r36533;
	and.b32  	%r36540, %r36530, %r36539;
	or.b32  	%r36541, %r36538, %r36540;
	shr.u32 	%r36542, %r36524, 4;
	xor.b32  	%r36543, %r36542, %r36524;
	and.b32  	%r36544, %r36543, 252645135;
	shr.u32 	%r36545, %r36544, 24;
	shf.r.wrap.b32 	%r36546, %r36524, %r36524, %r36545;
	xor.b32  	%r36547, %r36546, %r36453;
	add.s32 	%r36548, %r36544, 16843009;
	shr.u32 	%r36549, %r36547, 16;
	xor.b32  	%r36550, %r36549, %r36547;
	shr.u32 	%r36551, %r36550, 12;
	shr.u32 	%r36552, %r36550, 4;
	shr.u32 	%r36553, %r36550, 8;
	xor.b32  	%r36554, %r36552, %r36551;
	xor.b32  	%r36555, %r36554, %r36553;
	xor.b32  	%r36556, %r36555, %r36550;
	shr.u32 	%r36557, %r36556, 2;
	xor.b32  	%r36558, %r36557, %r36556;
	shl.b32 	%r36559, %r36558, 3;
	not.b32 	%r36560, %r36559;
	and.b32  	%r36561, %r36560, 24;
	shr.u32 	%r36562, %r36548, %r36561;
	shf.r.wrap.b32 	%r36563, %r36524, %r36524, %r36562;
	shl.b32 	%r36564, %r36558, 31;
	xor.b32  	%r36565, %r36564, -2147483648;
	shr.s32 	%r36566, %r36565, 31;
	shl.b32 	%r36567, %r36558, 30;
	xor.b32  	%r36568, %r36567, -1073741824;
	not.b32 	%r36569, %r36563;
	and.b32  	%r36570, %r36487, %r36569;
	not.b32 	%r36571, %r36487;
	shr.s32 	%r36572, %r36568, 31;
	and.b32  	%r36573, %r36572, %r36571;
	or.b32  	%r36574, %r36566, %r36487;
	not.b32 	%r36575, %r36574;
	or.b32  	%r36576, %r36573, %r36575;
	and.b32  	%r36577, %r36576, %r36563;
	or.b32  	%r36578, %r36577, %r36570;
	add.s32 	%r36579, %r36487, %r36569;
	setp.ne.s32 	%p1531, %r36565, 0;
	setp.gt.s32 	%p1532, %r36568, -1;
	selp.b32 	%r36580, %r36578, %r36579, %p1532;
	selp.b32 	%r36581, %r36578, %r36580, %p1531;
	add.s32 	%r36582, %r36544, 33686018;
	xor.b32  	%r36583, %r36581, %r36547;
	shr.u32 	%r36584, %r36583, 16;
	xor.b32  	%r36585, %r36584, %r36583;
	shr.u32 	%r36586, %r36585, 12;
	shr.u32 	%r36587, %r36585, 4;
	shr.u32 	%r36588, %r36585, 8;
	xor.b32  	%r36589, %r36587, %r36586;
	xor.b32  	%r36590, %r36589, %r36588;
	xor.b32  	%r36591, %r36590, %r36585;
	shr.u32 	%r36592, %r36591, 2;
	xor.b32  	%r36593, %r36592, %r36591;
	shl.b32 	%r36594, %r36593, 3;
	not.b32 	%r36595, %r36594;
	and.b32  	%r36596, %r36595, 24;
	shr.u32 	%r36597, %r36582, %r36596;
	shf.r.wrap.b32 	%r36598, %r36524, %r36524, %r36597;
	shl.b32 	%r36599, %r36593, 31;
	xor.b32  	%r36600, %r36599, -2147483648;
	shr.s32 	%r36601, %r36600, 31;
	shl.b32 	%r36602, %r36593, 30;
	xor.b32  	%r36603, %r36602, -1073741824;
	not.b32 	%r36604, %r36598;
	and.b32  	%r36605, %r36522, %r36604;
	not.b32 	%r36606, %r36522;
	shr.s32 	%r36607, %r36603, 31;
	and.b32  	%r36608, %r36607, %r36606;
	or.b32  	%r36609, %r36601, %r36522;
	not.b32 	%r36610, %r36609;
	or.b32  	%r36611, %r36608, %r36610;
	and.b32  	%r36612, %r36611, %r36598;
	or.b32  	%r36613, %r36612, %r36605;
	add.s32 	%r36614, %r36522, %r36604;
	setp.ne.s32 	%p1533, %r36600, 0;
	setp.gt.s32 	%p1534, %r36603, -1;
	selp.b32 	%r36615, %r36613, %r36614, %p1534;
	selp.b32 	%r36616, %r36613, %r36615, %p1533;
	add.s32 	%r36617, %r36616, %r36583;
	xor.b32  	%r36618, %r36617, %r36524;
	shr.u32 	%r36619, %r36524, 8;
	and.b32  	%r36620, %r36619, 31;
	shl.b32 	%r36621, %r1486, %r36620;
	shr.u32 	%r36622, %r36524, 1;
	and.b32  	%r36623, %r36622, 1;
	shl.b32 	%r36624, %r36623, %r36620;
	and.b32  	%r36625, %r36524, 1;
	shl.b32 	%r36626, %r36625, %r36620;
	and.b32  	%r36627, %r36621, %r35974;
	not.b32 	%r36628, %r36621;
	and.b32  	%r36629, %r35974, %r36628;
	not.b32 	%r36630, %r36626;
	and.b32  	%r36631, %r36627, %r36630;
	or.b32  	%r36632, %r36631, %r36629;
	not.b32 	%r36633, %r36627;
	and.b32  	%r36634, %r36624, %r36633;
	or.b32  	%r36635, %r36632, %r36634;
	or.b32  	%r36636, %r36541, %r36447;
	and.b32  	%r36637, %r36635, %r36636;
	and.b32  	%r36638, %r36541, %r36447;
	or.b32  	%r36639, %r36637, %r36638;
	shr.u32 	%r36640, %r36618, 4;
	xor.b32  	%r36641, %r36640, %r36618;
	and.b32  	%r36642, %r36641, 252645135;
	shr.u32 	%r36643, %r36642, 24;
	shf.r.wrap.b32 	%r36644, %r36618, %r36618, %r36643;
	xor.b32  	%r36645, %r36644, %r36547;
	add.s32 	%r36646, %r36642, 16843009;
	shr.u32 	%r36647, %r36645, 16;
	xor.b32  	%r36648, %r36647, %r36645;
	shr.u32 	%r36649, %r36648, 12;
	shr.u32 	%r36650, %r36648, 4;
	shr.u32 	%r36651, %r36648, 8;
	xor.b32  	%r36652, %r36650, %r36649;
	xor.b32  	%r36653, %r36652, %r36651;
	xor.b32  	%r36654, %r36653, %r36648;
	shr.u32 	%r36655, %r36654, 2;
	xor.b32  	%r36656, %r36655, %r36654;
	shl.b32 	%r36657, %r36656, 3;
	not.b32 	%r36658, %r36657;
	and.b32  	%r36659, %r36658, 24;
	shr.u32 	%r36660, %r36646, %r36659;
	shf.r.wrap.b32 	%r36661, %r36618, %r36618, %r36660;
	shl.b32 	%r36662, %r36656, 31;
	xor.b32  	%r36663, %r36662, -2147483648;
	shr.s32 	%r36664, %r36663, 31;
	shl.b32 	%r36665, %r36656, 30;
	xor.b32  	%r36666, %r36665, -1073741824;
	not.b32 	%r36667, %r36661;
	and.b32  	%r36668, %r36581, %r36667;
	not.b32 	%r36669, %r36581;
	shr.s32 	%r36670, %r36666, 31;
	and.b32  	%r36671, %r36670, %r36669;
	or.b32  	%r36672, %r36664, %r36581;
	not.b32 	%r36673, %r36672;
	or.b32  	%r36674, %r36671, %r36673;
	and.b32  	%r36675, %r36674, %r36661;
	or.b32  	%r36676, %r36675, %r36668;
	add.s32 	%r36677, %r36581, %r36667;
	setp.ne.s32 	%p1535, %r36663, 0;
	setp.gt.s32 	%p1536, %r36666, -1;
	selp.b32 	%r36678, %r36676, %r36677, %p1536;
	selp.b32 	%r36679, %r36676, %r36678, %p1535;
	add.s32 	%r36680, %r36642, 33686018;
	xor.b32  	%r36681, %r36679, %r36645;
	shr.u32 	%r36682, %r36681, 16;
	xor.b32  	%r36683, %r36682, %r36681;
	shr.u32 	%r36684, %r36683, 12;
	shr.u32 	%r36685, %r36683, 4;
	shr.u32 	%r36686, %r36683, 8;
	xor.b32  	%r36687, %r36685, %r36684;
	xor.b32  	%r36688, %r36687, %r36686;
	xor.b32  	%r36689, %r36688, %r36683;
	shr.u32 	%r36690, %r36689, 2;
	xor.b32  	%r36691, %r36690, %r36689;
	shl.b32 	%r36692, %r36691, 3;
	not.b32 	%r36693, %r36692;
	and.b32  	%r36694, %r36693, 24;
	shr.u32 	%r36695, %r36680, %r36694;
	shf.r.wrap.b32 	%r36696, %r36618, %r36618, %r36695;
	shl.b32 	%r36697, %r36691, 31;
	xor.b32  	%r36698, %r36697, -2147483648;
	shr.s32 	%r36699, %r36698, 31;
	shl.b32 	%r36700, %r36691, 30;
	xor.b32  	%r36701, %r36700, -1073741824;
	not.b32 	%r36702, %r36696;
	and.b32  	%r36703, %r36616, %r36702;
	not.b32 	%r36704, %r36616;
	shr.s32 	%r36705, %r36701, 31;
	and.b32  	%r36706, %r36705, %r36704;
	or.b32  	%r36707, %r36699, %r36616;
	not.b32 	%r36708, %r36707;
	or.b32  	%r36709, %r36706, %r36708;
	and.b32  	%r36710, %r36709, %r36696;
	or.b32  	%r36711, %r36710, %r36703;
	add.s32 	%r36712, %r36616, %r36702;
	setp.ne.s32 	%p1537, %r36698, 0;
	setp.gt.s32 	%p1538, %r36701, -1;
	selp.b32 	%r36713, %r36711, %r36712, %p1538;
	selp.b32 	%r36714, %r36711, %r36713, %p1537;
	add.s32 	%r36715, %r36714, %r36681;
	xor.b32  	%r36716, %r36715, %r36618;
	shr.u32 	%r36717, %r36618, 8;
	and.b32  	%r36718, %r36717, 31;
	shl.b32 	%r36719, %r1486, %r36718;
	shr.u32 	%r36720, %r36618, 1;
	and.b32  	%r36721, %r36720, 1;
	shl.b32 	%r36722, %r36721, %r36718;
	and.b32  	%r36723, %r36618, 1;
	shl.b32 	%r36724, %r36723, %r36718;
	and.b32  	%r36725, %r36719, %r35974;
	not.b32 	%r36726, %r36719;
	and.b32  	%r36727, %r35974, %r36726;
	not.b32 	%r36728, %r36724;
	and.b32  	%r36729, %r36725, %r36728;
	or.b32  	%r36730, %r36729, %r36727;
	not.b32 	%r36731, %r36725;
	and.b32  	%r36732, %r36722, %r36731;
	or.b32  	%r36733, %r36730, %r36732;
	shf.l.wrap.b32 	%r36734, %r36733, %r36733, 30;
	shf.l.wrap.b32 	%r36735, %r36733, %r36733, 19;
	xor.b32  	%r36736, %r36734, %r36735;
	shf.l.wrap.b32 	%r36737, %r36733, %r36733, 10;
	xor.b32  	%r36738, %r36736, %r36737;
	shr.u32 	%r36739, %r36716, 4;
	xor.b32  	%r36740, %r36739, %r36716;
	and.b32  	%r36741, %r36740, 252645135;
	shr.u32 	%r36742, %r36741, 24;
	shf.r.wrap.b32 	%r36743, %r36716, %r36716, %r36742;
	xor.b32  	%r36744, %r36743, %r36645;
	add.s32 	%r36745, %r36741, 16843009;
	shr.u32 	%r36746, %r36744, 16;
	xor.b32  	%r36747, %r36746, %r36744;
	shr.u32 	%r36748, %r36747, 12;
	shr.u32 	%r36749, %r36747, 4;
	shr.u32 	%r36750, %r36747, 8;
	xor.b32  	%r36751, %r36749, %r36748;
	xor.b32  	%r36752, %r36751, %r36750;
	xor.b32  	%r36753, %r36752, %r36747;
	shr.u32 	%r36754, %r36753, 2;
	xor.b32  	%r36755, %r36754, %r36753;
	shl.b32 	%r36756, %r36755, 3;
	not.b32 	%r36757, %r36756;
	and.b32  	%r36758, %r36757, 24;
	shr.u32 	%r36759, %r36745, %r36758;
	shf.r.wrap.b32 	%r36760, %r36716, %r36716, %r36759;
	shl.b32 	%r36761, %r36755, 31;
	xor.b32  	%r36762, %r36761, -2147483648;
	shr.s32 	%r36763, %r36762, 31;
	shl.b32 	%r36764, %r36755, 30;
	xor.b32  	%r36765, %r36764, -1073741824;
	not.b32 	%r36766, %r36760;
	and.b32  	%r36767, %r36679, %r36766;
	not.b32 	%r36768, %r36679;
	shr.s32 	%r36769, %r36765, 31;
	and.b32  	%r36770, %r36769, %r36768;
	or.b32  	%r36771, %r36763, %r36679;
	not.b32 	%r36772, %r36771;
	or.b32  	%r36773, %r36770, %r36772;
	and.b32  	%r36774, %r36773, %r36760;
	or.b32  	%r36775, %r36774, %r36767;
	add.s32 	%r36776, %r36679, %r36766;
	setp.ne.s32 	%p1539, %r36762, 0;
	setp.gt.s32 	%p1540, %r36765, -1;
	selp.b32 	%r36777, %r36775, %r36776, %p1540;
	selp.b32 	%r36778, %r36775, %r36777, %p1539;
	add.s32 	%r36779, %r36741, 33686018;
	xor.b32  	%r36780, %r36778, %r36744;
	shr.u32 	%r36781, %r36780, 16;
	xor.b32  	%r36782, %r36781, %r36780;
	shr.u32 	%r36783, %r36782, 12;
	shr.u32 	%r36784, %r36782, 4;
	shr.u32 	%r36785, %r36782, 8;
	xor.b32  	%r36786, %r36784, %r36783;
	xor.b32  	%r36787, %r36786, %r36785;
	xor.b32  	%r36788, %r36787, %r36782;
	shr.u32 	%r36789, %r36788, 2;
	xor.b32  	%r36790, %r36789, %r36788;
	shl.b32 	%r36791, %r36790, 3;
	not.b32 	%r36792, %r36791;
	and.b32  	%r36793, %r36792, 24;
	shr.u32 	%r36794, %r36779, %r36793;
	shf.r.wrap.b32 	%r36795, %r36716, %r36716, %r36794;
	shl.b32 	%r36796, %r36790, 31;
	xor.b32  	%r36797, %r36796, -2147483648;
	shr.s32 	%r36798, %r36797, 31;
	shl.b32 	%r36799, %r36790, 30;
	xor.b32  	%r36800, %r36799, -1073741824;
	not.b32 	%r36801, %r36795;
	and.b32  	%r36802, %r36714, %r36801;
	not.b32 	%r36803, %r36714;
	shr.s32 	%r36804, %r36800, 31;
	and.b32  	%r36805, %r36804, %r36803;
	or.b32  	%r36806, %r36798, %r36714;
	not.b32 	%r36807, %r36806;
	or.b32  	%r36808, %r36805, %r36807;
	and.b32  	%r36809, %r36808, %r36795;
	or.b32  	%r36810, %r36809, %r36802;
	add.s32 	%r36811, %r36714, %r36801;
	setp.ne.s32 	%p1541, %r36797, 0;
	setp.gt.s32 	%p1542, %r36800, -1;
	selp.b32 	%r36812, %r36810, %r36811, %p1542;
	selp.b32 	%r36813, %r36810, %r36812, %p1541;
	add.s32 	%r36814, %r36813, %r36780;
	shr.u32 	%r36815, %r36716, 8;
	and.b32  	%r36816, %r36815, 31;
	shl.b32 	%r36817, %r1486, %r36816;
	shr.u32 	%r36818, %r36716, 1;
	and.b32  	%r36819, %r36818, 1;
	shl.b32 	%r36820, %r36819, %r36816;
	and.b32  	%r36821, %r36716, 1;
	shl.b32 	%r36822, %r36821, %r36816;
	and.b32  	%r36823, %r36817, %r36353;
	not.b32 	%r36824, %r36817;
	and.b32  	%r36825, %r36353, %r36824;
	not.b32 	%r36826, %r36822;
	and.b32  	%r36827, %r36823, %r36826;
	or.b32  	%r36828, %r36827, %r36825;
	not.b32 	%r36829, %r36823;
	and.b32  	%r36830, %r36820, %r36829;
	or.b32  	%r36831, %r36828, %r36830;
	add.s32 	%r36832, %r36639, %r36353;
	add.s32 	%r36833, %r36832, %r36738;
	add.s32 	%r36834, %r33409, %r36831;
	add.s32 	%r36835, %r34265, %r34264;
	xor.b32  	%r36836, %r36814, %r36835;
	xor.b32  	%r36837, %r36836, %r36716;
	shr.u32 	%r36838, %r36837, 4;
	xor.b32  	%r36839, %r36838, %r36837;
	and.b32  	%r36840, %r36839, 252645135;
	shr.u32 	%r36841, %r36840, 24;
	shf.r.wrap.b32 	%r36842, %r36837, %r36837, %r36841;
	xor.b32  	%r36843, %r36842, %r36744;
	add.s32 	%r36844, %r36840, 16843009;
	shr.u32 	%r36845, %r36843, 16;
	xor.b32  	%r36846, %r36845, %r36843;
	shr.u32 	%r36847, %r36846, 12;
	shr.u32 	%r36848, %r36846, 4;
	shr.u32 	%r36849, %r36846, 8;
	xor.b32  	%r36850, %r36848, %r36847;
	xor.b32  	%r36851, %r36850, %r36849;
	xor.b32  	%r36852, %r36851, %r36846;
	shr.u32 	%r36853, %r36852, 2;
	xor.b32  	%r36854, %r36853, %r36852;
	shl.b32 	%r36855, %r36854, 3;
	not.b32 	%r36856, %r36855;
	and.b32  	%r36857, %r36856, 24;
	shr.u32 	%r36858, %r36844, %r36857;
	shf.r.wrap.b32 	%r36859, %r36837, %r36837, %r36858;
	shl.b32 	%r36860, %r36854, 31;
	xor.b32  	%r36861, %r36860, -2147483648;
	shr.s32 	%r36862, %r36861, 31;
	shl.b32 	%r36863, %r36854, 30;
	xor.b32  	%r36864, %r36863, -1073741824;
	not.b32 	%r36865, %r36859;
	and.b32  	%r36866, %r36778, %r36865;
	not.b32 	%r36867, %r36778;
	shr.s32 	%r36868, %r36864, 31;
	and.b32  	%r36869, %r36868, %r36867;
	or.b32  	%r36870, %r36862, %r36778;
	not.b32 	%r36871, %r36870;
	or.b32  	%r36872, %r36869, %r36871;
	and.b32  	%r36873, %r36872, %r36859;
	or.b32  	%r36874, %r36873, %r36866;
	add.s32 	%r36875, %r36778, %r36865;
	setp.ne.s32 	%p1543, %r36861, 0;
	setp.gt.s32 	%p1544, %r36864, -1;
	selp.b32 	%r36876, %r36874, %r36875, %p1544;
	selp.b32 	%r36877, %r36874, %r36876, %p1543;
	add.s32 	%r36878, %r36840, 33686018;
	xor.b32  	%r36879, %r36877, %r36843;
	shr.u32 	%r36880, %r36879, 16;
	xor.b32  	%r36881, %r36880, %r36879;
	shr.u32 	%r36882, %r36881, 12;
	shr.u32 	%r36883, %r36881, 4;
	shr.u32 	%r36884, %r36881, 8;
	xor.b32  	%r36885, %r36883, %r36882;
	xor.b32  	%r36886, %r36885, %r36884;
	xor.b32  	%r36887, %r36886, %r36881;
	shr.u32 	%r36888, %r36887, 2;
	xor.b32  	%r36889, %r36888, %r36887;
	shl.b32 	%r36890, %r36889, 3;
	not.b32 	%r36891, %r36890;
	and.b32  	%r36892, %r36891, 24;
	shr.u32 	%r36893, %r36878, %r36892;
	shf.r.wrap.b32 	%r36894, %r36837, %r36837, %r36893;
	shl.b32 	%r36895, %r36889, 31;
	xor.b32  	%r36896, %r36895, -2147483648;
	shr.s32 	%r36897, %r36896, 31;
	shl.b32 	%r36898, %r36889, 30;
	xor.b32  	%r36899, %r36898, -1073741824;
	not.b32 	%r36900, %r36894;
	and.b32  	%r36901, %r36813, %r36900;
	not.b32 	%r36902, %r36813;
	shr.s32 	%r36903, %r36899, 31;
	and.b32  	%r36904, %r36903, %r36902;
	or.b32  	%r36905, %r36897, %r36813;
	not.b32 	%r36906, %r36905;
	or.b32  	%r36907, %r36904, %r36906;
	and.b32  	%r36908, %r36907, %r36894;
	or.b32  	%r36909, %r36908, %r36901;
	add.s32 	%r36910, %r36813, %r36900;
	setp.ne.s32 	%p1545, %r36896, 0;
	setp.gt.s32 	%p1546, %r36899, -1;
	selp.b32 	%r36911, %r36909, %r36910, %p1546;
	selp.b32 	%r36912, %r36909, %r36911, %p1545;
	add.s32 	%r36913, %r36912, %r36879;
	xor.b32  	%r36914, %r36913, %r36837;
	shr.u32 	%r36915, %r36914, 4;
	xor.b32  	%r36916, %r36915, %r36914;
	and.b32  	%r36917, %r36916, 252645135;
	shr.u32 	%r36918, %r36917, 24;
	shf.r.wrap.b32 	%r36919, %r36914, %r36914, %r36918;
	xor.b32  	%r36920, %r36919, %r36843;
	add.s32 	%r36921, %r36917, 16843009;
	shr.u32 	%r36922, %r36920, 16;
	xor.b32  	%r36923, %r36922, %r36920;
	shr.u32 	%r36924, %r36923, 12;
	shr.u32 	%r36925, %r36923, 4;
	shr.u32 	%r36926, %r36923, 8;
	xor.b32  	%r36927, %r36925, %r36924;
	xor.b32  	%r36928, %r36927, %r36926;
	xor.b32  	%r36929, %r36928, %r36923;
	shr.u32 	%r36930, %r36929, 2;
	xor.b32  	%r36931, %r36930, %r36929;
	shl.b32 	%r36932, %r36931, 3;
	not.b32 	%r36933, %r36932;
	and.b32  	%r36934, %r36933, 24;
	shr.u32 	%r36935, %r36921, %r36934;
	shf.r.wrap.b32 	%r36936, %r36914, %r36914, %r36935;
	shl.b32 	%r36937, %r36931, 31;
	xor.b32  	%r36938, %r36937, -2147483648;
	shr.s32 	%r36939, %r36938, 31;
	shl.b32 	%r36940, %r36931, 30;
	xor.b32  	%r36941, %r36940, -1073741824;
	not.b32 	%r36942, %r36936;
	and.b32  	%r36943, %r36877, %r36942;
	not.b32 	%r36944, %r36877;
	shr.s32 	%r36945, %r36941, 31;
	and.b32  	%r36946, %r36945, %r36944;
	or.b32  	%r36947, %r36939, %r36877;
	not.b32 	%r36948, %r36947;
	or.b32  	%r36949, %r36946, %r36948;
	and.b32  	%r36950, %r36949, %r36936;
	or.b32  	%r36951, %r36950, %r36943;
	add.s32 	%r36952, %r36877, %r36942;
	setp.ne.s32 	%p1547, %r36938, 0;
	setp.gt.s32 	%p1548, %r36941, -1;
	selp.b32 	%r36953, %r36951, %r36952, %p1548;
	selp.b32 	%r36954, %r36951, %r36953, %p1547;
	add.s32 	%r36955, %r36917, 33686018;
	xor.b32  	%r36956, %r36954, %r36920;
	shr.u32 	%r36957, %r36956, 16;
	xor.b32  	%r36958, %r36957, %r36956;
	shr.u32 	%r36959, %r36958, 12;
	shr.u32 	%r36960, %r36958, 4;
	shr.u32 	%r36961, %r36958, 8;
	xor.b32  	%r36962, %r36960, %r36959;
	xor.b32  	%r36963, %r36962, %r36961;
	xor.b32  	%r36964, %r36963, %r36958;
	shr.u32 	%r36965, %r36964, 2;
	xor.b32  	%r36966, %r36965, %r36964;
	shl.b32 	%r36967, %r36966, 3;
	not.b32 	%r36968, %r36967;
	and.b32  	%r36969, %r36968, 24;
	shr.u32 	%r36970, %r36955, %r36969;
	shf.r.wrap.b32 	%r36971, %r36914, %r36914, %r36970;
	shl.b32 	%r36972, %r36966, 31;
	xor.b32  	%r36973, %r36972, -2147483648;
	shr.s32 	%r36974, %r36973, 31;
	shl.b32 	%r36975, %r36966, 30;
	xor.b32  	%r36976, %r36975, -1073741824;
	not.b32 	%r36977, %r36971;
	and.b32  	%r36978, %r36912, %r36977;
	not.b32 	%r36979, %r36912;
	shr.s32 	%r36980, %r36976, 31;
	and.b32  	%r36981, %r36980, %r36979;
	or.b32  	%r36982, %r36974, %r36912;
	not.b32 	%r36983, %r36982;
	or.b32  	%r36984, %r36981, %r36983;
	and.b32  	%r36985, %r36984, %r36971;
	or.b32  	%r36986, %r36985, %r36978;
	add.s32 	%r36987, %r36912, %r36977;
	setp.ne.s32 	%p1549, %r36973, 0;
	setp.gt.s32 	%p1550, %r36976, -1;
	selp.b32 	%r36988, %r36986, %r36987, %p1550;
	selp.b32 	%r36989, %r36986, %r36988, %p1549;
	add.s32 	%r36990, %r36989, %r36956;
	xor.b32  	%r36991, %r36990, %r36914;
	shr.u32 	%r36992, %r36914, 8;
	and.b32  	%r36993, %r36992, 31;
	shl.b32 	%r36994, %r1486, %r36993;
	shr.u32 	%r36995, %r36914, 1;
	and.b32  	%r36996, %r36995, 1;
	shl.b32 	%r36997, %r36996, %r36993;
	and.b32  	%r36998, %r36914, 1;
	shl.b32 	%r36999, %r36998, %r36993;
	and.b32  	%r37000, %r36994, %r35120;
	not.b32 	%r37001, %r36994;
	and.b32  	%r37002, %r35120, %r37001;
	not.b32 	%r37003, %r36999;
	and.b32  	%r37004, %r37000, %r37003;
	or.b32  	%r37005, %r37004, %r37002;
	not.b32 	%r37006, %r37000;
	and.b32  	%r37007, %r36997, %r37006;
	or.b32  	%r37008, %r37005, %r37007;
	shr.u32 	%r37009, %r36991, 4;
	xor.b32  	%r37010, %r37009, %r36991;
	and.b32  	%r37011, %r37010, 252645135;
	shr.u32 	%r37012, %r37011, 24;
	shf.r.wrap.b32 	%r37013, %r36991, %r36991, %r37012;
	xor.b32  	%r37014, %r37013, %r36920;
	add.s32 	%r37015, %r37011, 16843009;
	shr.u32 	%r37016, %r37014, 16;
	xor.b32  	%r37017, %r37016, %r37014;
	shr.u32 	%r37018, %r37017, 12;
	shr.u32 	%r37019, %r37017, 4;
	shr.u32 	%r37020, %r37017, 8;
	xor.b32  	%r37021, %r37019, %r37018;
	xor.b32  	%r37022, %r37021, %r37020;
	xor.b32  	%r37023, %r37022, %r37017;
	shr.u32 	%r37024, %r37023, 2;
	xor.b32  	%r37025, %r37024, %r37023;
	shl.b32 	%r37026, %r37025, 3;
	not.b32 	%r37027, %r37026;
	and.b32  	%r37028, %r37027, 24;
	shr.u32 	%r37029, %r37015, %r37028;
	shf.r.wrap.b32 	%r37030, %r36991, %r36991, %r37029;
	shl.b32 	%r37031, %r37025, 31;
	xor.b32  	%r37032, %r37031, -2147483648;
	shr.s32 	%r37033, %r37032, 31;
	shl.b32 	%r37034, %r37025, 30;
	xor.b32  	%r37035, %r37034, -1073741824;
	not.b32 	%r37036, %r37030;
	and.b32  	%r37037, %r36954, %r37036;
	not.b32 	%r37038, %r36954;
	shr.s32 	%r37039, %r37035, 31;
	and.b32  	%r37040, %r37039, %r37038;
	or.b32  	%r37041, %r37033, %r36954;
	not.b32 	%r37042, %r37041;
	or.b32  	%r37043, %r37040, %r37042;
	and.b32  	%r37044, %r37043, %r37030;
	or.b32  	%r37045, %r37044, %r37037;
	add.s32 	%r37046, %r36954, %r37036;
	setp.ne.s32 	%p1551, %r37032, 0;
	setp.gt.s32 	%p1552, %r37035, -1;
	selp.b32 	%r37047, %r37045, %r37046, %p1552;
	selp.b32 	%r37048, %r37045, %r37047, %p1551;
	add.s32 	%r37049, %r37011, 33686018;
	xor.b32  	%r37050, %r37048, %r37014;
	shr.u32 	%r37051, %r37050, 16;
	xor.b32  	%r37052, %r37051, %r37050;
	shr.u32 	%r37053, %r37052, 12;
	shr.u32 	%r37054, %r37052, 4;
	shr.u32 	%r37055, %r37052, 8;
	xor.b32  	%r37056, %r37054, %r37053;
	xor.b32  	%r37057, %r37056, %r37055;
	xor.b32  	%r37058, %r37057, %r37052;
	shr.u32 	%r37059, %r37058, 2;
	xor.b32  	%r37060, %r37059, %r37058;
	shl.b32 	%r37061, %r37060, 3;
	not.b32 	%r37062, %r37061;
	and.b32  	%r37063, %r37062, 24;
	shr.u32 	%r37064, %r37049, %r37063;
	shf.r.wrap.b32 	%r37065, %r36991, %r36991, %r37064;
	shl.b32 	%r37066, %r37060, 31;
	xor.b32  	%r37067, %r37066, -2147483648;
	shr.s32 	%r37068, %r37067, 31;
	shl.b32 	%r37069, %r37060, 30;
	xor.b32  	%r37070, %r37069, -1073741824;
	not.b32 	%r37071, %r37065;
	and.b32  	%r37072, %r36989, %r37071;
	not.b32 	%r37073, %r36989;
	shr.s32 	%r37074, %r37070, 31;
	and.b32  	%r37075, %r37074, %r37073;
	or.b32  	%r37076, %r37068, %r36989;
	not.b32 	%r37077, %r37076;
	or.b32  	%r37078, %r37075, %r37077;
	and.b32  	%r37079, %r37078, %r37065;
	or.b32  	%r37080, %r37079, %r37072;
	add.s32 	%r37081, %r36989, %r37071;
	setp.ne.s32 	%p1553, %r37067, 0;
	setp.gt.s32 	%p1554, %r37070, -1;
	selp.b32 	%r37082, %r37080, %r37081, %p1554;
	selp.b32 	%r37083, %r37080, %r37082, %p1553;
	add.s32 	%r37084, %r37083, %r37050;
	xor.b32  	%r37085, %r37084, %r36991;
	shr.u32 	%r37086, %r36991, 8;
	and.b32  	%r37087, %r37086, 31;
	shl.b32 	%r37088, %r1486, %r37087;
	shr.u32 	%r37089, %r36991, 1;
	and.b32  	%r37090, %r37089, 1;
	shl.b32 	%r37091, %r37090, %r37087;
	and.b32  	%r37092, %r36991, 1;
	shl.b32 	%r37093, %r37092, %r37087;
	and.b32  	%r37094, %r37088, %r35975;
	not.b32 	%r37095, %r37088;
	and.b32  	%r37096, %r35975, %r37095;
	not.b32 	%r37097, %r37093;
	and.b32  	%r37098, %r37094, %r37097;
	or.b32  	%r37099, %r37098, %r37096;
	not.b32 	%r37100, %r37094;
	and.b32  	%r37101, %r37091, %r37100;
	or.b32  	%r37102, %r37099, %r37101;
	xor.b32  	%r37103, %r37102, %r37008;
	and.b32  	%r37104, %r36834, %r37103;
	xor.b32  	%r37105, %r37104, %r37008;
	shr.u32 	%r37106, %r37085, 4;
	xor.b32  	%r37107, %r37106, %r37085;
	and.b32  	%r37108, %r37107, 252645135;
	shr.u32 	%r37109, %r37108, 24;
	shf.r.wrap.b32 	%r37110, %r37085, %r37085, %r37109;
	xor.b32  	%r37111, %r37110, %r37014;
	add.s32 	%r37112, %r37108, 16843009;
	shr.u32 	%r37113, %r37111, 16;
	xor.b32  	%r37114, %r37113, %r37111;
	shr.u32 	%r37115, %r37114, 12;
	shr.u32 	%r37116, %r37114, 4;
	shr.u32 	%r37117, %r37114, 8;
	xor.b32  	%r37118, %r37116, %r37115;
	xor.b32  	%r37119, %r37118, %r37117;
	xor.b32  	%r37120, %r37119, %r37114;
	shr.u32 	%r37121, %r37120, 2;
	xor.b32  	%r37122, %r37121, %r37120;
	shl.b32 	%r37123, %r37122, 3;
	not.b32 	%r37124, %r37123;
	and.b32  	%r37125, %r37124, 24;
	shr.u32 	%r37126, %r37112, %r37125;
	shf.r.wrap.b32 	%r37127, %r37085, %r37085, %r37126;
	shl.b32 	%r37128, %r37122, 31;
	xor.b32  	%r37129, %r37128, -2147483648;
	shr.s32 	%r37130, %r37129, 31;
	shl.b32 	%r37131, %r37122, 30;
	xor.b32  	%r37132, %r37131, -1073741824;
	not.b32 	%r37133, %r37127;
	and.b32  	%r37134, %r37048, %r37133;
	not.b32 	%r37135, %r37048;
	shr.s32 	%r37136, %r37132, 31;
	and.b32  	%r37137, %r37136, %r37135;
	or.b32  	%r37138, %r37130, %r37048;
	not.b32 	%r37139, %r37138;
	or.b32  	%r37140, %r37137, %r37139;
	and.b32  	%r37141, %r37140, %r37127;
	or.b32  	%r37142, %r37141, %r37134;
	add.s32 	%r37143, %r37048, %r37133;
	setp.ne.s32 	%p1555, %r37129, 0;
	setp.gt.s32 	%p1556, %r37132, -1;
	selp.b32 	%r37144, %r37142, %r37143, %p1556;
	selp.b32 	%r37145, %r37142, %r37144, %p1555;
	add.s32 	%r37146, %r37108, 33686018;
	xor.b32  	%r37147, %r37145, %r37111;
	shr.u32 	%r37148, %r37147, 16;
	xor.b32  	%r37149, %r37148, %r37147;
	shr.u32 	%r37150, %r37149, 12;
	shr.u32 	%r37151, %r37149, 4;
	shr.u32 	%r37152, %r37149, 8;
	xor.b32  	%r37153, %r37151, %r37150;
	xor.b32  	%r37154, %r37153, %r37152;
	xor.b32  	%r37155, %r37154, %r37149;
	shr.u32 	%r37156, %r37155, 2;
	xor.b32  	%r37157, %r37156, %r37155;
	shl.b32 	%r37158, %r37157, 3;
	not.b32 	%r37159, %r37158;
	and.b32  	%r37160, %r37159, 24;
	shr.u32 	%r37161, %r37146, %r37160;
	shf.r.wrap.b32 	%r37162, %r37085, %r37085, %r37161;
	shl.b32 	%r37163, %r37157, 31;
	xor.b32  	%r37164, %r37163, -2147483648;
	shr.s32 	%r37165, %r37164, 31;
	shl.b32 	%r37166, %r37157, 30;
	xor.b32  	%r37167, %r37166, -1073741824;
	not.b32 	%r37168, %r37162;
	and.b32  	%r37169, %r37083, %r37168;
	not.b32 	%r37170, %r37083;
	shr.s32 	%r37171, %r37167, 31;
	and.b32  	%r37172, %r37171, %r37170;
	or.b32  	%r37173, %r37165, %r37083;
	not.b32 	%r37174, %r37173;
	or.b32  	%r37175, %r37172, %r37174;
	and.b32  	%r37176, %r37175, %r37162;
	or.b32  	%r37177, %r37176, %r37169;
	add.s32 	%r37178, %r37083, %r37168;
	setp.ne.s32 	%p1557, %r37164, 0;
	setp.gt.s32 	%p1558, %r37167, -1;
	selp.b32 	%r37179, %r37177, %r37178, %p1558;
	selp.b32 	%r37180, %r37177, %r37179, %p1557;
	add.s32 	%r37181, %r37180, %r37147;
	xor.b32  	%r37182, %r37181, %r37085;
	shr.u32 	%r37183, %r37085, 8;
	and.b32  	%r37184, %r37183, 31;
	shl.b32 	%r37185, %r1486, %r37184;
	shr.u32 	%r37186, %r37085, 1;
	and.b32  	%r37187, %r37186, 1;
	shl.b32 	%r37188, %r37187, %r37184;
	and.b32  	%r37189, %r37085, 1;
	shl.b32 	%r37190, %r37189, %r37184;
	and.b32  	%r37191, %r37185, %r36834;
	not.b32 	%r37192, %r37185;
	and.b32  	%r37193, %r36834, %r37192;
	not.b32 	%r37194, %r37190;
	and.b32  	%r37195, %r37191, %r37194;
	or.b32  	%r37196, %r37195, %r37193;
	not.b32 	%r37197, %r37191;
	and.b32  	%r37198, %r37188, %r37197;
	or.b32  	%r37199, %r37196, %r37198;
	shf.l.wrap.b32 	%r37200, %r37199, %r37199, 26;
	shf.l.wrap.b32 	%r37201, %r37199, %r37199, 21;
	xor.b32  	%r37202, %r37200, %r37201;
	shf.l.wrap.b32 	%r37203, %r37199, %r37199, 7;
	xor.b32  	%r37204, %r37202, %r37203;
	add.s32 	%r37205, %r36057, %r29049;
	add.s32 	%r37206, %r37205, %r34265;
	add.s32 	%r37207, %r37206, %r37105;
	add.s32 	%r37208, %r37207, %r37204;
	shr.u32 	%r37209, %r37182, 4;
	xor.b32  	%r37210, %r37209, %r37182;
	and.b32  	%r37211, %r37210, 252645135;
	shr.u32 	%r37212, %r37211, 24;
	shf.r.wrap.b32 	%r37213, %r37182, %r37182, %r37212;
	xor.b32  	%r37214, %r37213, %r37111;
	add.s32 	%r37215, %r37211, 16843009;
	shr.u32 	%r37216, %r37214, 16;
	xor.b32  	%r37217, %r37216, %r37214;
	shr.u32 	%r37218, %r37217, 12;
	shr.u32 	%r37219, %r37217, 4;
	shr.u32 	%r37220, %r37217, 8;
	xor.b32  	%r37221, %r37219, %r37218;
	xor.b32  	%r37222, %r37221, %r37220;
	xor.b32  	%r37223, %r37222, %r37217;
	shr.u32 	%r37224, %r37223, 2;
	xor.b32  	%r37225, %r37224, %r37223;
	shl.b32 	%r37226, %r37225, 3;
	not.b32 	%r37227, %r37226;
	and.b32  	%r37228, %r37227, 24;
	shr.u32 	%r37229, %r37215, %r37228;
	shf.r.wrap.b32 	%r37230, %r37182, %r37182, %r37229;
	shl.b32 	%r37231, %r37225, 31;
	xor.b32  	%r37232, %r37231, -2147483648;
	shr.s32 	%r37233, %r37232, 31;
	shl.b32 	%r37234, %r37225, 30;
	xor.b32  	%r37235, %r37234, -1073741824;
	not.b32 	%r37236, %r37230;
	and.b32  	%r37237, %r37145, %r37236;
	not.b32 	%r37238, %r37145;
	shr.s32 	%r37239, %r37235, 31;
	and.b32  	%r37240, %r37239, %r37238;
	or.b32  	%r37241, %r37233, %r37145;
	not.b32 	%r37242, %r37241;
	or.b32  	%r37243, %r37240, %r37242;
	and.b32  	%r37244, %r37243, %r37230;
	or.b32  	%r37245, %r37244, %r37237;
	add.s32 	%r37246, %r37145, %r37236;
	setp.ne.s32 	%p1559, %r37232, 0;
	setp.gt.s32 	%p1560, %r37235, -1;
	selp.b32 	%r37247, %r37245, %r37246, %p1560;
	selp.b32 	%r37248, %r37245, %r37247, %p1559;
	add.s32 	%r37249, %r37211, 33686018;
	xor.b32  	%r37250, %r37248, %r37214;
	shr.u32 	%r37251, %r37250, 16;
	xor.b32  	%r37252, %r37251, %r37250;
	shr.u32 	%r37253, %r37252, 12;
	shr.u32 	%r37254, %r37252, 4;
	shr.u32 	%r37255, %r37252, 8;
	xor.b32  	%r37256, %r37254, %r37253;
	xor.b32  	%r37257, %r37256, %r37255;
	xor.b32  	%r37258, %r37257, %r37252;
	shr.u32 	%r37259, %r37258, 2;
	xor.b32  	%r37260, %r37259, %r37258;
	shl.b32 	%r37261, %r37260, 3;
	not.b32 	%r37262, %r37261;
	and.b32  	%r37263, %r37262, 24;
	shr.u32 	%r37264, %r37249, %r37263;
	shf.r.wrap.b32 	%r37265, %r37182, %r37182, %r37264;
	shl.b32 	%r37266, %r37260, 31;
	xor.b32  	%r37267, %r37266, -2147483648;
	shr.s32 	%r37268, %r37267, 31;
	shl.b32 	%r37269, %r37260, 30;
	xor.b32  	%r37270, %r37269, -1073741824;
	not.b32 	%r37271, %r37265;
	and.b32  	%r37272, %r37180, %r37271;
	not.b32 	%r37273, %r37180;
	shr.s32 	%r37274, %r37270, 31;
	and.b32  	%r37275, %r37274, %r37273;
	or.b32  	%r37276, %r37268, %r37180;
	not.b32 	%r37277, %r37276;
	or.b32  	%r37278, %r37275, %r37277;
	and.b32  	%r37279, %r37278, %r37265;
	or.b32  	%r37280, %r37279, %r37272;
	add.s32 	%r37281, %r37180, %r37271;
	setp.ne.s32 	%p1561, %r37267, 0;
	setp.gt.s32 	%p1562, %r37270, -1;
	selp.b32 	%r37282, %r37280, %r37281, %p1562;
	selp.b32 	%r37283, %r37280, %r37282, %p1561;
	add.s32 	%r37284, %r37283, %r37250;
	xor.b32  	%r37285, %r37284, %r37182;
	shr.u32 	%r37286, %r37182, 8;
	and.b32  	%r37287, %r37286, 31;
	shl.b32 	%r37288, %r1486, %r37287;
	shr.u32 	%r37289, %r37182, 1;
	and.b32  	%r37290, %r37289, 1;
	shl.b32 	%r37291, %r37290, %r37287;
	and.b32  	%r37292, %r37182, 1;
	shl.b32 	%r37293, %r37292, %r37287;
	and.b32  	%r37294, %r37288, %r35119;
	not.b32 	%r37295, %r37288;
	and.b32  	%r37296, %r35119, %r37295;
	not.b32 	%r37297, %r37293;
	and.b32  	%r37298, %r37294, %r37297;
	or.b32  	%r37299, %r37298, %r37296;
	not.b32 	%r37300, %r37294;
	and.b32  	%r37301, %r37291, %r37300;
	or.b32  	%r37302, %r37299, %r37301;
	shr.u32 	%r37303, %r37285, 4;
	xor.b32  	%r37304, %r37303, %r37285;
	and.b32  	%r37305, %r37304, 252645135;
	shr.u32 	%r37306, %r37305, 24;
	shf.r.wrap.b32 	%r37307, %r37285, %r37285, %r37306;
	xor.b32  	%r37308, %r37307, %r37214;
	add.s32 	%r37309, %r37305, 16843009;
	shr.u32 	%r37310, %r37308, 16;
	xor.b32  	%r37311, %r37310, %r37308;
	shr.u32 	%r37312, %r37311, 12;
	shr.u32 	%r37313, %r37311, 4;
	shr.u32 	%r37314, %r37311, 8;
	xor.b32  	%r37315, %r37313, %r37312;
	xor.b32  	%r37316, %r37315, %r37314;
	xor.b32  	%r37317, %r37316, %r37311;
	shr.u32 	%r37318, %r37317, 2;
	xor.b32  	%r37319, %r37318, %r37317;
	shl.b32 	%r37320, %r37319, 3;
	not.b32 	%r37321, %r37320;
	and.b32  	%r37322, %r37321, 24;
	shr.u32 	%r37323, %r37309, %r37322;
	shf.r.wrap.b32 	%r37324, %r37285, %r37285, %r37323;
	shl.b32 	%r37325, %r37319, 31;
	xor.b32  	%r37326, %r37325, -2147483648;
	shr.s32 	%r37327, %r37326, 31;
	shl.b32 	%r37328, %r37319, 30;
	xor.b32  	%r37329, %r37328, -1073741824;
	not.b32 	%r37330, %r37324;
	and.b32  	%r37331, %r37248, %r37330;
	not.b32 	%r37332, %r37248;
	shr.s32 	%r37333, %r37329, 31;
	and.b32  	%r37334, %r37333, %r37332;
	or.b32  	%r37335, %r37327, %r37248;
	not.b32 	%r37336, %r37335;
	or.b32  	%r37337, %r37334, %r37336;
	and.b32  	%r37338, %r37337, %r37324;
	or.b32  	%r37339, %r37338, %r37331;
	add.s32 	%r37340, %r37248, %r37330;
	setp.ne.s32 	%p1563, %r37326, 0;
	setp.gt.s32 	%p1564, %r37329, -1;
	selp.b32 	%r37341, %r37339, %r37340, %p1564;
	selp.b32 	%r37342, %r37339, %r37341, %p1563;
	add.s32 	%r37343, %r37305, 33686018;
	xor.b32  	%r37344, %r37342, %r37308;
	shr.u32 	%r37345, %r37344, 16;
	xor.b32  	%r37346, %r37345, %r37344;
	shr.u32 	%r37347, %r37346, 12;
	shr.u32 	%r37348, %r37346, 4;
	shr.u32 	%r37349, %r37346, 8;
	xor.b32  	%r37350, %r37348, %r37347;
	xor.b32  	%r37351, %r37350, %r37349;
	xor.b32  	%r37352, %r37351, %r37346;
	shr.u32 	%r37353, %r37352, 2;
	xor.b32  	%r37354, %r37353, %r37352;
	shl.b32 	%r37355, %r37354, 3;
	not.b32 	%r37356, %r37355;
	and.b32  	%r37357, %r37356, 24;
	shr.u32 	%r37358, %r37343, %r37357;
	shf.r.wrap.b32 	%r37359, %r37285, %r37285, %r37358;
	shl.b32 	%r37360, %r37354, 31;
	xor.b32  	%r37361, %r37360, -2147483648;
	shr.s32 	%r37362, %r37361, 31;
	shl.b32 	%r37363, %r37354, 30;
	xor.b32  	%r37364, %r37363, -1073741824;
	not.b32 	%r37365, %r37359;
	and.b32  	%r37366, %r37283, %r37365;
	not.b32 	%r37367, %r37283;
	shr.s32 	%r37368, %r37364, 31;
	and.b32  	%r37369, %r37368, %r37367;
	or.b32  	%r37370, %r37362, %r37283;
	not.b32 	%r37371, %r37370;
	or.b32  	%r37372, %r37369, %r37371;
	and.b32  	%r37373, %r37372, %r37359;
	or.b32  	%r37374, %r37373, %r37366;
	add.s32 	%r37375, %r37283, %r37365;
	setp.ne.s32 	%p1565, %r37361, 0;
	setp.gt.s32 	%p1566, %r37364, -1;
	selp.b32 	%r37376, %r37374, %r37375, %p1566;
	selp.b32 	%r37377, %r37374, %r37376, %p1565;
	add.s32 	%r37378, %r37377, %r37344;
	xor.b32  	%r37379, %r37378, %r37285;
	shr.u32 	%r37380, %r37285, 8;
	and.b32  	%r37381, %r37380, 31;
	shl.b32 	%r37382, %r1486, %r37381;
	shr.u32 	%r37383, %r37285, 1;
	and.b32  	%r37384, %r37383, 1;
	shl.b32 	%r37385, %r37384, %r37381;
	and.b32  	%r37386, %r37285, 1;
	shl.b32 	%r37387, %r37386, %r37381;
	and.b32  	%r37388, %r37382, %r35974;
	not.b32 	%r37389, %r37382;
	and.b32  	%r37390, %r35974, %r37389;
	not.b32 	%r37391, %r37387;
	and.b32  	%r37392, %r37388, %r37391;
	or.b32  	%r37393, %r37392, %r37390;
	not.b32 	%r37394, %r37388;
	and.b32  	%r37395, %r37385, %r37394;
	or.b32  	%r37396, %r37393, %r37395;
	shr.u32 	%r37397, %r37379, 4;
	xor.b32  	%r37398, %r37397, %r37379;
	and.b32  	%r37399, %r37398, 252645135;
	shr.u32 	%r37400, %r37399, 24;
	shf.r.wrap.b32 	%r37401, %r37379, %r37379, %r37400;
	xor.b32  	%r37402, %r37401, %r37308;
	add.s32 	%r37403, %r37399, 16843009;
	shr.u32 	%r37404, %r37402, 16;
	xor.b32  	%r37405, %r37404, %r37402;
	shr.u32 	%r37406, %r37405, 12;
	shr.u32 	%r37407, %r37405, 4;
	shr.u32 	%r37408, %r37405, 8;
	xor.b32  	%r37409, %r37407, %r37406;
	xor.b32  	%r37410, %r37409, %r37408;
	xor.b32  	%r37411, %r37410, %r37405;
	shr.u32 	%r37412, %r37411, 2;
	xor.b32  	%r37413, %r37412, %r37411;
	shl.b32 	%r37414, %r37413, 3;
	not.b32 	%r37415, %r37414;
	and.b32  	%r37416, %r37415, 24;
	shr.u32 	%r37417, %r37403, %r37416;
	shf.r.wrap.b32 	%r37418, %r37379, %r37379, %r37417;
	shl.b32 	%r37419, %r37413, 31;
	xor.b32  	%r37420, %r37419, -2147483648;
	shr.s32 	%r37421, %r37420, 31;
	shl.b32 	%r37422, %r37413, 30;
	xor.b32  	%r37423, %r37422, -1073741824;
	not.b32 	%r37424, %r37418;
	and.b32  	%r37425, %r37342, %r37424;
	not.b32 	%r37426, %r37342;
	shr.s32 	%r37427, %r37423, 31;
	and.b32  	%r37428, %r37427, %r37426;
	or.b32  	%r37429, %r37421, %r37342;
	not.b32 	%r37430, %r37429;
	or.b32  	%r37431, %r37428, %r37430;
	and.b32  	%r37432, %r37431, %r37418;
	or.b32  	%r37433, %r37432, %r37425;
	add.s32 	%r37434, %r37342, %r37424;
	setp.ne.s32 	%p1567, %r37420, 0;
	setp.gt.s32 	%p1568, %r37423, -1;
	selp.b32 	%r37435, %r37433, %r37434, %p1568;
	selp.b32 	%r37436, %r37433, %r37435, %p1567;
	add.s32 	%r37437, %r37399, 33686018;
	xor.b32  	%r37438, %r37436, %r37402;
	shr.u32 	%r37439, %r37438, 16;
	xor.b32  	%r37440, %r37439, %r37438;
	shr.u32 	%r37441, %r37440, 12;
	shr.u32 	%r37442, %r37440, 4;
	shr.u32 	%r37443, %r37440, 8;
	xor.b32  	%r37444, %r37442, %r37441;
	xor.b32  	%r37445, %r37444, %r37443;
	xor.b32  	%r37446, %r37445, %r37440;
	shr.u32 	%r37447, %r37446, 2;
	xor.b32  	%r37448, %r37447, %r37446;
	shl.b32 	%r37449, %r37448, 3;
	not.b32 	%r37450, %r37449;
	and.b32  	%r37451, %r37450, 24;
	shr.u32 	%r37452, %r37437, %r37451;
	shf.r.wrap.b32 	%r37453, %r37379, %r37379, %r37452;
	shl.b32 	%r37454, %r37448, 31;
	xor.b32  	%r37455, %r37454, -2147483648;
	shr.s32 	%r37456, %r37455, 31;
	shl.b32 	%r37457, %r37448, 30;
	xor.b32  	%r37458, %r37457, -1073741824;
	not.b32 	%r37459, %r37453;
	and.b32  	%r37460, %r37377, %r37459;
	not.b32 	%r37461, %r37377;
	shr.s32 	%r37462, %r37458, 31;
	and.b32  	%r37463, %r37462, %r37461;
	or.b32  	%r37464, %r37456, %r37377;
	not.b32 	%r37465, %r37464;
	or.b32  	%r37466, %r37463, %r37465;
	and.b32  	%r37467, %r37466, %r37453;
	or.b32  	%r37468, %r37467, %r37460;
	add.s32 	%r37469, %r37377, %r37459;
	setp.ne.s32 	%p1569, %r37455, 0;
	setp.gt.s32 	%p1570, %r37458, -1;
	selp.b32 	%r37470, %r37468, %r37469, %p1570;
	selp.b32 	%r37471, %r37468, %r37470, %p1569;
	add.s32 	%r37472, %r37471, %r37438;
	xor.b32  	%r37473, %r37472, %r37379;
	shr.u32 	%r37474, %r37379, 8;
	and.b32  	%r37475, %r37474, 31;
	shl.b32 	%r37476, %r1486, %r37475;
	shr.u32 	%r37477, %r37379, 1;
	and.b32  	%r37478, %r37477, 1;
	shl.b32 	%r37479, %r37478, %r37475;
	and.b32  	%r37480, %r37379, 1;
	shl.b32 	%r37481, %r37480, %r37475;
	and.b32  	%r37482, %r37476, %r36833;
	not.b32 	%r37483, %r37476;
	and.b32  	%r37484, %r36833, %r37483;
	not.b32 	%r37485, %r37481;
	and.b32  	%r37486, %r37482, %r37485;
	or.b32  	%r37487, %r37486, %r37484;
	not.b32 	%r37488, %r37482;
	and.b32  	%r37489, %r37479, %r37488;
	or.b32  	%r37490, %r37487, %r37489;
	or.b32  	%r37491, %r37396, %r37302;
	and.b32  	%r37492, %r37490, %r37491;
	and.b32  	%r37493, %r37396, %r37302;
	or.b32  	%r37494, %r37492, %r37493;
	shr.u32 	%r37495, %r37473, 4;
	xor.b32  	%r37496, %r37495, %r37473;
	and.b32  	%r37497, %r37496, 252645135;
	shr.u32 	%r37498, %r37497, 24;
	shf.r.wrap.b32 	%r37499, %r37473, %r37473, %r37498;
	xor.b32  	%r37500, %r37499, %r37402;
	add.s32 	%r37501, %r37497, 16843009;
	shr.u32 	%r37502, %r37500, 16;
	xor.b32  	%r37503, %r37502, %r37500;
	shr.u32 	%r37504, %r37503, 12;
	shr.u32 	%r37505, %r37503, 4;
	shr.u32 	%r37506, %r37503, 8;
	xor.b32  	%r37507, %r37505, %r37504;
	xor.b32  	%r37508, %r37507, %r37506;
	xor.b32  	%r37509, %r37508, %r37503;
	shr.u32 	%r37510, %r37509, 2;
	xor.b32  	%r37511, %r37510, %r37509;
	shl.b32 	%r37512, %r37511, 3;
	not.b32 	%r37513, %r37512;
	and.b32  	%r37514, %r37513, 24;
	shr.u32 	%r37515, %r37501, %r37514;
	shf.r.wrap.b32 	%r37516, %r37473, %r37473, %r37515;
	shl.b32 	%r37517, %r37511, 31;
	xor.b32  	%r37518, %r37517, -2147483648;
	shr.s32 	%r37519, %r37518, 31;
	shl.b32 	%r37520, %r37511, 30;
	xor.b32  	%r37521, %r37520, -1073741824;
	not.b32 	%r37522, %r37516;
	and.b32  	%r37523, %r37436, %r37522;
	not.b32 	%r37524, %r37436;
	shr.s32 	%r37525, %r37521, 31;
	and.b32  	%r37526, %r37525, %r37524;
	or.b32  	%r37527, %r37519, %r37436;
	not.b32 	%r37528, %r37527;
	or.b32  	%r37529, %r37526, %r37528;
	and.b32  	%r37530, %r37529, %r37516;
	or.b32  	%r37531, %r37530, %r37523;
	add.s32 	%r37532, %r37436, %r37522;
	setp.ne.s32 	%p1571, %r37518, 0;
	setp.gt.s32 	%p1572, %r37521, -1;
	selp.b32 	%r37533, %r37531, %r37532, %p1572;
	selp.b32 	%r37534, %r37531, %r37533, %p1571;
	add.s32 	%r37535, %r37497, 33686018;
	xor.b32  	%r37536, %r37534, %r37500;
	shr.u32 	%r37537, %r37536, 16;
	xor.b32  	%r37538, %r37537, %r37536;
	shr.u32 	%r37539, %r37538, 12;
	shr.u32 	%r37540, %r37538, 4;
	shr.u32 	%r37541, %r37538, 8;
	xor.b32  	%r37542, %r37540, %r37539;
	xor.b32  	%r37543, %r37542, %r37541;
	xor.b32  	%r37544, %r37543, %r37538;
	shr.u32 	%r37545, %r37544, 2;
	xor.b32  	%r37546, %r37545, %r37544;
	shl.b32 	%r37547, %r37546, 3;
	not.b32 	%r37548, %r37547;
	and.b32  	%r37549, %r37548, 24;
	shr.u32 	%r37550, %r37535, %r37549;
	shf.r.wrap.b32 	%r37551, %r37473, %r37473, %r37550;
	shl.b32 	%r37552, %r37546, 31;
	xor.b32  	%r37553, %r37552, -2147483648;
	shr.s32 	%r37554, %r37553, 31;
	shl.b32 	%r37555, %r37546, 30;
	xor.b32  	%r37556, %r37555, -1073741824;
	not.b32 	%r37557, %r37551;
	and.b32  	%r37558, %r37471, %r37557;
	not.b32 	%r37559, %r37471;
	shr.s32 	%r37560, %r37556, 31;
	and.b32  	%r37561, %r37560, %r37559;
	or.b32  	%r37562, %r37554, %r37471;
	not.b32 	%r37563, %r37562;
	or.b32  	%r37564, %r37561, %r37563;
	and.b32  	%r37565, %r37564, %r37551;
	or.b32  	%r37566, %r37565, %r37558;
	add.s32 	%r37567, %r37471, %r37557;
	setp.ne.s32 	%p1573, %r37553, 0;
	setp.gt.s32 	%p1574, %r37556, -1;
	selp.b32 	%r37568, %r37566, %r37567, %p1574;
	selp.b32 	%r37569, %r37566, %r37568, %p1573;
	add.s32 	%r37570, %r37569, %r37536;
	xor.b32  	%r37571, %r37570, %r37473;
	shr.u32 	%r37572, %r37473, 8;
	and.b32  	%r37573, %r37572, 31;
	shl.b32 	%r37574, %r1486, %r37573;
	shr.u32 	%r37575, %r37473, 1;
	and.b32  	%r37576, %r37575, 1;
	shl.b32 	%r37577, %r37576, %r37573;
	and.b32  	%r37578, %r37473, 1;
	shl.b32 	%r37579, %r37578, %r37573;
	and.b32  	%r37580, %r37574, %r36833;
	not.b32 	%r37581, %r37574;
	and.b32  	%r37582, %r36833, %r37581;
	not.b32 	%r37583, %r37579;
	and.b32  	%r37584, %r37580, %r37583;
	or.b32  	%r37585, %r37584, %r37582;
	not.b32 	%r37586, %r37580;
	and.b32  	%r37587, %r37577, %r37586;
	or.b32  	%r37588, %r37585, %r37587;
	shf.l.wrap.b32 	%r37589, %r37588, %r37588, 30;
	shf.l.wrap.b32 	%r37590, %r37588, %r37588, 19;
	xor.b32  	%r37591, %r37589, %r37590;
	shf.l.wrap.b32 	%r37592, %r37588, %r37588, 10;
	xor.b32  	%r37593, %r37591, %r37592;
	shr.u32 	%r37594, %r37571, 4;
	xor.b32  	%r37595, %r37594, %r37571;
	and.b32  	%r37596, %r37595, 252645135;
	shr.u32 	%r37597, %r37596, 24;
	shf.r.wrap.b32 	%r37598, %r37571, %r37571, %r37597;
	xor.b32  	%r37599, %r37598, %r37500;
	add.s32 	%r37600, %r37596, 16843009;
	shr.u32 	%r37601, %r37599, 16;
	xor.b32  	%r37602, %r37601, %r37599;
	shr.u32 	%r37603, %r37602, 12;
	shr.u32 	%r37604, %r37602, 4;
	shr.u32 	%r37605, %r37602, 8;
	xor.b32  	%r37606, %r37604, %r37603;
	xor.b32  	%r37607, %r37606, %r37605;
	xor.b32  	%r37608, %r37607, %r37602;
	shr.u32 	%r37609, %r37608, 2;
	xor.b32  	%r37610, %r37609, %r37608;
	shl.b32 	%r37611, %r37610, 3;
	not.b32 	%r37612, %r37611;
	and.b32  	%r37613, %r37612, 24;
	shr.u32 	%r37614, %r37600, %r37613;
	shf.r.wrap.b32 	%r37615, %r37571, %r37571, %r37614;
	shl.b32 	%r37616, %r37610, 31;
	xor.b32  	%r37617, %r37616, -2147483648;
	shr.s32 	%r37618, %r37617, 31;
	shl.b32 	%r37619, %r37610, 30;
	xor.b32  	%r37620, %r37619, -1073741824;
	not.b32 	%r37621, %r37615;
	and.b32  	%r37622, %r37534, %r37621;
	not.b32 	%r37623, %r37534;
	shr.s32 	%r37624, %r37620, 31;
	and.b32  	%r37625, %r37624, %r37623;
	or.b32  	%r37626, %r37618, %r37534;
	not.b32 	%r37627, %r37626;
	or.b32  	%r37628, %r37625, %r37627;
	and.b32  	%r37629, %r37628, %r37615;
	or.b32  	%r37630, %r37629, %r37622;
	add.s32 	%r37631, %r37534, %r37621;
	setp.ne.s32 	%p1575, %r37617, 0;
	setp.gt.s32 	%p1576, %r37620, -1;
	selp.b32 	%r37632, %r37630, %r37631, %p1576;
	selp.b32 	%r37633, %r37630, %r37632, %p1575;
	add.s32 	%r37634, %r37596, 33686018;
	xor.b32  	%r37635, %r37633, %r37599;
	shr.u32 	%r37636, %r37635, 16;
	xor.b32  	%r37637, %r37636, %r37635;
	shr.u32 	%r37638, %r37637, 12;
	shr.u32 	%r37639, %r37637, 4;
	shr.u32 	%r37640, %r37637, 8;
	xor.b32  	%r37641, %r37639, %r37638;
	xor.b32  	%r37642, %r37641, %r37640;
	xor.b32  	%r37643, %r37642, %r37637;
	shr.u32 	%r37644, %r37643, 2;
	xor.b32  	%r37645, %r37644, %r37643;
	shl.b32 	%r37646, %r37645, 3;
	not.b32 	%r37647, %r37646;
	and.b32  	%r37648, %r37647, 24;
	shr.u32 	%r37649, %r37634, %r37648;
	shf.r.wrap.b32 	%r37650, %r37571, %r37571, %r37649;
	shl.b32 	%r37651, %r37645, 31;
	xor.b32  	%r37652, %r37651, -2147483648;
	shr.s32 	%r37653, %r37652, 31;
	shl.b32 	%r37654, %r37645, 30;
	xor.b32  	%r37655, %r37654, -1073741824;
	not.b32 	%r37656, %r37650;
	and.b32  	%r37657, %r37569, %r37656;
	not.b32 	%r37658, %r37569;
	shr.s32 	%r37659, %r37655, 31;
	and.b32  	%r37660, %r37659, %r37658;
	or.b32  	%r37661, %r37653, %r37569;
	not.b32 	%r37662, %r37661;
	or.b32  	%r37663, %r37660, %r37662;
	and.b32  	%r37664, %r37663, %r37650;
	or.b32  	%r37665, %r37664, %r37657;
	add.s32 	%r37666, %r37569, %r37656;
	setp.ne.s32 	%p1577, %r37652, 0;
	setp.gt.s32 	%p1578, %r37655, -1;
	selp.b32 	%r37667, %r37665, %r37666, %p1578;
	selp.b32 	%r37668, %r37665, %r37667, %p1577;
	add.s32 	%r37669, %r37668, %r37635;
	shr.u32 	%r37670, %r37571, 8;
	and.b32  	%r37671, %r37670, 31;
	shl.b32 	%r37672, %r1486, %r37671;
	shr.u32 	%r37673, %r37571, 1;
	and.b32  	%r37674, %r37673, 1;
	shl.b32 	%r37675, %r37674, %r37671;
	and.b32  	%r37676, %r37571, 1;
	shl.b32 	%r37677, %r37676, %r37671;
	and.b32  	%r37678, %r37672, %r37208;
	not.b32 	%r37679, %r37672;
	and.b32  	%r37680, %r37208, %r37679;
	not.b32 	%r37681, %r37677;
	and.b32  	%r37682, %r37678, %r37681;
	or.b32  	%r37683, %r37682, %r37680;
	not.b32 	%r37684, %r37678;
	and.b32  	%r37685, %r37675, %r37684;
	or.b32  	%r37686, %r37683, %r37685;
	add.s32 	%r37687, %r37494, %r37208;
	add.s32 	%r37688, %r37687, %r37593;
	add.s32 	%r37689, %r34264, %r37686;
	add.s32 	%r37690, %r35120, %r35119;
	xor.b32  	%r37691, %r37669, %r37690;
	xor.b32  	%r37692, %r37691, %r37571;
	shr.u32 	%r37693, %r37692, 4;
	xor.b32  	%r37694, %r37693, %r37692;
	and.b32  	%r37695, %r37694, 252645135;
	shr.u32 	%r37696, %r37695, 24;
	shf.r.wrap.b32 	%r37697, %r37692, %r37692, %r37696;
	xor.b32  	%r37698, %r37697, %r37599;
	add.s32 	%r37699, %r37695, 16843009;
	shr.u32 	%r37700, %r37698, 16;
	xor.b32  	%r37701, %r37700, %r37698;
	shr.u32 	%r37702, %r37701, 12;
	shr.u32 	%r37703, %r37701, 4;
	shr.u32 	%r37704, %r37701, 8;
	xor.b32  	%r37705, %r37703, %r37702;
	xor.b32  	%r37706, %r37705, %r37704;
	xor.b32  	%r37707, %r37706, %r37701;
	shr.u32 	%r37708, %r37707, 2;
	xor.b32  	%r37709, %r37708, %r37707;
	shl.b32 	%r37710, %r37709, 3;
	not.b32 	%r37711, %r37710;
	and.b32  	%r37712, %r37711, 24;
	shr.u32 	%r37713, %r37699, %r37712;
	shf.r.wrap.b32 	%r37714, %r37692, %r37692, %r37713;
	shl.b32 	%r37715, %r37709, 31;
	xor.b32  	%r37716, %r37715, -2147483648;
	shr.s32 	%r37717, %r37716, 31;
	shl.b32 	%r37718, %r37709, 30;
	xor.b32  	%r37719, %r37718, -1073741824;
	not.b32 	%r37720, %r37714;
	and.b32  	%r37721, %r37633, %r37720;
	not.b32 	%r37722, %r37633;
	shr.s32 	%r37723, %r37719, 31;
	and.b32  	%r37724, %r37723, %r37722;
	or.b32  	%r37725, %r37717, %r37633;
	not.b32 	%r37726, %r37725;
	or.b32  	%r37727, %r37724, %r37726;
	and.b32  	%r37728, %r37727, %r37714;
	or.b32  	%r37729, %r37728, %r37721;
	add.s32 	%r37730, %r37633, %r37720;
	setp.ne.s32 	%p1579, %r37716, 0;
	setp.gt.s32 	%p1580, %r37719, -1;
	selp.b32 	%r37731, %r37729, %r37730, %p1580;
	selp.b32 	%r37732, %r37729, %r37731, %p1579;
	add.s32 	%r37733, %r37695, 33686018;
	xor.b32  	%r37734, %r37732, %r37698;
	shr.u32 	%r37735, %r37734, 16;
	xor.b32  	%r37736, %r37735, %r37734;
	shr.u32 	%r37737, %r37736, 12;
	shr.u32 	%r37738, %r37736, 4;
	shr.u32 	%r37739, %r37736, 8;
	xor.b32  	%r37740, %r37738, %r37737;
	xor.b32  	%r37741, %r37740, %r37739;
	xor.b32  	%r37742, %r37741, %r37736;
	shr.u32 	%r37743, %r37742, 2;
	xor.b32  	%r37744, %r37743, %r37742;
	shl.b32 	%r37745, %r37744, 3;
	not.b32 	%r37746, %r37745;
	and.b32  	%r37747, %r37746, 24;
	shr.u32 	%r37748, %r37733, %r37747;
	shf.r.wrap.b32 	%r37749, %r37692, %r37692, %r37748;
	shl.b32 	%r37750, %r37744, 31;
	xor.b32  	%r37751, %r37750, -2147483648;
	shr.s32 	%r37752, %r37751, 31;
	shl.b32 	%r37753, %r37744, 30;
	xor.b32  	%r37754, %r37753, -1073741824;
	not.b32 	%r37755, %r37749;
	and.b32  	%r37756, %r37668, %r37755;
	not.b32 	%r37757, %r37668;
	shr.s32 	%r37758, %r37754, 31;
	and.b32  	%r37759, %r37758, %r37757;
	or.b32  	%r37760, %r37752, %r37668;
	not.b32 	%r37761, %r37760;
	or.b32  	%r37762, %r37759, %r37761;
	and.b32  	%r37763, %r37762, %r37749;
	or.b32  	%r37764, %r37763, %r37756;
	add.s32 	%r37765, %r37668, %r37755;
	setp.ne.s32 	%p1581, %r37751, 0;
	setp.gt.s32 	%p1582, %r37754, -1;
	selp.b32 	%r37766, %r37764, %r37765, %p1582;
	selp.b32 	%r37767, %r37764, %r37766, %p1581;
	add.s32 	%r37768, %r37767, %r37734;
	xor.b32  	%r37769, %r37768, %r37692;
	shr.u32 	%r37770, %r37769, 4;
	xor.b32  	%r37771, %r37770, %r37769;
	and.b32  	%r37772, %r37771, 252645135;
	shr.u32 	%r37773, %r37772, 24;
	shf.r.wrap.b32 	%r37774, %r37769, %r37769, %r37773;
	xor.b32  	%r37775, %r37774, %r37698;
	add.s32 	%r37776, %r37772, 16843009;
	shr.u32 	%r37777, %r37775, 16;
	xor.b32  	%r37778, %r37777, %r37775;
	shr.u32 	%r37779, %r37778, 12;
	shr.u32 	%r37780, %r37778, 4;
	shr.u32 	%r37781, %r37778, 8;
	xor.b32  	%r37782, %r37780, %r37779;
	xor.b32  	%r37783, %r37782, %r37781;
	xor.b32  	%r37784, %r37783, %r37778;
	shr.u32 	%r37785, %r37784, 2;
	xor.b32  	%r37786, %r37785, %r37784;
	shl.b32 	%r37787, %r37786, 3;
	not.b32 	%r37788, %r37787;
	and.b32  	%r37789, %r37788, 24;
	shr.u32 	%r37790, %r37776, %r37789;
	shf.r.wrap.b32 	%r37791, %r37769, %r37769, %r37790;
	shl.b32 	%r37792, %r37786, 31;
	xor.b32  	%r37793, %r37792, -2147483648;
	shr.s32 	%r37794, %r37793, 31;
	shl.b32 	%r37795, %r37786, 30;
	xor.b32  	%r37796, %r37795, -1073741824;
	not.b32 	%r37797, %r37791;
	and.b32  	%r37798, %r37732, %r37797;
	not.b32 	%r37799, %r37732;
	shr.s32 	%r37800, %r37796, 31;
	and.b32  	%r37801, %r37800, %r37799;
	or.b32  	%r37802, %r37794, %r37732;
	not.b32 	%r37803, %r37802;
	or.b32  	%r37804, %r37801, %r37803;
	and.b32  	%r37805, %r37804, %r37791;
	or.b32  	%r37806, %r37805, %r37798;
	add.s32 	%r37807, %r37732, %r37797;
	setp.ne.s32 	%p1583, %r37793, 0;
	setp.gt.s32 	%p1584, %r37796, -1;
	selp.b32 	%r37808, %r37806, %r37807, %p1584;
	selp.b32 	%r37809, %r37806, %r37808, %p1583;
	add.s32 	%r37810, %r37772, 33686018;
	xor.b32  	%r37811, %r37809, %r37775;
	shr.u32 	%r37812, %r37811, 16;
	xor.b32  	%r37813, %r37812, %r37811;
	shr.u32 	%r37814, %r37813, 12;
	shr.u32 	%r37815, %r37813, 4;
	shr.u32 	%r37816, %r37813, 8;
	xor.b32  	%r37817, %r37815, %r37814;
	xor.b32  	%r37818, %r37817, %r37816;
	xor.b32  	%r37819, %r37818, %r37813;
	shr.u32 	%r37820, %r37819, 2;
	xor.b32  	%r37821, %r37820, %r37819;
	shl.b32 	%r37822, %r37821, 3;
	not.b32 	%r37823, %r37822;
	and.b32  	%r37824, %r37823, 24;
	shr.u32 	%r37825, %r37810, %r37824;
	shf.r.wrap.b32 	%r37826, %r37769, %r37769, %r37825;
	shl.b32 	%r37827, %r37821, 31;
	xor.b32  	%r37828, %r37827, -2147483648;
	shr.s32 	%r37829, %r37828, 31;
	shl.b32 	%r37830, %r37821, 30;
	xor.b32  	%r37831, %r37830, -1073741824;
	not.b32 	%r37832, %r37826;
	and.b32  	%r37833, %r37767, %r37832;
	not.b32 	%r37834, %r37767;
	shr.s32 	%r37835, %r37831, 31;
	and.b32  	%r37836, %r37835, %r37834;
	or.b32  	%r37837, %r37829, %r37767;
	not.b32 	%r37838, %r37837;
	or.b32  	%r37839, %r37836, %r37838;
	and.b32  	%r37840, %r37839, %r37826;
	or.b32  	%r37841, %r37840, %r37833;
	add.s32 	%r37842, %r37767, %r37832;
	setp.ne.s32 	%p1585, %r37828, 0;
	setp.gt.s32 	%p1586, %r37831, -1;
	selp.b32 	%r37843, %r37841, %r37842, %p1586;
	selp.b32 	%r37844, %r37841, %r37843, %p1585;
	add.s32 	%r37845, %r37844, %r37811;
	xor.b32  	%r37846, %r37845, %r37769;
	shr.u32 	%r37847, %r37769, 8;
	and.b32  	%r37848, %r37847, 31;
	shl.b32 	%r37849, %r1486, %r37848;
	shr.u32 	%r37850, %r37769, 1;
	and.b32  	%r37851, %r37850, 1;
	shl.b32 	%r37852, %r37851, %r37848;
	and.b32  	%r37853, %r37769, 1;
	shl.b32 	%r37854, %r37853, %r37848;
	and.b32  	%r37855, %r37849, %r35975;
	not.b32 	%r37856, %r37849;
	and.b32  	%r37857, %r35975, %r37856;
	not.b32 	%r37858, %r37854;
	and.b32  	%r37859, %r37855, %r37858;
	or.b32  	%r37860, %r37859, %r37857;
	not.b32 	%r37861, %r37855;
	and.b32  	%r37862, %r37852, %r37861;
	or.b32  	%r37863, %r37860, %r37862;
	shr.u32 	%r37864, %r37846, 4;
	xor.b32  	%r37865, %r37864, %r37846;
	and.b32  	%r37866, %r37865, 252645135;
	shr.u32 	%r37867, %r37866, 24;
	shf.r.wrap.b32 	%r37868, %r37846, %r37846, %r37867;
	xor.b32  	%r37869, %r37868, %r37775;
	add.s32 	%r37870, %r37866, 16843009;
	shr.u32 	%r37871, %r37869, 16;
	xor.b32  	%r37872, %r37871, %r37869;
	shr.u32 	%r37873, %r37872, 12;
	shr.u32 	%r37874, %r37872, 4;
	shr.u32 	%r37875, %r37872, 8;
	xor.b32  	%r37876, %r37874, %r37873;
	xor.b32  	%r37877, %r37876, %r37875;
	xor.b32  	%r37878, %r37877, %r37872;
	shr.u32 	%r37879, %r37878, 2;
	xor.b32  	%r37880, %r37879, %r37878;
	shl.b32 	%r37881, %r37880, 3;
	not.b32 	%r37882, %r37881;
	and.b32  	%r37883, %r37882, 24;
	shr.u32 	%r37884, %r37870, %r37883;
	shf.r.wrap.b32 	%r37885, %r37846, %r37846, %r37884;
	shl.b32 	%r37886, %r37880, 31;
	xor.b32  	%r37887, %r37886, -2147483648;
	shr.s32 	%r37888, %r37887, 31;
	shl.b32 	%r37889, %r37880, 30;
	xor.b32  	%r37890, %r37889, -1073741824;
	not.b32 	%r37891, %r37885;
	and.b32  	%r37892, %r37809, %r37891;
	not.b32 	%r37893, %r37809;
	shr.s32 	%r37894, %r37890, 31;
	and.b32  	%r37895, %r37894, %r37893;
	or.b32  	%r37896, %r37888, %r37809;
	not.b32 	%r37897, %r37896;
	or.b32  	%r37898, %r37895, %r37897;
	and.b32  	%r37899, %r37898, %r37885;
	or.b32  	%r37900, %r37899, %r37892;
	add.s32 	%r37901, %r37809, %r37891;
	setp.ne.s32 	%p1587, %r37887, 0;
	setp.gt.s32 	%p1588, %r37890, -1;
	selp.b32 	%r37902, %r37900, %r37901, %p1588;
	selp.b32 	%r37903, %r37900, %r37902, %p1587;
	add.s32 	%r37904, %r37866, 33686018;
	xor.b32  	%r37905, %r37903, %r37869;
	shr.u32 	%r37906, %r37905, 16;
	xor.b32  	%r37907, %r37906, %r37905;
	shr.u32 	%r37908, %r37907, 12;
	shr.u32 	%r37909, %r37907, 4;
	shr.u32 	%r37910, %r37907, 8;
	xor.b32  	%r37911, %r37909, %r37908;
	xor.b32  	%r37912, %r37911, %r37910;
	xor.b32  	%r37913, %r37912, %r37907;
	shr.u32 	%r37914, %r37913, 2;
	xor.b32  	%r37915, %r37914, %r37913;
	shl.b32 	%r37916, %r37915, 3;
	not.b32 	%r37917, %r37916;
	and.b32  	%r37918, %r37917, 24;
	shr.u32 	%r37919, %r37904, %r37918;
	shf.r.wrap.b32 	%r37920, %r37846, %r37846, %r37919;
	shl.b32 	%r37921, %r37915, 31;
	xor.b32  	%r37922, %r37921, -2147483648;
	shr.s32 	%r37923, %r37922, 31;
	shl.b32 	%r37924, %r37915, 30;
	xor.b32  	%r37925, %r37924, -1073741824;
	not.b32 	%r37926, %r37920;
	and.b32  	%r37927, %r37844, %r37926;
	not.b32 	%r37928, %r37844;
	shr.s32 	%r37929, %r37925, 31;
	and.b32  	%r37930, %r37929, %r37928;
	or.b32  	%r37931, %r37923, %r37844;
	not.b32 	%r37932, %r37931;
	or.b32  	%r37933, %r37930, %r37932;
	and.b32  	%r37934, %r37933, %r37920;
	or.b32  	%r37935, %r37934, %r37927;
	add.s32 	%r37936, %r37844, %r37926;
	setp.ne.s32 	%p1589, %r37922, 0;
	setp.gt.s32 	%p1590, %r37925, -1;
	selp.b32 	%r37937, %r37935, %r37936, %p1590;
	selp.b32 	%r37938, %r37935, %r37937, %p1589;
	add.s32 	%r37939, %r37938, %r37905;
	xor.b32  	%r37940, %r37939, %r37846;
	shr.u32 	%r37941, %r37846, 8;
	and.b32  	%r37942, %r37941, 31;
	shl.b32 	%r37943, %r1486, %r37942;
	shr.u32 	%r37944, %r37846, 1;
	and.b32  	%r37945, %r37944, 1;
	shl.b32 	%r37946, %r37945, %r37942;
	and.b32  	%r37947, %r37846, 1;
	shl.b32 	%r37948, %r37947, %r37942;
	and.b32  	%r37949, %r37943, %r36834;
	not.b32 	%r37950, %r37943;
	and.b32  	%r37951, %r36834, %r37950;
	not.b32 	%r37952, %r37948;
	and.b32  	%r37953, %r37949, %r37952;
	or.b32  	%r37954, %r37953, %r37951;
	not.b32 	%r37955, %r37949;
	and.b32  	%r37956, %r37946, %r37955;
	or.b32  	%r37957, %r37954, %r37956;
	xor.b32  	%r37958, %r37957, %r37863;
	and.b32  	%r37959, %r37689, %r37958;
	xor.b32  	%r37960, %r37959, %r37863;
	shr.u32 	%r37961, %r37940, 4;
	xor.b32  	%r37962, %r37961, %r37940;
	and.b32  	%r37963, %r37962, 252645135;
	shr.u32 	%r37964, %r37963, 24;
	shf.r.wrap.b32 	%r37965, %r37940, %r37940, %r37964;
	xor.b32  	%r37966, %r37965, %r37869;
	add.s32 	%r37967, %r37963, 16843009;
	shr.u32 	%r37968, %r37966, 16;
	xor.b32  	%r37969, %r37968, %r37966;
	shr.u32 	%r37970, %r37969, 12;
	shr.u32 	%r37971, %r37969, 4;
	shr.u32 	%r37972, %r37969, 8;
	xor.b32  	%r37973, %r37971, %r37970;
	xor.b32  	%r37974, %r37973, %r37972;
	xor.b32  	%r37975, %r37974, %r37969;
	shr.u32 	%r37976, %r37975, 2;
	xor.b32  	%r37977, %r37976, %r37975;
	shl.b32 	%r37978, %r37977, 3;
	not.b32 	%r37979, %r37978;
	and.b32  	%r37980, %r37979, 24;
	shr.u32 	%r37981, %r37967, %r37980;
	shf.r.wrap.b32 	%r37982, %r37940, %r37940, %r37981;
	shl.b32 	%r37983, %r37977, 31;
	xor.b32  	%r37984, %r37983, -2147483648;
	shr.s32 	%r37985, %r37984, 31;
	shl.b32 	%r37986, %r37977, 30;
	xor.b32  	%r37987, %r37986, -1073741824;
	not.b32 	%r37988, %r37982;
	and.b32  	%r37989, %r37903, %r37988;
	not.b32 	%r37990, %r37903;
	shr.s32 	%r37991, %r37987, 31;
	and.b32  	%r37992, %r37991, %r37990;
	or.b32  	%r37993, %r37985, %r37903;
	not.b32 	%r37994, %r37993;
	or.b32  	%r37995, %r37992, %r37994;
	and.b32  	%r37996, %r37995, %r37982;
	or.b32  	%r37997, %r37996, %r37989;
	add.s32 	%r37998, %r37903, %r37988;
	setp.ne.s32 	%p1591, %r37984, 0;
	setp.gt.s32 	%p1592, %r37987, -1;
	selp.b32 	%r37999, %r37997, %r37998, %p1592;
	selp.b32 	%r38000, %r37997, %r37999, %p1591;
	add.s32 	%r38001, %r37963, 33686018;
	xor.b32  	%r38002, %r38000, %r37966;
	shr.u32 	%r38003, %r38002, 16;
	xor.b32  	%r38004, %r38003, %r38002;
	shr.u32 	%r38005, %r38004, 12;
	shr.u32 	%r38006, %r38004, 4;
	shr.u32 	%r38007, %r38004, 8;
	xor.b32  	%r38008, %r38006, %r38005;
	xor.b32  	%r38009, %r38008, %r38007;
	xor.b32  	%r38010, %r38009, %r38004;
	shr.u32 	%r38011, %r38010, 2;
	xor.b32  	%r38012, %r38011, %r38010;
	shl.b32 	%r38013, %r38012, 3;
	not.b32 	%r38014, %r38013;
	and.b32  	%r38015, %r38014, 24;
	shr.u32 	%r38016, %r38001, %r38015;
	shf.r.wrap.b32 	%r38017, %r37940, %r37940, %r38016;
	shl.b32 	%r38018, %r38012, 31;
	xor.b32  	%r38019, %r38018, -2147483648;
	shr.s32 	%r38020, %r38019, 31;
	shl.b32 	%r38021, %r38012, 30;
	xor.b32  	%r38022, %r38021, -1073741824;
	not.b32 	%r38023, %r38017;
	and.b32  	%r38024, %r37938, %r38023;
	not.b32 	%r38025, %r37938;
	shr.s32 	%r38026, %r38022, 31;
	and.b32  	%r38027, %r38026, %r38025;
	or.b32  	%r38028, %r38020, %r37938;
	not.b32 	%r38029, %r38028;
	or.b32  	%r38030, %r38027, %r38029;
	and.b32  	%r38031, %r38030, %r38017;
	or.b32  	%r38032, %r38031, %r38024;
	add.s32 	%r38033, %r37938, %r38023;
	setp.ne.s32 	%p1593, %r38019, 0;
	setp.gt.s32 	%p1594, %r38022, -1;
	selp.b32 	%r38034, %r38032, %r38033, %p1594;
	selp.b32 	%r38035, %r38032, %r38034, %p1593;
	add.s32 	%r38036, %r38035, %r38002;
	xor.b32  	%r38037, %r38036, %r37940;
	shr.u32 	%r38038, %r37940, 8;
	and.b32  	%r38039, %r38038, 31;
	shl.b32 	%r38040, %r1486, %r38039;
	shr.u32 	%r38041, %r37940, 1;
	and.b32  	%r38042, %r38041, 1;
	shl.b32 	%r38043, %r38042, %r38039;
	and.b32  	%r38044, %r37940, 1;
	shl.b32 	%r38045, %r38044, %r38039;
	and.b32  	%r38046, %r38040, %r37689;
	not.b32 	%r38047, %r38040;
	and.b32  	%r38048, %r37689, %r38047;
	not.b32 	%r38049, %r38045;
	and.b32  	%r38050, %r38046, %r38049;
	or.b32  	%r38051, %r38050, %r38048;
	not.b32 	%r38052, %r38046;
	and.b32  	%r38053, %r38043, %r38052;
	or.b32  	%r38054, %r38051, %r38053;
	shf.l.wrap.b32 	%r38055, %r38054, %r38054, 26;
	shf.l.wrap.b32 	%r38056, %r38054, %r38054, 21;
	xor.b32  	%r38057, %r38055, %r38056;
	shf.l.wrap.b32 	%r38058, %r38054, %r38054, 7;
	xor.b32  	%r38059, %r38057, %r38058;
	add.s32 	%r38060, %r36058, %r29062;
	add.s32 	%r38061, %r38060, %r35120;
	add.s32 	%r38062, %r38061, %r37960;
	add.s32 	%r38063, %r38062, %r38059;
	shr.u32 	%r38064, %r38037, 4;
	xor.b32  	%r38065, %r38064, %r38037;
	and.b32  	%r38066, %r38065, 252645135;
	shr.u32 	%r38067, %r38066, 24;
	shf.r.wrap.b32 	%r38068, %r38037, %r38037, %r38067;
	xor.b32  	%r38069, %r38068, %r37966;
	add.s32 	%r38070, %r38066, 16843009;
	shr.u32 	%r38071, %r38069, 16;
	xor.b32  	%r38072, %r38071, %r38069;
	shr.u32 	%r38073, %r38072, 12;
	shr.u32 	%r38074, %r38072, 4;
	shr.u32 	%r38075, %r38072, 8;
	xor.b32  	%r38076, %r38074, %r38073;
	xor.b32  	%r38077, %r38076, %r38075;
	xor.b32  	%r38078, %r38077, %r38072;
	shr.u32 	%r38079, %r38078, 2;
	xor.b32  	%r38080, %r38079, %r38078;
	shl.b32 	%r38081, %r38080, 3;
	not.b32 	%r38082, %r38081;
	and.b32  	%r38083, %r38082, 24;
	shr.u32 	%r38084, %r38070, %r38083;
	shf.r.wrap.b32 	%r38085, %r38037, %r38037, %r38084;
	shl.b32 	%r38086, %r38080, 31;
	xor.b32  	%r38087, %r38086, -2147483648;
	shr.s32 	%r38088, %r38087, 31;
	shl.b32 	%r38089, %r38080, 30;
	xor.b32  	%r38090, %r38089, -1073741824;
	not.b32 	%r38091, %r38085;
	and.b32  	%r38092, %r38000, %r38091;
	not.b32 	%r38093, %r38000;
	shr.s32 	%r38094, %r38090, 31;
	and.b32  	%r38095, %r38094, %r38093;
	or.b32  	%r38096, %r38088, %r38000;
	not.b32 	%r38097, %r38096;
	or.b32  	%r38098, %r38095, %r38097;
	and.b32  	%r38099, %r38098, %r38085;
	or.b32  	%r38100, %r38099, %r38092;
	add.s32 	%r38101, %r38000, %r38091;
	setp.ne.s32 	%p1595, %r38087, 0;
	setp.gt.s32 	%p1596, %r38090, -1;
	selp.b32 	%r38102, %r38100, %r38101, %p1596;
	selp.b32 	%r38103, %r38100, %r38102, %p1595;
	add.s32 	%r38104, %r38066, 33686018;
	xor.b32  	%r38105, %r38103, %r38069;
	shr.u32 	%r38106, %r38105, 16;
	xor.b32  	%r38107, %r38106, %r38105;
	shr.u32 	%r38108, %r38107, 12;
	shr.u32 	%r38109, %r38107, 4;
	shr.u32 	%r38110, %r38107, 8;
	xor.b32  	%r38111, %r38109, %r38108;
	xor.b32  	%r38112, %r38111, %r38110;
	xor.b32  	%r38113, %r38112, %r38107;
	shr.u32 	%r38114, %r38113, 2;
	xor.b32  	%r38115, %r38114, %r38113;
	shl.b32 	%r38116, %r38115, 3;
	not.b32 	%r38117, %r38116;
	and.b32  	%r38118, %r38117, 24;
	shr.u32 	%r38119, %r38104, %r38118;
	shf.r.wrap.b32 	%r38120, %r38037, %r38037, %r38119;
	shl.b32 	%r38121, %r38115, 31;
	xor.b32  	%r38122, %r38121, -2147483648;
	shr.s32 	%r38123, %r38122, 31;
	shl.b32 	%r38124, %r38115, 30;
	xor.b32  	%r38125, %r38124, -1073741824;
	not.b32 	%r38126, %r38120;
	and.b32  	%r38127, %r38035, %r38126;
	not.b32 	%r38128, %r38035;
	shr.s32 	%r38129, %r38125, 31;
	and.b32  	%r38130, %r38129, %r38128;
	or.b32  	%r38131, %r38123, %r38035;
	not.b32 	%r38132, %r38131;
	or.b32  	%r38133, %r38130, %r38132;
	and.b32  	%r38134, %r38133, %r38120;
	or.b32  	%r38135, %r38134, %r38127;
	add.s32 	%r38136, %r38035, %r38126;
	setp.ne.s32 	%p1597, %r38122, 0;
	setp.gt.s32 	%p1598, %r38125, -1;
	selp.b32 	%r38137, %r38135, %r38136, %p1598;
	selp.b32 	%r38138, %r38135, %r38137, %p1597;
	add.s32 	%r38139, %r38138, %r38105;
	xor.b32  	%r38140, %r38139, %r38037;
	shr.u32 	%r38141, %r38037, 8;
	and.b32  	%r38142, %r38141, 31;
	shl.b32 	%r38143, %r1486, %r38142;
	shr.u32 	%r38144, %r38037, 1;
	and.b32  	%r38145, %r38144, 1;
	shl.b32 	%r38146, %r38145, %r38142;
	and.b32  	%r38147, %r38037, 1;
	shl.b32 	%r38148, %r38147, %r38142;
	and.b32  	%r38149, %r38143, %r35974;
	not.b32 	%r38150, %r38143;
	and.b32  	%r38151, %r35974, %r38150;
	not.b32 	%r38152, %r38148;
	and.b32  	%r38153, %r38149, %r38152;
	or.b32  	%r38154, %r38153, %r38151;
	not.b32 	%r38155, %r38149;
	and.b32  	%r38156, %r38146, %r38155;
	or.b32  	%r38157, %r38154, %r38156;
	shr.u32 	%r38158, %r38140, 4;
	xor.b32  	%r38159, %r38158, %r38140;
	and.b32  	%r38160, %r38159, 252645135;
	shr.u32 	%r38161, %r38160, 24;
	shf.r.wrap.b32 	%r38162, %r38140, %r38140, %r38161;
	xor.b32  	%r38163, %r38162, %r38069;
	add.s32 	%r38164, %r38160, 16843009;
	shr.u32 	%r38165, %r38163, 16;
	xor.b32  	%r38166, %r38165, %r38163;
	shr.u32 	%r38167, %r38166, 12;
	shr.u32 	%r38168, %r38166, 4;
	shr.u32 	%r38169, %r38166, 8;
	xor.b32  	%r38170, %r38168, %r38167;
	xor.b32  	%r38171, %r38170, %r38169;
	xor.b32  	%r38172, %r38171, %r38166;
	shr.u32 	%r38173, %r38172, 2;
	xor.b32  	%r38174, %r38173, %r38172;
	shl.b32 	%r38175, %r38174, 3;
	not.b32 	%r38176, %r38175;
	and.b32  	%r38177, %r38176, 24;
	shr.u32 	%r38178, %r38164, %r38177;
	shf.r.wrap.b32 	%r38179, %r38140, %r38140, %r38178;
	shl.b32 	%r38180, %r38174, 31;
	xor.b32  	%r38181, %r38180, -2147483648;
	shr.s32 	%r38182, %r38181, 31;
	shl.b32 	%r38183, %r38174, 30;
	xor.b32  	%r38184, %r38183, -1073741824;
	not.b32 	%r38185, %r38179;
	and.b32  	%r38186, %r38103, %r38185;
	not.b32 	%r38187, %r38103;
	shr.s32 	%r38188, %r38184, 31;
	and.b32  	%r38189, %r38188, %r38187;
	or.b32  	%r38190, %r38182, %r38103;
	not.b32 	%r38191, %r38190;
	or.b32  	%r38192, %r38189, %r38191;
	and.b32  	%r38193, %r38192, %r38179;
	or.b32  	%r38194, %r38193, %r38186;
	add.s32 	%r38195, %r38103, %r38185;
	setp.ne.s32 	%p1599, %r38181, 0;
	setp.gt.s32 	%p1600, %r38184, -1;
	selp.b32 	%r38196, %r38194, %r38195, %p1600;
	selp.b32 	%r38197, %r38194, %r38196, %p1599;
	add.s32 	%r38198, %r38160, 33686018;
	xor.b32  	%r38199, %r38197, %r38163;
	shr.u32 	%r38200, %r38199, 16;
	xor.b32  	%r38201, %r38200, %r38199;
	shr.u32 	%r38202, %r38201, 12;
	shr.u32 	%r38203, %r38201, 4;
	shr.u32 	%r38204, %r38201, 8;
	xor.b32  	%r38205, %r38203, %r38202;
	xor.b32  	%r38206, %r38205, %r38204;
	xor.b32  	%r38207, %r38206, %r38201;
	shr.u32 	%r38208, %r38207, 2;
	xor.b32  	%r38209, %r38208, %r38207;
	shl.b32 	%r38210, %r38209, 3;
	not.b32 	%r38211, %r38210;
	and.b32  	%r38212, %r38211, 24;
	shr.u32 	%r38213, %r38198, %r38212;
	shf.r.wrap.b32 	%r38214, %r38140, %r38140, %r38213;
	shl.b32 	%r38215, %r38209, 31;
	xor.b32  	%r38216, %r38215, -2147483648;
	shr.s32 	%r38217, %r38216, 31;
	shl.b32 	%r38218, %r38209, 30;
	xor.b32  	%r38219, %r38218, -1073741824;
	not.b32 	%r38220, %r38214;
	and.b32  	%r38221, %r38138, %r38220;
	not.b32 	%r38222, %r38138;
	shr.s32 	%r38223, %r38219, 31;
	and.b32  	%r38224, %r38223, %r38222;
	or.b32  	%r38225, %r38217, %r38138;
	not.b32 	%r38226, %r38225;
	or.b32  	%r38227, %r38224, %r38226;
	and.b32  	%r38228, %r38227, %r38214;
	or.b32  	%r38229, %r38228, %r38221;
	add.s32 	%r38230, %r38138, %r38220;
	setp.ne.s32 	%p1601, %r38216, 0;
	setp.gt.s32 	%p1602, %r38219, -1;
	selp.b32 	%r38231, %r38229, %r38230, %p1602;
	selp.b32 	%r38232, %r38229, %r38231, %p1601;
	add.s32 	%r38233, %r38232, %r38199;
	xor.b32  	%r38234, %r38233, %r38140;
	shr.u32 	%r38235, %r38140, 8;
	and.b32  	%r38236, %r38235, 31;
	shl.b32 	%r38237, %r1486, %r38236;
	shr.u32 	%r38238, %r38140, 1;
	and.b32  	%r38239, %r38238, 1;
	shl.b32 	%r38240, %r38239, %r38236;
	and.b32  	%r38241, %r38140, 1;
	shl.b32 	%r38242, %r38241, %r38236;
	and.b32  	%r38243, %r38237, %r36833;
	not.b32 	%r38244, %r38237;
	and.b32  	%r38245, %r36833, %r38244;
	not.b32 	%r38246, %r38242;
	and.b32  	%r38247, %r38243, %r38246;
	or.b32  	%r38248, %r38247, %r38245;
	not.b32 	%r38249, %r38243;
	and.b32  	%r38250, %r38240, %r38249;
	or.b32  	%r38251, %r38248, %r38250;
	shr.u32 	%r38252, %r38234, 4;
	xor.b32  	%r38253, %r38252, %r38234;
	and.b32  	%r38254, %r38253, 252645135;
	shr.u32 	%r38255, %r38254, 24;
	shf.r.wrap.b32 	%r38256, %r38234, %r38234, %r38255;
	xor.b32  	%r38257, %r38256, %r38163;
	add.s32 	%r38258, %r38254, 16843009;
	shr.u32 	%r38259, %r38257, 16;
	xor.b32  	%r38260, %r38259, %r38257;
	shr.u32 	%r38261, %r38260, 12;
	shr.u32 	%r38262, %r38260, 4;
	shr.u32 	%r38263, %r38260, 8;
	xor.b32  	%r38264, %r38262, %r38261;
	xor.b32  	%r38265, %r38264, %r38263;
	xor.b32  	%r38266, %r38265, %r38260;
	shr.u32 	%r38267, %r38266, 2;
	xor.b32  	%r38268, %r38267, %r38266;
	shl.b32 	%r38269, %r38268, 3;
	not.b32 	%r38270, %r38269;
	and.b32  	%r38271, %r38270, 24;
	shr.u32 	%r38272, %r38258, %r38271;
	shf.r.wrap.b32 	%r38273, %r38234, %r38234, %r38272;
	shl.b32 	%r38274, %r38268, 31;
	xor.b32  	%r38275, %r38274, -2147483648;
	shr.s32 	%r38276, %r38275, 31;
	shl.b32 	%r38277, %r38268, 30;
	xor.b32  	%r38278, %r38277, -1073741824;
	not.b32 	%r38279, %r38273;
	and.b32  	%r38280, %r38197, %r38279;
	not.b32 	%r38281, %r38197;
	shr.s32 	%r38282, %r38278, 31;
	and.b32  	%r38283, %r38282, %r38281;
	or.b32  	%r38284, %r38276, %r38197;
	not.b32 	%r38285, %r38284;
	or.b32  	%r38286, %r38283, %r38285;
	and.b32  	%r38287, %r38286, %r38273;
	or.b32  	%r38288, %r38287, %r38280;
	add.s32 	%r38289, %r38197, %r38279;
	setp.ne.s32 	%p1603, %r38275, 0;
	setp.gt.s32 	%p1604, %r38278, -1;
	selp.b32 	%r38290, %r38288, %r38289, %p1604;
	selp.b32 	%r38291, %r38288, %r38290, %p1603;
	add.s32 	%r38292, %r38254, 33686018;
	xor.b32  	%r38293, %r38291, %r38257;
	shr.u32 	%r38294, %r38293, 16;
	xor.b32  	%r38295, %r38294, %r38293;
	shr.u32 	%r38296, %r38295, 12;
	shr.u32 	%r38297, %r38295, 4;
	shr.u32 	%r38298, %r38295, 8;
	xor.b32  	%r38299, %r38297, %r38296;
	xor.b32  	%r38300, %r38299, %r38298;
	xor.b32  	%r38301, %r38300, %r38295;
	shr.u32 	%r38302, %r38301, 2;
	xor.b32  	%r38303, %r38302, %r38301;
	shl.b32 	%r38304, %r38303, 3;
	not.b32 	%r38305, %r38304;
	and.b32  	%r38306, %r38305, 24;
	shr.u32 	%r38307, %r38292, %r38306;
	shf.r.wrap.b32 	%r38308, %r38234, %r38234, %r38307;
	shl.b32 	%r38309, %r38303, 31;
	xor.b32  	%r38310, %r38309, -2147483648;
	shr.s32 	%r38311, %r38310, 31;
	shl.b32 	%r38312, %r38303, 30;
	xor.b32  	%r38313, %r38312, -1073741824;
	not.b32 	%r38314, %r38308;
	and.b32  	%r38315, %r38232, %r38314;
	not.b32 	%r38316, %r38232;
	shr.s32 	%r38317, %r38313, 31;
	and.b32  	%r38318, %r38317, %r38316;
	or.b32  	%r38319, %r38311, %r38232;
	not.b32 	%r38320, %r38319;
	or.b32  	%r38321, %r38318, %r38320;
	and.b32  	%r38322, %r38321, %r38308;
	or.b32  	%r38323, %r38322, %r38315;
	add.s32 	%r38324, %r38232, %r38314;
	setp.ne.s32 	%p1605, %r38310, 0;
	setp.gt.s32 	%p1606, %r38313, -1;
	selp.b32 	%r38325, %r38323, %r38324, %p1606;
	selp.b32 	%r38326, %r38323, %r38325, %p1605;
	add.s32 	%r38327, %r38326, %r38293;
	xor.b32  	%r38328, %r38327, %r38234;
	shr.u32 	%r38329, %r38234, 8;
	and.b32  	%r38330, %r38329, 31;
	shl.b32 	%r38331, %r1486, %r38330;
	shr.u32 	%r38332, %r38234, 1;
	and.b32  	%r38333, %r38332, 1;
	shl.b32 	%r38334, %r38333, %r38330;
	and.b32  	%r38335, %r38234, 1;
	shl.b32 	%r38336, %r38335, %r38330;
	and.b32  	%r38337, %r38331, %r37688;
	not.b32 	%r38338, %r38331;
	and.b32  	%r38339, %r37688, %r38338;
	not.b32 	%r38340, %r38336;
	and.b32  	%r38341, %r38337, %r38340;
	or.b32  	%r38342, %r38341, %r38339;
	not.b32 	%r38343, %r38337;
	and.b32  	%r38344, %r38334, %r38343;
	or.b32  	%r38345, %r38342, %r38344;
	or.b32  	%r38346, %r38251, %r38157;
	and.b32  	%r38347, %r38345, %r38346;
	and.b32  	%r38348, %r38251, %r38157;
	or.b32  	%r38349, %r38347, %r38348;
	shr.u32 	%r38350, %r38328, 4;
	xor.b32  	%r38351, %r38350, %r38328;
	and.b32  	%r38352, %r38351, 252645135;
	shr.u32 	%r38353, %r38352, 24;
	shf.r.wrap.b32 	%r38354, %r38328, %r38328, %r38353;
	xor.b32  	%r38355, %r38354, %r38257;
	add.s32 	%r38356, %r38352, 16843009;
	shr.u32 	%r38357, %r38355, 16;
	xor.b32  	%r38358, %r38357, %r38355;
	shr.u32 	%r38359, %r38358, 12;
	shr.u32 	%r38360, %r38358, 4;
	shr.u32 	%r38361, %r38358, 8;
	xor.b32  	%r38362, %r38360, %r38359;
	xor.b32  	%r38363, %r38362, %r38361;
	xor.b32  	%r38364, %r38363, %r38358;
	shr.u32 	%r38365, %r38364, 2;
	xor.b32  	%r38366, %r38365, %r38364;
	shl.b32 	%r38367, %r38366, 3;
	not.b32 	%r38368, %r38367;
	and.b32  	%r38369, %r38368, 24;
	shr.u32 	%r38370, %r38356, %r38369;
	shf.r.wrap.b32 	%r38371, %r38328, %r38328, %r38370;
	shl.b32 	%r38372, %r38366, 31;
	xor.b32  	%r38373, %r38372, -2147483648;
	shr.s32 	%r38374, %r38373, 31;
	shl.b32 	%r38375, %r38366, 30;
	xor.b32  	%r38376, %r38375, -1073741824;
	not.b32 	%r38377, %r38371;
	and.b32  	%r38378, %r38291, %r38377;
	not.b32 	%r38379, %r38291;
	shr.s32 	%r38380, %r38376, 31;
	and.b32  	%r38381, %r38380, %r38379;
	or.b32  	%r38382, %r38374, %r38291;
	not.b32 	%r38383, %r38382;
	or.b32  	%r38384, %r38381, %r38383;
	and.b32  	%r38385, %r38384, %r38371;
	or.b32  	%r38386, %r38385, %r38378;
	add.s32 	%r38387, %r38291, %r38377;
	setp.ne.s32 	%p1607, %r38373, 0;
	setp.gt.s32 	%p1608, %r38376, -1;
	selp.b32 	%r38388, %r38386, %r38387, %p1608;
	selp.b32 	%r38389, %r38386, %r38388, %p1607;
	add.s32 	%r38390, %r38352, 33686018;
	xor.b32  	%r38391, %r38389, %r38355;
	shr.u32 	%r38392, %r38391, 16;
	xor.b32  	%r38393, %r38392, %r38391;
	shr.u32 	%r38394, %r38393, 12;
	shr.u32 	%r38395, %r38393, 4;
	shr.u32 	%r38396, %r38393, 8;
	xor.b32  	%r38397, %r38395, %r38394;
	xor.b32  	%r38398, %r38397, %r38396;
	xor.b32  	%r38399, %r38398, %r38393;
	shr.u32 	%r38400, %r38399, 2;
	xor.b32  	%r38401, %r38400, %r38399;
	shl.b32 	%r38402, %r38401, 3;
	not.b32 	%r38403, %r38402;
	and.b32  	%r38404, %r38403, 24;
	shr.u32 	%r38405, %r38390, %r38404;
	shf.r.wrap.b32 	%r38406, %r38328, %r38328, %r38405;
	shl.b32 	%r38407, %r38401, 31;
	xor.b32  	%r38408, %r38407, -2147483648;
	shr.s32 	%r38409, %r38408, 31;
	shl.b32 	%r38410, %r38401, 30;
	xor.b32  	%r38411, %r38410, -1073741824;
	not.b32 	%r38412, %r38406;
	and.b32  	%r38413, %r38326, %r38412;
	not.b32 	%r38414, %r38326;
	shr.s32 	%r38415, %r38411, 31;
	and.b32  	%r38416, %r38415, %r38414;
	or.b32  	%r38417, %r38409, %r38326;
	not.b32 	%r38418, %r38417;
	or.b32  	%r38419, %r38416, %r38418;
	and.b32  	%r38420, %r38419, %r38406;
	or.b32  	%r38421, %r38420, %r38413;
	add.s32 	%r38422, %r38326, %r38412;
	setp.ne.s32 	%p1609, %r38408, 0;
	setp.gt.s32 	%p1610, %r38411, -1;
	selp.b32 	%r38423, %r38421, %r38422, %p1610;
	selp.b32 	%r38424, %r38421, %r38423, %p1609;
	add.s32 	%r38425, %r38424, %r38391;
	xor.b32  	%r38426, %r38425, %r38328;
	shr.u32 	%r38427, %r38328, 8;
	and.b32  	%r38428, %r38427, 31;
	shl.b32 	%r38429, %r1486, %r38428;
	shr.u32 	%r38430, %r38328, 1;
	and.b32  	%r38431, %r38430, 1;
	shl.b32 	%r38432, %r38431, %r38428;
	and.b32  	%r38433, %r38328, 1;
	shl.b32 	%r38434, %r38433, %r38428;
	and.b32  	%r38435, %r38429, %r37688;
	not.b32 	%r38436, %r38429;
	and.b32  	%r38437, %r37688, %r38436;
	not.b32 	%r38438, %r38434;
	and.b32  	%r38439, %r38435, %r38438;
	or.b32  	%r38440, %r38439, %r38437;
	not.b32 	%r38441, %r38435;
	and.b32  	%r38442, %r38432, %r38441;
	or.b32  	%r38443, %r38440, %r38442;
	shf.l.wrap.b32 	%r38444, %r38443, %r38443, 30;
	shf.l.wrap.b32 	%r38445, %r38443, %r38443, 19;
	xor.b32  	%r38446, %r38444, %r38445;
	shf.l.wrap.b32 	%r38447, %r38443, %r38443, 10;
	xor.b32  	%r38448, %r38446, %r38447;
	shr.u32 	%r38449, %r38426, 4;
	xor.b32  	%r38450, %r38449, %r38426;
	and.b32  	%r38451, %r38450, 252645135;
	shr.u32 	%r38452, %r38451, 24;
	shf.r.wrap.b32 	%r38453, %r38426, %r38426, %r38452;
	xor.b32  	%r38454, %r38453, %r38355;
	add.s32 	%r38455, %r38451, 16843009;
	shr.u32 	%r38456, %r38454, 16;
	xor.b32  	%r38457, %r38456, %r38454;
	shr.u32 	%r38458, %r38457, 12;
	shr.u32 	%r38459, %r38457, 4;
	shr.u32 	%r38460, %r38457, 8;
	xor.b32  	%r38461, %r38459, %r38458;
	xor.b32  	%r38462, %r38461, %r38460;
	xor.b32  	%r38463, %r38462, %r38457;
	shr.u32 	%r38464, %r38463, 2;
	xor.b32  	%r38465, %r38464, %r38463;
	shl.b32 	%r38466, %r38465, 3;
	not.b32 	%r38467, %r38466;
	and.b32  	%r38468, %r38467, 24;
	shr.u32 	%r38469, %r38455, %r38468;
	shf.r.wrap.b32 	%r38470, %r38426, %r38426, %r38469;
	shl.b32 	%r38471, %r38465, 31;
	xor.b32  	%r38472, %r38471, -2147483648;
	shr.s32 	%r38473, %r38472, 31;
	shl.b32 	%r38474, %r38465, 30;
	xor.b32  	%r38475, %r38474, -1073741824;
	not.b32 	%r38476, %r38470;
	and.b32  	%r38477, %r38389, %r38476;
	not.b32 	%r38478, %r38389;
	shr.s32 	%r38479, %r38475, 31;
	and.b32  	%r38480, %r38479, %r38478;
	or.b32  	%r38481, %r38473, %r38389;
	not.b32 	%r38482, %r38481;
	or.b32  	%r38483, %r38480, %r38482;
	and.b32  	%r38484, %r38483, %r38470;
	or.b32  	%r38485, %r38484, %r38477;
	add.s32 	%r38486, %r38389, %r38476;
	setp.ne.s32 	%p1611, %r38472, 0;
	setp.gt.s32 	%p1612, %r38475, -1;
	selp.b32 	%r38487, %r38485, %r38486, %p1612;
	selp.b32 	%r38488, %r38485, %r38487, %p1611;
	add.s32 	%r38489, %r38451, 33686018;
	xor.b32  	%r38490, %r38488, %r38454;
	shr.u32 	%r38491, %r38490, 16;
	xor.b32  	%r38492, %r38491, %r38490;
	shr.u32 	%r38493, %r38492, 12;
	shr.u32 	%r38494, %r38492, 4;
	shr.u32 	%r38495, %r38492, 8;
	xor.b32  	%r38496, %r38494, %r38493;
	xor.b32  	%r38497, %r38496, %r38495;
	xor.b32  	%r38498, %r38497, %r38492;
	shr.u32 	%r38499, %r38498, 2;
	xor.b32  	%r38500, %r38499, %r38498;
	shl.b32 	%r38501, %r38500, 3;
	not.b32 	%r38502, %r38501;
	and.b32  	%r38503, %r38502, 24;
	shr.u32 	%r38504, %r38489, %r38503;
	shf.r.wrap.b32 	%r38505, %r38426, %r38426, %r38504;
	shl.b32 	%r38506, %r38500, 31;
	xor.b32  	%r38507, %r38506, -2147483648;
	shr.s32 	%r38508, %r38507, 31;
	shl.b32 	%r38509, %r38500, 30;
	xor.b32  	%r38510, %r38509, -1073741824;
	not.b32 	%r38511, %r38505;
	and.b32  	%r38512, %r38424, %r38511;
	not.b32 	%r38513, %r38424;
	shr.s32 	%r38514, %r38510, 31;
	and.b32  	%r38515, %r38514, %r38513;
	or.b32  	%r38516, %r38508, %r38424;
	not.b32 	%r38517, %r38516;
	or.b32  	%r38518, %r38515, %r38517;
	and.b32  	%r38519, %r38518, %r38505;
	or.b32  	%r38520, %r38519, %r38512;
	add.s32 	%r38521, %r38424, %r38511;
	setp.ne.s32 	%p1613, %r38507, 0;
	setp.gt.s32 	%p1614, %r38510, -1;
	selp.b32 	%r38522, %r38520, %r38521, %p1614;
	selp.b32 	%r38523, %r38520, %r38522, %p1613;
	add.s32 	%r38524, %r38523, %r38490;
	shr.u32 	%r38525, %r38426, 8;
	and.b32  	%r38526, %r38525, 31;
	shl.b32 	%r38527, %r1486, %r38526;
	shr.u32 	%r38528, %r38426, 1;
	and.b32  	%r38529, %r38528, 1;
	shl.b32 	%r38530, %r38529, %r38526;
	and.b32  	%r38531, %r38426, 1;
	shl.b32 	%r38532, %r38531, %r38526;
	and.b32  	%r38533, %r38527, %r38063;
	not.b32 	%r38534, %r38527;
	and.b32  	%r38535, %r38063, %r38534;
	not.b32 	%r38536, %r38532;
	and.b32  	%r38537, %r38533, %r38536;
	or.b32  	%r38538, %r38537, %r38535;
	not.b32 	%r38539, %r38533;
	and.b32  	%r38540, %r38530, %r38539;
	or.b32  	%r38541, %r38538, %r38540;
	add.s32 	%r38542, %r38349, %r38063;
	add.s32 	%r38543, %r38542, %r38448;
	add.s32 	%r38544, %r35119, %r38541;
	add.s32 	%r38545, %r35975, %r35974;
	xor.b32  	%r38546, %r38524, %r38545;
	xor.b32  	%r38547, %r38546, %r38426;
	shr.u32 	%r38548, %r38547, 4;
	xor.b32  	%r38549, %r38548, %r38547;
	and.b32  	%r38550, %r38549, 252645135;
	shr.u32 	%r38551, %r38550, 24;
	shf.r.wrap.b32 	%r38552, %r38547, %r38547, %r38551;
	xor.b32  	%r38553, %r38552, %r38454;
	add.s32 	%r38554, %r38550, 16843009;
	shr.u32 	%r38555, %r38553, 16;
	xor.b32  	%r38556, %r38555, %r38553;
	shr.u32 	%r38557, %r38556, 12;
	shr.u32 	%r38558, %r38556, 4;
	shr.u32 	%r38559, %r38556, 8;
	xor.b32  	%r38560, %r38558, %r38557;
	xor.b32  	%r38561, %r38560, %r38559;
	xor.b32  	%r38562, %r38561, %r38556;
	shr.u32 	%r38563, %r38562, 2;
	xor.b32  	%r38564, %r38563, %r38562;
	shl.b32 	%r38565, %r38564, 3;
	not.b32 	%r38566, %r38565;
	and.b32  	%r38567, %r38566, 24;
	shr.u32 	%r38568, %r38554, %r38567;
	shf.r.wrap.b32 	%r38569, %r38547, %r38547, %r38568;
	shl.b32 	%r38570, %r38564, 31;
	xor.b32  	%r38571, %r38570, -2147483648;
	shr.s32 	%r38572, %r38571, 31;
	shl.b32 	%r38573, %r38564, 30;
	xor.b32  	%r38574, %r38573, -1073741824;
	not.b32 	%r38575, %r38569;
	and.b32  	%r38576, %r38488, %r38575;
	not.b32 	%r38577, %r38488;
	shr.s32 	%r38578, %r38574, 31;
	and.b32  	%r38579, %r38578, %r38577;
	or.b32  	%r38580, %r38572, %r38488;
	not.b32 	%r38581, %r38580;
	or.b32  	%r38582, %r38579, %r38581;
	and.b32  	%r38583, %r38582, %r38569;
	or.b32  	%r38584, %r38583, %r38576;
	add.s32 	%r38585, %r38488, %r38575;
	setp.ne.s32 	%p1615, %r38571, 0;
	setp.gt.s32 	%p1616, %r38574, -1;
	selp.b32 	%r38586, %r38584, %r38585, %p1616;
	selp.b32 	%r38587, %r38584, %r38586, %p1615;
	add.s32 	%r38588, %r38550, 33686018;
	xor.b32  	%r38589, %r38587, %r38553;
	shr.u32 	%r38590, %r38589, 16;
	xor.b32  	%r38591, %r38590, %r38589;
	shr.u32 	%r38592, %r38591, 12;
	shr.u32 	%r38593, %r38591, 4;
	shr.u32 	%r38594, %r38591, 8;
	xor.b32  	%r38595, %r38593, %r38592;
	xor.b32  	%r38596, %r38595, %r38594;
	xor.b32  	%r38597, %r38596, %r38591;
	shr.u32 	%r38598, %r38597, 2;
	xor.b32  	%r38599, %r38598, %r38597;
	shl.b32 	%r38600, %r38599, 3;
	not.b32 	%r38601, %r38600;
	and.b32  	%r38602, %r38601, 24;
	shr.u32 	%r38603, %r38588, %r38602;
	shf.r.wrap.b32 	%r38604, %r38547, %r38547, %r38603;
	shl.b32 	%r38605, %r38599, 31;
	xor.b32  	%r38606, %r38605, -2147483648;
	shr.s32 	%r38607, %r38606, 31;
	shl.b32 	%r38608, %r38599, 30;
	xor.b32  	%r38609, %r38608, -1073741824;
	not.b32 	%r38610, %r38604;
	and.b32  	%r38611, %r38523, %r38610;
	not.b32 	%r38612, %r38523;
	shr.s32 	%r38613, %r38609, 31;
	and.b32  	%r38614, %r38613, %r38612;
	or.b32  	%r38615, %r38607, %r38523;
	not.b32 	%r38616, %r38615;
	or.b32  	%r38617, %r38614, %r38616;
	and.b32  	%r38618, %r38617, %r38604;
	or.b32  	%r38619, %r38618, %r38611;
	add.s32 	%r38620, %r38523, %r38610;
	setp.ne.s32 	%p1617, %r38606, 0;
	setp.gt.s32 	%p1618, %r38609, -1;
	selp.b32 	%r38621, %r38619, %r38620, %p1618;
	selp.b32 	%r38622, %r38619, %r38621, %p1617;
	add.s32 	%r38623, %r38622, %r38589;
	xor.b32  	%r38624, %r38623, %r38547;
	shr.u32 	%r38625, %r38624, 4;
	xor.b32  	%r38626, %r38625, %r38624;
	and.b32  	%r38627, %r38626, 252645135;
	shr.u32 	%r38628, %r38627, 24;
	shf.r.wrap.b32 	%r38629, %r38624, %r38624, %r38628;
	xor.b32  	%r38630, %r38629, %r38553;
	add.s32 	%r38631, %r38627, 16843009;
	shr.u32 	%r38632, %r38630, 16;
	xor.b32  	%r38633, %r38632, %r38630;
	shr.u32 	%r38634, %r38633, 12;
	shr.u32 	%r38635, %r38633, 4;
	shr.u32 	%r38636, %r38633, 8;
	xor.b32  	%r38637, %r38635, %r38634;
	xor.b32  	%r38638, %r38637, %r38636;
	xor.b32  	%r38639, %r38638, %r38633;
	shr.u32 	%r38640, %r38639, 2;
	xor.b32  	%r38641, %r38640, %r38639;
	shl.b32 	%r38642, %r38641, 3;
	not.b32 	%r38643, %r38642;
	and.b32  	%r38644, %r38643, 24;
	shr.u32 	%r38645, %r38631, %r38644;
	shf.r.wrap.b32 	%r38646, %r38624, %r38624, %r38645;
	shl.b32 	%r38647, %r38641, 31;
	xor.b32  	%r38648, %r38647, -2147483648;
	shr.s32 	%r38649, %r38648, 31;
	shl.b32 	%r38650, %r38641, 30;
	xor.b32  	%r38651, %r38650, -1073741824;
	not.b32 	%r38652, %r38646;
	and.b32  	%r38653, %r38587, %r38652;
	not.b32 	%r38654, %r38587;
	shr.s32 	%r38655, %r38651, 31;
	and.b32  	%r38656, %r38655, %r38654;
	or.b32  	%r38657, %r38649, %r38587;
	not.b32 	%r38658, %r38657;
	or.b32  	%r38659, %r38656, %r38658;
	and.b32  	%r38660, %r38659, %r38646;
	or.b32  	%r38661, %r38660, %r38653;
	add.s32 	%r38662, %r38587, %r38652;
	setp.ne.s32 	%p1619, %r38648, 0;
	setp.gt.s32 	%p1620, %r38651, -1;
	selp.b32 	%r38663, %r38661, %r38662, %p1620;
	selp.b32 	%r38664, %r38661, %r38663, %p1619;
	add.s32 	%r38665, %r38627, 33686018;
	xor.b32  	%r38666, %r38664, %r38630;
	shr.u32 	%r38667, %r38666, 16;
	xor.b32  	%r38668, %r38667, %r38666;
	shr.u32 	%r38669, %r38668, 12;
	shr.u32 	%r38670, %r38668, 4;
	shr.u32 	%r38671, %r38668, 8;
	xor.b32  	%r38672, %r38670, %r38669;
	xor.b32  	%r38673, %r38672, %r38671;
	xor.b32  	%r38674, %r38673, %r38668;
	shr.u32 	%r38675, %r38674, 2;
	xor.b32  	%r38676, %r38675, %r38674;
	shl.b32 	%r38677, %r38676, 3;
	not.b32 	%r38678, %r38677;
	and.b32  	%r38679, %r38678, 24;
	shr.u32 	%r38680, %r38665, %r38679;
	shf.r.wrap.b32 	%r38681, %r38624, %r38624, %r38680;
	shl.b32 	%r38682, %r38676, 31;
	xor.b32  	%r38683, %r38682, -2147483648;
	shr.s32 	%r38684, %r38683, 31;
	shl.b32 	%r38685, %r38676, 30;
	xor.b32  	%r38686, %r38685, -1073741824;
	not.b32 	%r38687, %r38681;
	and.b32  	%r38688, %r38622, %r38687;
	not.b32 	%r38689, %r38622;
	shr.s32 	%r38690, %r38686, 31;
	and.b32  	%r38691, %r38690, %r38689;
	or.b32  	%r38692, %r38684, %r38622;
	not.b32 	%r38693, %r38692;
	or.b32  	%r38694, %r38691, %r38693;
	and.b32  	%r38695, %r38694, %r38681;
	or.b32  	%r38696, %r38695, %r38688;
	add.s32 	%r38697, %r38622, %r38687;
	setp.ne.s32 	%p1621, %r38683, 0;
	setp.gt.s32 	%p1622, %r38686, -1;
	selp.b32 	%r38698, %r38696, %r38697, %p1622;
	selp.b32 	%r38699, %r38696, %r38698, %p1621;
	add.s32 	%r38700, %r38699, %r38666;
	xor.b32  	%r38701, %r38700, %r38624;
	shr.u32 	%r38702, %r38624, 8;
	and.b32  	%r38703, %r38702, 31;
	shl.b32 	%r38704, %r1486, %r38703;
	shr.u32 	%r38705, %r38624, 1;
	and.b32  	%r38706, %r38705, 1;
	shl.b32 	%r38707, %r38706, %r38703;
	and.b32  	%r38708, %r38624, 1;
	shl.b32 	%r38709, %r38708, %r38703;
	and.b32  	%r38710, %r38704, %r36834;
	not.b32 	%r38711, %r38704;
	and.b32  	%r38712, %r36834, %r38711;
	not.b32 	%r38713, %r38709;
	and.b32  	%r38714, %r38710, %r38713;
	or.b32  	%r38715, %r38714, %r38712;
	not.b32 	%r38716, %r38710;
	and.b32  	%r38717, %r38707, %r38716;
	or.b32  	%r38718, %r38715, %r38717;
	shr.u32 	%r38719, %r38701, 4;
	xor.b32  	%r38720, %r38719, %r38701;
	and.b32  	%r38721, %r38720, 252645135;
	shr.u32 	%r38722, %r38721, 24;
	shf.r.wrap.b32 	%r38723, %r38701, %r38701, %r38722;
	xor.b32  	%r38724, %r38723, %r38630;
	add.s32 	%r38725, %r38721, 16843009;
	shr.u32 	%r38726, %r38724, 16;
	xor.b32  	%r38727, %r38726, %r38724;
	shr.u32 	%r38728, %r38727, 12;
	shr.u32 	%r38729, %r38727, 4;
	shr.u32 	%r38730, %r38727, 8;
	xor.b32  	%r38731, %r38729, %r38728;
	xor.b32  	%r38732, %r38731, %r38730;
	xor.b32  	%r38733, %r38732, %r38727;
	shr.u32 	%r38734, %r38733, 2;
	xor.b32  	%r38735, %r38734, %r38733;
	shl.b32 	%r38736, %r38735, 3;
	not.b32 	%r38737, %r38736;
	and.b32  	%r38738, %r38737, 24;
	shr.u32 	%r38739, %r38725, %r38738;
	shf.r.wrap.b32 	%r38740, %r38701, %r38701, %r38739;
	shl.b32 	%r38741, %r38735, 31;
	xor.b32  	%r38742, %r38741, -2147483648;
	shr.s32 	%r38743, %r38742, 31;
	shl.b32 	%r38744, %r38735, 30;
	xor.b32  	%r38745, %r38744, -1073741824;
	not.b32 	%r38746, %r38740;
	and.b32  	%r38747, %r38664, %r38746;
	not.b32 	%r38748, %r38664;
	shr.s32 	%r38749, %r38745, 31;
	and.b32  	%r38750, %r38749, %r38748;
	or.b32  	%r38751, %r38743, %r38664;
	not.b32 	%r38752, %r38751;
	or.b32  	%r38753, %r38750, %r38752;
	and.b32  	%r38754, %r38753, %r38740;
	or.b32  	%r38755, %r38754, %r38747;
	add.s32 	%r38756, %r38664, %r38746;
	setp.ne.s32 	%p1623, %r38742, 0;
	setp.gt.s32 	%p1624, %r38745, -1;
	selp.b32 	%r38757, %r38755, %r38756, %p1624;
	selp.b32 	%r38758, %r38755, %r38757, %p1623;
	add.s32 	%r38759, %r38721, 33686018;
	xor.b32  	%r38760, %r38758, %r38724;
	shr.u32 	%r38761, %r38760, 16;
	xor.b32  	%r38762, %r38761, %r38760;
	shr.u32 	%r38763, %r38762, 12;
	shr.u32 	%r38764, %r38762, 4;
	shr.u32 	%r38765, %r38762, 8;
	xor.b32  	%r38766, %r38764, %r38763;
	xor.b32  	%r38767, %r38766, %r38765;
	xor.b32  	%r38768, %r38767, %r38762;
	shr.u32 	%r38769, %r38768, 2;
	xor.b32  	%r38770, %r38769, %r38768;
	shl.b32 	%r38771, %r38770, 3;
	not.b32 	%r38772, %r38771;
	and.b32  	%r38773, %r38772, 24;
	shr.u32 	%r38774, %r38759, %r38773;
	shf.r.wrap.b32 	%r38775, %r38701, %r38701, %r38774;
	shl.b32 	%r38776, %r38770, 31;
	xor.b32  	%r38777, %r38776, -2147483648;
	shr.s32 	%r38778, %r38777, 31;
	shl.b32 	%r38779, %r38770, 30;
	xor.b32  	%r38780, %r38779, -1073741824;
	not.b32 	%r38781, %r38775;
	and.b32  	%r38782, %r38699, %r38781;
	not.b32 	%r38783, %r38699;
	shr.s32 	%r38784, %r38780, 31;
	and.b32  	%r38785, %r38784, %r38783;
	or.b32  	%r38786, %r38778, %r38699;
	not.b32 	%r38787, %r38786;
	or.b32  	%r38788, %r38785, %r38787;
	and.b32  	%r38789, %r38788, %r38775;
	or.b32  	%r38790, %r38789, %r38782;
	add.s32 	%r38791, %r38699, %r38781;
	setp.ne.s32 	%p1625, %r38777, 0;
	setp.gt.s32 	%p1626, %r38780, -1;
	selp.b32 	%r38792, %r38790, %r38791, %p1626;
	selp.b32 	%r38793, %r38790, %r38792, %p1625;
	add.s32 	%r38794, %r38793, %r38760;
	xor.b32  	%r38795, %r38794, %r38701;
	shr.u32 	%r38796, %r38701, 8;
	and.b32  	%r38797, %r38796, 31;
	shl.b32 	%r38798, %r1486, %r38797;
	shr.u32 	%r38799, %r38701, 1;
	and.b32  	%r38800, %r38799, 1;
	shl.b32 	%r38801, %r38800, %r38797;
	and.b32  	%r38802, %r38701, 1;
	shl.b32 	%r38803, %r38802, %r38797;
	and.b32  	%r38804, %r38798, %r37689;
	not.b32 	%r38805, %r38798;
	and.b32  	%r38806, %r37689, %r38805;
	not.b32 	%r38807, %r38803;
	and.b32  	%r38808, %r38804, %r38807;
	or.b32  	%r38809, %r38808, %r38806;
	not.b32 	%r38810, %r38804;
	and.b32  	%r38811, %r38801, %r38810;
	or.b32  	%r38812, %r38809, %r38811;
	xor.b32  	%r38813, %r38812, %r38718;
	and.b32  	%r38814, %r38544, %r38813;
	xor.b32  	%r38815, %r38814, %r38718;
	shr.u32 	%r38816, %r38795, 4;
	xor.b32  	%r38817, %r38816, %r38795;
	and.b32  	%r38818, %r38817, 252645135;
	shr.u32 	%r38819, %r38818, 24;
	shf.r.wrap.b32 	%r38820, %r38795, %r38795, %r38819;
	xor.b32  	%r38821, %r38820, %r38724;
	add.s32 	%r38822, %r38818, 16843009;
	shr.u32 	%r38823, %r38821, 16;
	xor.b32  	%r38824, %r38823, %r38821;
	shr.u32 	%r38825, %r38824, 12;
	shr.u32 	%r38826, %r38824, 4;
	shr.u32 	%r38827, %r38824, 8;
	xor.b32  	%r38828, %r38826, %r38825;
	xor.b32  	%r38829, %r38828, %r38827;
	xor.b32  	%r38830, %r38829, %r38824;
	shr.u32 	%r38831, %r38830, 2;
	xor.b32  	%r38832, %r38831, %r38830;
	shl.b32 	%r38833, %r38832, 3;
	not.b32 	%r38834, %r38833;
	and.b32  	%r38835, %r38834, 24;
	shr.u32 	%r38836, %r38822, %r38835;
	shf.r.wrap.b32 	%r38837, %r38795, %r38795, %r38836;
	shl.b32 	%r38838, %r38832, 31;
	xor.b32  	%r38839, %r38838, -2147483648;
	shr.s32 	%r38840, %r38839, 31;
	shl.b32 	%r38841, %r38832, 30;
	xor.b32  	%r38842, %r38841, -1073741824;
	not.b32 	%r38843, %r38837;
	and.b32  	%r38844, %r38758, %r38843;
	not.b32 	%r38845, %r38758;
	shr.s32 	%r38846, %r38842, 31;
	and.b32  	%r38847, %r38846, %r38845;
	or.b32  	%r38848, %r38840, %r38758;
	not.b32 	%r38849, %r38848;
	or.b32  	%r38850, %r38847, %r38849;
	and.b32  	%r38851, %r38850, %r38837;
	or.b32  	%r38852, %r38851, %r38844;
	add.s32 	%r38853, %r38758, %r38843;
	setp.ne.s32 	%p1627, %r38839, 0;
	setp.gt.s32 	%p1628, %r38842, -1;
	selp.b32 	%r38854, %r38852, %r38853, %p1628;
	selp.b32 	%r38855, %r38852, %r38854, %p1627;
	add.s32 	%r38856, %r38818, 33686018;
	xor.b32  	%r38857, %r38855, %r38821;
	shr.u32 	%r38858, %r38857, 16;
	xor.b32  	%r38859, %r38858, %r38857;
	shr.u32 	%r38860, %r38859, 12;
	shr.u32 	%r38861, %r38859, 4;
	shr.u32 	%r38862, %r38859, 8;
	xor.b32  	%r38863, %r38861, %r38860;
	xor.b32  	%r38864, %r38863, %r38862;
	xor.b32  	%r38865, %r38864, %r38859;
	shr.u32 	%r38866, %r38865, 2;
	xor.b32  	%r38867, %r38866, %r38865;
	shl.b32 	%r38868, %r38867, 3;
	not.b32 	%r38869, %r38868;
	and.b32  	%r38870, %r38869, 24;
	shr.u32 	%r38871, %r38856, %r38870;
	shf.r.wrap.b32 	%r38872, %r38795, %r38795, %r38871;
	shl.b32 	%r38873, %r38867, 31;
	xor.b32  	%r38874, %r38873, -2147483648;
	shr.s32 	%r38875, %r38874, 31;
	shl.b32 	%r38876, %r38867, 30;
	xor.b32  	%r38877, %r38876, -1073741824;
	not.b32 	%r38878, %r38872;
	and.b32  	%r38879, %r38793, %r38878;
	not.b32 	%r38880, %r38793;
	shr.s32 	%r38881, %r38877, 31;
	and.b32  	%r38882, %r38881, %r38880;
	or.b32  	%r38883, %r38875, %r38793;
	not.b32 	%r38884, %r38883;
	or.b32  	%r38885, %r38882, %r38884;
	and.b32  	%r38886, %r38885, %r38872;
	or.b32  	%r38887, %r38886, %r38879;
	add.s32 	%r38888, %r38793, %r38878;
	setp.ne.s32 	%p1629, %r38874, 0;
	setp.gt.s32 	%p1630, %r38877, -1;
	selp.b32 	%r38889, %r38887, %r38888, %p1630;
	selp.b32 	%r38890, %r38887, %r38889, %p1629;
	add.s32 	%r38891, %r38890, %r38857;
	xor.b32  	%r38892, %r38891, %r38795;
	shr.u32 	%r38893, %r38795, 8;
	and.b32  	%r38894, %r38893, 31;
	shl.b32 	%r38895, %r1486, %r38894;
	shr.u32 	%r38896, %r38795, 1;
	and.b32  	%r38897, %r38896, 1;
	shl.b32 	%r38898, %r38897, %r38894;
	and.b32  	%r38899, %r38795, 1;
	shl.b32 	%r38900, %r38899, %r38894;
	and.b32  	%r38901, %r38895, %r38544;
	not.b32 	%r38902, %r38895;
	and.b32  	%r38903, %r38544, %r38902;
	not.b32 	%r38904, %r38900;
	and.b32  	%r38905, %r38901, %r38904;
	or.b32  	%r38906, %r38905, %r38903;
	not.b32 	%r38907, %r38901;
	and.b32  	%r38908, %r38898, %r38907;
	or.b32  	%r38909, %r38906, %r38908;
	shf.l.wrap.b32 	%r38910, %r38909, %r38909, 26;
	shf.l.wrap.b32 	%r38911, %r38909, %r38909, 21;
	xor.b32  	%r38912, %r38910, %r38911;
	shf.l.wrap.b32 	%r38913, %r38909, %r38909, 7;
	xor.b32  	%r38914, %r38912, %r38913;
	add.s32 	%r38915, %r36059, %r29075;
	add.s32 	%r38916, %r38915, %r35975;
	add.s32 	%r38917, %r38916, %r38815;
	add.s32 	%r38918, %r38917, %r38914;
	shr.u32 	%r38919, %r38892, 4;
	xor.b32  	%r38920, %r38919, %r38892;
	and.b32  	%r38921, %r38920, 252645135;
	shr.u32 	%r38922, %r38921, 24;
	shf.r.wrap.b32 	%r38923, %r38892, %r38892, %r38922;
	xor.b32  	%r38924, %r38923, %r38821;
	add.s32 	%r38925, %r38921, 16843009;
	shr.u32 	%r38926, %r38924, 16;
	xor.b32  	%r38927, %r38926, %r38924;
	shr.u32 	%r38928, %r38927, 12;
	shr.u32 	%r38929, %r38927, 4;
	shr.u32 	%r38930, %r38927, 8;
	xor.b32  	%r38931, %r38929, %r38928;
	xor.b32  	%r38932, %r38931, %r38930;
	xor.b32  	%r38933, %r38932, %r38927;
	shr.u32 	%r38934, %r38933, 2;
	xor.b32  	%r38935, %r38934, %r38933;
	shl.b32 	%r38936, %r38935, 3;
	not.b32 	%r38937, %r38936;
	and.b32  	%r38938, %r38937, 24;
	shr.u32 	%r38939, %r38925, %r38938;
	shf.r.wrap.b32 	%r38940, %r38892, %r38892, %r38939;
	shl.b32 	%r38941, %r38935, 31;
	xor.b32  	%r38942, %r38941, -2147483648;
	shr.s32 	%r38943, %r38942, 31;
	shl.b32 	%r38944, %r38935, 30;
	xor.b32  	%r38945, %r38944, -1073741824;
	not.b32 	%r38946, %r38940;
	and.b32  	%r38947, %r38855, %r38946;
	not.b32 	%r38948, %r38855;
	shr.s32 	%r38949, %r38945, 31;
	and.b32  	%r38950, %r38949, %r38948;
	or.b32  	%r38951, %r38943, %r38855;
	not.b32 	%r38952, %r38951;
	or.b32  	%r38953, %r38950, %r38952;
	and.b32  	%r38954, %r38953, %r38940;
	or.b32  	%r38955, %r38954, %r38947;
	add.s32 	%r38956, %r38855, %r38946;
	setp.ne.s32 	%p1631, %r38942, 0;
	setp.gt.s32 	%p1632, %r38945, -1;
	selp.b32 	%r38957, %r38955, %r38956, %p1632;
	selp.b32 	%r38958, %r38955, %r38957, %p1631;
	add.s32 	%r38959, %r38921, 33686018;
	xor.b32  	%r38960, %r38958, %r38924;
	shr.u32 	%r38961, %r38960, 16;
	xor.b32  	%r38962, %r38961, %r38960;
	shr.u32 	%r38963, %r38962, 12;
	shr.u32 	%r38964, %r38962, 4;
	shr.u32 	%r38965, %r38962, 8;
	xor.b32  	%r38966, %r38964, %r38963;
	xor.b32  	%r38967, %r38966, %r38965;
	xor.b32  	%r38968, %r38967, %r38962;
	shr.u32 	%r38969, %r38968, 2;
	xor.b32  	%r38970, %r38969, %r38968;
	shl.b32 	%r38971, %r38970, 3;
	not.b32 	%r38972, %r38971;
	and.b32  	%r38973, %r38972, 24;
	shr.u32 	%r38974, %r38959, %r38973;
	shf.r.wrap.b32 	%r38975, %r38892, %r38892, %r38974;
	shl.b32 	%r38976, %r38970, 31;
	xor.b32  	%r38977, %r38976, -2147483648;
	shr.s32 	%r38978, %r38977, 31;
	shl.b32 	%r38979, %r38970, 30;
	xor.b32  	%r38980, %r38979, -1073741824;
	not.b32 	%r38981, %r38975;
	and.b32  	%r38982, %r38890, %r38981;
	not.b32 	%r38983, %r38890;
	shr.s32 	%r38984, %r38980, 31;
	and.b32  	%r38985, %r38984, %r38983;
	or.b32  	%r38986, %r38978, %r38890;
	not.b32 	%r38987, %r38986;
	or.b32  	%r38988, %r38985, %r38987;
	and.b32  	%r38989, %r38988, %r38975;
	or.b32  	%r38990, %r38989, %r38982;
	add.s32 	%r38991, %r38890, %r38981;
	setp.ne.s32 	%p1633, %r38977, 0;
	setp.gt.s32 	%p1634, %r38980, -1;
	selp.b32 	%r38992, %r38990, %r38991, %p1634;
	selp.b32 	%r38993, %r38990, %r38992, %p1633;
	add.s32 	%r38994, %r38993, %r38960;
	xor.b32  	%r38995, %r38994, %r38892;
	shr.u32 	%r38996, %r38892, 8;
	and.b32  	%r38997, %r38996, 31;
	shl.b32 	%r38998, %r1486, %r38997;
	shr.u32 	%r38999, %r38892, 1;
	and.b32  	%r39000, %r38999, 1;
	shl.b32 	%r39001, %r39000, %r38997;
	and.b32  	%r39002, %r38892, 1;
	shl.b32 	%r39003, %r39002, %r38997;
	and.b32  	%r39004, %r38998, %r36833;
	not.b32 	%r39005, %r38998;
	and.b32  	%r39006, %r36833, %r39005;
	not.b32 	%r39007, %r39003;
	and.b32  	%r39008, %r39004, %r39007;
	or.b32  	%r39009, %r39008, %r39006;
	not.b32 	%r39010, %r39004;
	and.b32  	%r39011, %r39001, %r39010;
	or.b32  	%r39012, %r39009, %r39011;
	shr.u32 	%r39013, %r38995, 4;
	xor.b32  	%r39014, %r39013, %r38995;
	and.b32  	%r39015, %r39014, 252645135;
	shr.u32 	%r39016, %r39015, 24;
	shf.r.wrap.b32 	%r39017, %r38995, %r38995, %r39016;
	xor.b32  	%r39018, %r39017, %r38924;
	add.s32 	%r39019, %r39015, 16843009;
	shr.u32 	%r39020, %r39018, 16;
	xor.b32  	%r39021, %r39020, %r39018;
	shr.u32 	%r39022, %r39021, 12;
	shr.u32 	%r39023, %r39021, 4;
	shr.u32 	%r39024, %r39021, 8;
	xor.b32  	%r39025, %r39023, %r39022;
	xor.b32  	%r39026, %r39025, %r39024;
	xor.b32  	%r39027, %r39026, %r39021;
	shr.u32 	%r39028, %r39027, 2;
	xor.b32  	%r39029, %r39028, %r39027;
	shl.b32 	%r39030, %r39029, 3;
	not.b32 	%r39031, %r39030;
	and.b32  	%r39032, %r39031, 24;
	shr.u32 	%r39033, %r39019, %r39032;
	shf.r.wrap.b32 	%r39034, %r38995, %r38995, %r39033;
	shl.b32 	%r39035, %r39029, 31;
	xor.b32  	%r39036, %r39035, -2147483648;
	shr.s32 	%r39037, %r39036, 31;
	shl.b32 	%r39038, %r39029, 30;
	xor.b32  	%r39039, %r39038, -1073741824;
	not.b32 	%r39040, %r39034;
	and.b32  	%r39041, %r38958, %r39040;
	not.b32 	%r39042, %r38958;
	shr.s32 	%r39043, %r39039, 31;
	and.b32  	%r39044, %r39043, %r39042;
	or.b32  	%r39045, %r39037, %r38958;
	not.b32 	%r39046, %r39045;
	or.b32  	%r39047, %r39044, %r39046;
	and.b32  	%r39048, %r39047, %r39034;
	or.b32  	%r39049, %r39048, %r39041;
	add.s32 	%r39050, %r38958, %r39040;
	setp.ne.s32 	%p1635, %r39036, 0;
	setp.gt.s32 	%p1636, %r39039, -1;
	selp.b32 	%r39051, %r39049, %r39050, %p1636;
	selp.b32 	%r39052, %r39049, %r39051, %p1635;
	add.s32 	%r39053, %r39015, 33686018;
	xor.b32  	%r39054, %r39052, %r39018;
	shr.u32 	%r39055, %r39054, 16;
	xor.b32  	%r39056, %r39055, %r39054;
	shr.u32 	%r39057, %r39056, 12;
	shr.u32 	%r39058, %r39056, 4;
	shr.u32 	%r39059, %r39056, 8;
	xor.b32  	%r39060, %r39058, %r39057;
	xor.b32  	%r39061, %r39060, %r39059;
	xor.b32  	%r39062, %r39061, %r39056;
	shr.u32 	%r39063, %r39062, 2;
	xor.b32  	%r39064, %r39063, %r39062;
	shl.b32 	%r39065, %r39064, 3;
	not.b32 	%r39066, %r39065;
	and.b32  	%r39067, %r39066, 24;
	shr.u32 	%r39068, %r39053, %r39067;
	shf.r.wrap.b32 	%r39069, %r38995, %r38995, %r39068;
	shl.b32 	%r39070, %r39064, 31;
	xor.b32  	%r39071, %r39070, -2147483648;
	shr.s32 	%r39072, %r39071, 31;
	shl.b32 	%r39073, %r39064, 30;
	xor.b32  	%r39074, %r39073, -1073741824;
	not.b32 	%r39075, %r39069;
	and.b32  	%r39076, %r38993, %r39075;
	not.b32 	%r39077, %r38993;
	shr.s32 	%r39078, %r39074, 31;
	and.b32  	%r39079, %r39078, %r39077;
	or.b32  	%r39080, %r39072, %r38993;
	not.b32 	%r39081, %r39080;
	or.b32  	%r39082, %r39079, %r39081;
	and.b32  	%r39083, %r39082, %r39069;
	or.b32  	%r39084, %r39083, %r39076;
	add.s32 	%r39085, %r38993, %r39075;
	setp.ne.s32 	%p1637, %r39071, 0;
	setp.gt.s32 	%p1638, %r39074, -1;
	selp.b32 	%r39086, %r39084, %r39085, %p1638;
	selp.b32 	%r39087, %r39084, %r39086, %p1637;
	add.s32 	%r39088, %r39087, %r39054;
	xor.b32  	%r39089, %r39088, %r38995;
	shr.u32 	%r39090, %r38995, 8;
	and.b32  	%r39091, %r39090, 31;
	shl.b32 	%r39092, %r1486, %r39091;
	shr.u32 	%r39093, %r38995, 1;
	and.b32  	%r39094, %r39093, 1;
	shl.b32 	%r39095, %r39094, %r39091;
	and.b32  	%r39096, %r38995, 1;
	shl.b32 	%r39097, %r39096, %r39091;
	and.b32  	%r39098, %r39092, %r37688;
	not.b32 	%r39099, %r39092;
	and.b32  	%r39100, %r37688, %r39099;
	not.b32 	%r39101, %r39097;
	and.b32  	%r39102, %r39098, %r39101;
	or.b32  	%r39103, %r39102, %r39100;
	not.b32 	%r39104, %r39098;
	and.b32  	%r39105, %r39095, %r39104;
	or.b32  	%r39106, %r39103, %r39105;
	shr.u32 	%r39107, %r39089, 4;
	xor.b32  	%r39108, %r39107, %r39089;
	and.b32  	%r39109, %r39108, 252645135;
	shr.u32 	%r39110, %r39109, 24;
	shf.r.wrap.b32 	%r39111, %r39089, %r39089, %r39110;
	xor.b32  	%r39112, %r39111, %r39018;
	add.s32 	%r39113, %r39109, 16843009;
	shr.u32 	%r39114, %r39112, 16;
	xor.b32  	%r39115, %r39114, %r39112;
	shr.u32 	%r39116, %r39115, 12;
	shr.u32 	%r39117, %r39115, 4;
	shr.u32 	%r39118, %r39115, 8;
	xor.b32  	%r39119, %r39117, %r39116;
	xor.b32  	%r39120, %r39119, %r39118;
	xor.b32  	%r39121, %r39120, %r39115;
	shr.u32 	%r39122, %r39121, 2;
	xor.b32  	%r39123, %r39122, %r39121;
	shl.b32 	%r39124, %r39123, 3;
	not.b32 	%r39125, %r39124;
	and.b32  	%r39126, %r39125, 24;
	shr.u32 	%r39127, %r39113, %r39126;
	shf.r.wrap.b32 	%r39128, %r39089, %r39089, %r39127;
	shl.b32 	%r39129, %r39123, 31;
	xor.b32  	%r39130, %r39129, -2147483648;
	shr.s32 	%r39131, %r39130, 31;
	shl.b32 	%r39132, %r39123, 30;
	xor.b32  	%r39133, %r39132, -1073741824;
	not.b32 	%r39134, %r39128;
	and.b32  	%r39135, %r39052, %r39134;
	not.b32 	%r39136, %r39052;
	shr.s32 	%r39137, %r39133, 31;
	and.b32  	%r39138, %r39137, %r39136;
	or.b32  	%r39139, %r39131, %r39052;
	not.b32 	%r39140, %r39139;
	or.b32  	%r39141, %r39138, %r39140;
	and.b32  	%r39142, %r39141, %r39128;
	or.b32  	%r39143, %r39142, %r39135;
	add.s32 	%r39144, %r39052, %r39134;
	setp.ne.s32 	%p1639, %r39130, 0;
	setp.gt.s32 	%p1640, %r39133, -1;
	selp.b32 	%r39145, %r39143, %r39144, %p1640;
	selp.b32 	%r39146, %r39143, %r39145, %p1639;
	add.s32 	%r39147, %r39109, 33686018;
	xor.b32  	%r39148, %r39146, %r39112;
	shr.u32 	%r39149, %r39148, 16;
	xor.b32  	%r39150, %r39149, %r39148;
	shr.u32 	%r39151, %r39150, 12;
	shr.u32 	%r39152, %r39150, 4;
	shr.u32 	%r39153, %r39150, 8;
	xor.b32  	%r39154, %r39152, %r39151;
	xor.b32  	%r39155, %r39154, %r39153;
	xor.b32  	%r39156, %r39155, %r39150;
	shr.u32 	%r39157, %r39156, 2;
	xor.b32  	%r39158, %r39157, %r39156;
	shl.b32 	%r39159, %r39158, 3;
	not.b32 	%r39160, %r39159;
	and.b32  	%r39161, %r39160, 24;
	shr.u32 	%r39162, %r39147, %r39161;
	shf.r.wrap.b32 	%r39163, %r39089, %r39089, %r39162;
	shl.b32 	%r39164, %r39158, 31;
	xor.b32  	%r39165, %r39164, -2147483648;
	shr.s32 	%r39166, %r39165, 31;
	shl.b32 	%r39167, %r39158, 30;
	xor.b32  	%r39168, %r39167, -1073741824;
	not.b32 	%r39169, %r39163;
	and.b32  	%r39170, %r39087, %r39169;
	not.b32 	%r39171, %r39087;
	shr.s32 	%r39172, %r39168, 31;
	and.b32  	%r39173, %r39172, %r39171;
	or.b32  	%r39174, %r39166, %r39087;
	not.b32 	%r39175, %r39174;
	or.b32  	%r39176, %r39173, %r39175;
	and.b32  	%r39177, %r39176, %r39163;
	or.b32  	%r39178, %r39177, %r39170;
	add.s32 	%r39179, %r39087, %r39169;
	setp.ne.s32 	%p1641, %r39165, 0;
	setp.gt.s32 	%p1642, %r39168, -1;
	selp.b32 	%r39180, %r39178, %r39179, %p1642;
	selp.b32 	%r39181, %r39178, %r39180, %p1641;
	add.s32 	%r39182, %r39181, %r39148;
	xor.b32  	%r39183, %r39182, %r39089;
	shr.u32 	%r39184, %r39089, 8;
	and.b32  	%r39185, %r39184, 31;
	shl.b32 	%r39186, %r1486, %r39185;
	shr.u32 	%r39187, %r39089, 1;
	and.b32  	%r39188, %r39187, 1;
	shl.b32 	%r39189, %r39188, %r39185;
	and.b32  	%r39190, %r39089, 1;
	shl.b32 	%r39191, %r39190, %r39185;
	and.b32  	%r39192, %r39186, %r38543;
	not.b32 	%r39193, %r39186;
	and.b32  	%r39194, %r38543, %r39193;
	not.b32 	%r39195, %r39191;
	and.b32  	%r39196, %r39192, %r39195;
	or.b32  	%r39197, %r39196, %r39194;
	not.b32 	%r39198, %r39192;
	and.b32  	%r39199, %r39189, %r39198;
	or.b32  	%r39200, %r39197, %r39199;
	or.b32  	%r39201, %r39106, %r39012;
	and.b32  	%r39202, %r39200, %r39201;
	and.b32  	%r39203, %r39106, %r39012;
	or.b32  	%r39204, %r39202, %r39203;
	shr.u32 	%r39205, %r39183, 4;
	xor.b32  	%r39206, %r39205, %r39183;
	and.b32  	%r39207, %r39206, 252645135;
	shr.u32 	%r39208, %r39207, 24;
	shf.r.wrap.b32 	%r39209, %r39183, %r39183, %r39208;
	xor.b32  	%r39210, %r39209, %r39112;
	add.s32 	%r39211, %r39207, 16843009;
	shr.u32 	%r39212, %r39210, 16;
	xor.b32  	%r39213, %r39212, %r39210;
	shr.u32 	%r39214, %r39213, 12;
	shr.u32 	%r39215, %r39213, 4;
	shr.u32 	%r39216, %r39213, 8;
	xor.b32  	%r39217, %r39215, %r39214;
	xor.b32  	%r39218, %r39217, %r39216;
	xor.b32  	%r39219, %r39218, %r39213;
	shr.u32 	%r39220, %r39219, 2;
	xor.b32  	%r39221, %r39220, %r39219;
	shl.b32 	%r39222, %r39221, 3;
	not.b32 	%r39223, %r39222;
	and.b32  	%r39224, %r39223, 24;
	shr.u32 	%r39225, %r39211, %r39224;
	shf.r.wrap.b32 	%r39226, %r39183, %r39183, %r39225;
	shl.b32 	%r39227, %r39221, 31;
	xor.b32  	%r39228, %r39227, -2147483648;
	shr.s32 	%r39229, %r39228, 31;
	shl.b32 	%r39230, %r39221, 30;
	xor.b32  	%r39231, %r39230, -1073741824;
	not.b32 	%r39232, %r39226;
	and.b32  	%r39233, %r39146, %r39232;
	not.b32 	%r39234, %r39146;
	shr.s32 	%r39235, %r39231, 31;
	and.b32  	%r39236, %r39235, %r39234;
	or.b32  	%r39237, %r39229, %r39146;
	not.b32 	%r39238, %r39237;
	or.b32  	%r39239, %r39236, %r39238;
	and.b32  	%r39240, %r39239, %r39226;
	or.b32  	%r39241, %r39240, %r39233;
	add.s32 	%r39242, %r39146, %r39232;
	setp.ne.s32 	%p1643, %r39228, 0;
	setp.gt.s32 	%p1644, %r39231, -1;
	selp.b32 	%r39243, %r39241, %r39242, %p1644;
	selp.b32 	%r39244, %r39241, %r39243, %p1643;
	add.s32 	%r39245, %r39207, 33686018;
	xor.b32  	%r39246, %r39244, %r39210;
	shr.u32 	%r39247, %r39246, 16;
	xor.b32  	%r39248, %r39247, %r39246;
	shr.u32 	%r39249, %r39248, 12;
	shr.u32 	%r39250, %r39248, 4;
	shr.u32 	%r39251, %r39248, 8;
	xor.b32  	%r39252, %r39250, %r39249;
	xor.b32  	%r39253, %r39252, %r39251;
	xor.b32  	%r39254, %r39253, %r39248;
	shr.u32 	%r39255, %r39254, 2;
	xor.b32  	%r39256, %r39255, %r39254;
	shl.b32 	%r39257, %r39256, 3;
	not.b32 	%r39258, %r39257;
	and.b32  	%r39259, %r39258, 24;
	shr.u32 	%r39260, %r39245, %r39259;
	shf.r.wrap.b32 	%r39261, %r39183, %r39183, %r39260;
	shl.b32 	%r39262, %r39256, 31;
	xor.b32  	%r39263, %r39262, -2147483648;
	shr.s32 	%r39264, %r39263, 31;
	shl.b32 	%r39265, %r39256, 30;
	xor.b32  	%r39266, %r39265, -1073741824;
	not.b32 	%r39267, %r39261;
	and.b32  	%r39268, %r39181, %r39267;
	not.b32 	%r39269, %r39181;
	shr.s32 	%r39270, %r39266, 31;
	and.b32  	%r39271, %r39270, %r39269;
	or.b32  	%r39272, %r39264, %r39181;
	not.b32 	%r39273, %r39272;
	or.b32  	%r39274, %r39271, %r39273;
	and.b32  	%r39275, %r39274, %r39261;
	or.b32  	%r39276, %r39275, %r39268;
	add.s32 	%r39277, %r39181, %r39267;
	setp.ne.s32 	%p1645, %r39263, 0;
	setp.gt.s32 	%p1646, %r39266, -1;
	selp.b32 	%r39278, %r39276, %r39277, %p1646;
	selp.b32 	%r39279, %r39276, %r39278, %p1645;
	add.s32 	%r39280, %r39279, %r39246;
	xor.b32  	%r39281, %r39280, %r39183;
	shr.u32 	%r39282, %r39183, 8;
	and.b32  	%r39283, %r39282, 31;
	shl.b32 	%r39284, %r1486, %r39283;
	shr.u32 	%r39285, %r39183, 1;
	and.b32  	%r39286, %r39285, 1;
	shl.b32 	%r39287, %r39286, %r39283;
	and.b32  	%r39288, %r39183, 1;
	shl.b32 	%r39289, %r39288, %r39283;
	and.b32  	%r39290, %r39284, %r38543;
	not.b32 	%r39291, %r39284;
	and.b32  	%r39292, %r38543, %r39291;
	not.b32 	%r39293, %r39289;
	and.b32  	%r39294, %r39290, %r39293;
	or.b32  	%r39295, %r39294, %r39292;
	not.b32 	%r39296, %r39290;
	and.b32  	%r39297, %r39287, %r39296;
	or.b32  	%r39298, %r39295, %r39297;
	shf.l.wrap.b32 	%r39299, %r39298, %r39298, 30;
	shf.l.wrap.b32 	%r39300, %r39298, %r39298, 19;
	xor.b32  	%r39301, %r39299, %r39300;
	shf.l.wrap.b32 	%r39302, %r39298, %r39298, 10;
	xor.b32  	%r39303, %r39301, %r39302;
	shr.u32 	%r39304, %r39281, 4;
	xor.b32  	%r39305, %r39304, %r39281;
	and.b32  	%r39306, %r39305, 252645135;
	shr.u32 	%r39307, %r39306, 24;
	shf.r.wrap.b32 	%r39308, %r39281, %r39281, %r39307;
	xor.b32  	%r39309, %r39308, %r39210;
	add.s32 	%r39310, %r39306, 16843009;
	shr.u32 	%r39311, %r39309, 16;
	xor.b32  	%r39312, %r39311, %r39309;
	shr.u32 	%r39313, %r39312, 12;
	shr.u32 	%r39314, %r39312, 4;
	shr.u32 	%r39315, %r39312, 8;
	xor.b32  	%r39316, %r39314, %r39313;
	xor.b32  	%r39317, %r39316, %r39315;
	xor.b32  	%r39318, %r39317, %r39312;
	shr.u32 	%r39319, %r39318, 2;
	xor.b32  	%r39320, %r39319, %r39318;
	shl.b32 	%r39321, %r39320, 3;
	not.b32 	%r39322, %r39321;
	and.b32  	%r39323, %r39322, 24;
	shr.u32 	%r39324, %r39310, %r39323;
	shf.r.wrap.b32 	%r39325, %r39281, %r39281, %r39324;
	shl.b32 	%r39326, %r39320, 31;
	xor.b32  	%r39327, %r39326, -2147483648;
	shr.s32 	%r39328, %r39327, 31;
	shl.b32 	%r39329, %r39320, 30;
	xor.b32  	%r39330, %r39329, -1073741824;
	not.b32 	%r39331, %r39325;
	and.b32  	%r39332, %r39244, %r39331;
	not.b32 	%r39333, %r39244;
	shr.s32 	%r39334, %r39330, 31;
	and.b32  	%r39335, %r39334, %r39333;
	or.b32  	%r39336, %r39328, %r39244;
	not.b32 	%r39337, %r39336;
	or.b32  	%r39338, %r39335, %r39337;
	and.b32  	%r39339, %r39338, %r39325;
	or.b32  	%r39340, %r39339, %r39332;
	add.s32 	%r39341, %r39244, %r39331;
	setp.ne.s32 	%p1647, %r39327, 0;
	setp.gt.s32 	%p1648, %r39330, -1;
	selp.b32 	%r39342, %r39340, %r39341, %p1648;
	selp.b32 	%r39343, %r39340, %r39342, %p1647;
	add.s32 	%r39344, %r39306, 33686018;
	xor.b32  	%r39345, %r39343, %r39309;
	shr.u32 	%r39346, %r39345, 16;
	xor.b32  	%r39347, %r39346, %r39345;
	shr.u32 	%r39348, %r39347, 12;
	shr.u32 	%r39349, %r39347, 4;
	shr.u32 	%r39350, %r39347, 8;
	xor.b32  	%r39351, %r39349, %r39348;
	xor.b32  	%r39352, %r39351, %r39350;
	xor.b32  	%r39353, %r39352, %r39347;
	shr.u32 	%r39354, %r39353, 2;
	xor.b32  	%r39355, %r39354, %r39353;
	shl.b32 	%r39356, %r39355, 3;
	not.b32 	%r39357, %r39356;
	and.b32  	%r39358, %r39357, 24;
	shr.u32 	%r39359, %r39344, %r39358;
	shf.r.wrap.b32 	%r39360, %r39281, %r39281, %r39359;
	shl.b32 	%r39361, %r39355, 31;
	xor.b32  	%r39362, %r39361, -2147483648;
	shr.s32 	%r39363, %r39362, 31;
	shl.b32 	%r39364, %r39355, 30;
	xor.b32  	%r39365, %r39364, -1073741824;
	not.b32 	%r39366, %r39360;
	and.b32  	%r39367, %r39279, %r39366;
	not.b32 	%r39368, %r39279;
	shr.s32 	%r39369, %r39365, 31;
	and.b32  	%r39370, %r39369, %r39368;
	or.b32  	%r39371, %r39363, %r39279;
	not.b32 	%r39372, %r39371;
	or.b32  	%r39373, %r39370, %r39372;
	and.b32  	%r39374, %r39373, %r39360;
	or.b32  	%r39375, %r39374, %r39367;
	add.s32 	%r39376, %r39279, %r39366;
	setp.ne.s32 	%p1649, %r39362, 0;
	setp.gt.s32 	%p1650, %r39365, -1;
	selp.b32 	%r39377, %r39375, %r39376, %p1650;
	selp.b32 	%r39378, %r39375, %r39377, %p1649;
	add.s32 	%r39379, %r39378, %r39345;
	shr.u32 	%r39380, %r39281, 8;
	and.b32  	%r39381, %r39380, 31;
	shl.b32 	%r39382, %r1486, %r39381;
	shr.u32 	%r39383, %r39281, 1;
	and.b32  	%r39384, %r39383, 1;
	shl.b32 	%r39385, %r39384, %r39381;
	and.b32  	%r39386, %r39281, 1;
	shl.b32 	%r39387, %r39386, %r39381;
	and.b32  	%r39388, %r39382, %r38918;
	not.b32 	%r39389, %r39382;
	and.b32  	%r39390, %r38918, %r39389;
	not.b32 	%r39391, %r39387;
	and.b32  	%r39392, %r39388, %r39391;
	or.b32  	%r39393, %r39392, %r39390;
	not.b32 	%r39394, %r39388;
	and.b32  	%r39395, %r39385, %r39394;
	or.b32  	%r39396, %r39393, %r39395;
	add.s32 	%r39397, %r39204, %r38918;
	add.s32 	%r39398, %r39397, %r39303;
	add.s32 	%r39399, %r35974, %r39396;
	add.s32 	%r39400, %r36834, %r36833;
	xor.b32  	%r39401, %r39379, %r39400;
	xor.b32  	%r39402, %r39401, %r39281;
	shr.u32 	%r39403, %r39402, 4;
	xor.b32  	%r39404, %r39403, %r39402;
	and.b32  	%r39405, %r39404, 252645135;
	shr.u32 	%r39406, %r39405, 24;
	shf.r.wrap.b32 	%r39407, %r39402, %r39402, %r39406;
	xor.b32  	%r39408, %r39407, %r39309;
	add.s32 	%r39409, %r39405, 16843009;
	shr.u32 	%r39410, %r39408, 16;
	xor.b32  	%r39411, %r39410, %r39408;
	shr.u32 	%r39412, %r39411, 12;
	shr.u32 	%r39413, %r39411, 4;
	shr.u32 	%r39414, %r39411, 8;
	xor.b32  	%r39415, %r39413, %r39412;
	xor.b32  	%r39416, %r39415, %r39414;
	xor.b32  	%r39417, %r39416, %r39411;
	shr.u32 	%r39418, %r39417, 2;
	xor.b32  	%r39419, %r39418, %r39417;
	shl.b32 	%r39420, %r39419, 3;
	not.b32 	%r39421, %r39420;
	and.b32  	%r39422, %r39421, 24;
	shr.u32 	%r39423, %r39409, %r39422;
	shf.r.wrap.b32 	%r39424, %r39402, %r39402, %r39423;
	shl.b32 	%r39425, %r39419, 31;
	xor.b32  	%r39426, %r39425, -2147483648;
	shr.s32 	%r39427, %r39426, 31;
	shl.b32 	%r39428, %r39419, 30;
	xor.b32  	%r39429, %r39428, -1073741824;
	not.b32 	%r39430, %r39424;
	and.b32  	%r39431, %r39343, %r39430;
	not.b32 	%r39432, %r39343;
	shr.s32 	%r39433, %r39429, 31;
	and.b32  	%r39434, %r39433, %r39432;
	or.b32  	%r39435, %r39427, %r39343;
	not.b32 	%r39436, %r39435;
	or.b32  	%r39437, %r39434, %r39436;
	and.b32  	%r39438, %r39437, %r39424;
	or.b32  	%r39439, %r39438, %r39431;
	add.s32 	%r39440, %r39343, %r39430;
	setp.ne.s32 	%p1651, %r39426, 0;
	setp.gt.s32 	%p1652, %r39429, -1;
	selp.b32 	%r39441, %r39439, %r39440, %p1652;
	selp.b32 	%r39442, %r39439, %r39441, %p1651;
	add.s32 	%r39443, %r39405, 33686018;
	xor.b32  	%r39444, %r39442, %r39408;
	shr.u32 	%r39445, %r39444, 16;
	xor.b32  	%r39446, %r39445, %r39444;
	shr.u32 	%r39447, %r39446, 12;
	shr.u32 	%r39448, %r39446, 4;
	shr.u32 	%r39449, %r39446, 8;
	xor.b32  	%r39450, %r39448, %r39447;
	xor.b32  	%r39451, %r39450, %r39449;
	xor.b32  	%r39452, %r39451, %r39446;
	shr.u32 	%r39453, %r39452, 2;
	xor.b32  	%r39454, %r39453, %r39452;
	shl.b32 	%r39455, %r39454, 3;
	not.b32 	%r39456, %r39455;
	and.b32  	%r39457, %r39456, 24;
	shr.u32 	%r39458, %r39443, %r39457;
	shf.r.wrap.b32 	%r39459, %r39402, %r39402, %r39458;
	shl.b32 	%r39460, %r39454, 31;
	xor.b32  	%r39461, %r39460, -2147483648;
	shr.s32 	%r39462, %r39461, 31;
	shl.b32 	%r39463, %r39454, 30;
	xor.b32  	%r39464, %r39463, -1073741824;
	not.b32 	%r39465, %r39459;
	and.b32  	%r39466, %r39378, %r39465;
	not.b32 	%r39467, %r39378;
	shr.s32 	%r39468, %r39464, 31;
	and.b32  	%r39469, %r39468, %r39467;
	or.b32  	%r39470, %r39462, %r39378;
	not.b32 	%r39471, %r39470;
	or.b32  	%r39472, %r39469, %r39471;
	and.b32  	%r39473, %r39472, %r39459;
	or.b32  	%r39474, %r39473, %r39466;
	add.s32 	%r39475, %r39378, %r39465;
	setp.ne.s32 	%p1653, %r39461, 0;
	setp.gt.s32 	%p1654, %r39464, -1;
	selp.b32 	%r39476, %r39474, %r39475, %p1654;
	selp.b32 	%r39477, %r39474, %r39476, %p1653;
	add.s32 	%r39478, %r39477, %r39444;
	xor.b32  	%r39479, %r39478, %r39402;
	ld.shared.v4.u32 	{%r39480, %r39481, %r39482, %r39483}, [heftytab+176];
	shr.u32 	%r39484, %r39479, 4;
	xor.b32  	%r39485, %r39484, %r39479;
	and.b32  	%r39486, %r39485, 252645135;
	shr.u32 	%r39487, %r39486, 24;
	shf.r.wrap.b32 	%r39488, %r39479, %r39479, %r39487;
	xor.b32  	%r39489, %r39488, %r39408;
	add.s32 	%r39490, %r39486, 16843009;
	shr.u32 	%r39491, %r39489, 16;
	xor.b32  	%r39492, %r39491, %r39489;
	shr.u32 	%r39493, %r39492, 12;
	shr.u32 	%r39494, %r39492, 4;
	shr.u32 	%r39495, %r39492, 8;
	xor.b32  	%r39496, %r39494, %r39493;
	xor.b32  	%r39497, %r39496, %r39495;
	xor.b32  	%r39498, %r39497, %r39492;
	shr.u32 	%r39499, %r39498, 2;
	xor.b32  	%r39500, %r39499, %r39498;
	shl.b32 	%r39501, %r39500, 3;
	not.b32 	%r39502, %r39501;
	and.b32  	%r39503, %r39502, 24;
	shr.u32 	%r39504, %r39490, %r39503;
	shf.r.wrap.b32 	%r39505, %r39479, %r39479, %r39504;
	shl.b32 	%r39506, %r39500, 31;
	xor.b32  	%r39507, %r39506, -2147483648;
	shr.s32 	%r39508, %r39507, 31;
	shl.b32 	%r39509, %r39500, 30;
	xor.b32  	%r39510, %r39509, -1073741824;
	not.b32 	%r39511, %r39505;
	and.b32  	%r39512, %r39442, %r39511;
	not.b32 	%r39513, %r39442;
	shr.s32 	%r39514, %r39510, 31;
	and.b32  	%r39515, %r39514, %r39513;
	or.b32  	%r39516, %r39508, %r39442;
	not.b32 	%r39517, %r39516;
	or.b32  	%r39518, %r39515, %r39517;
	and.b32  	%r39519, %r39518, %r39505;
	or.b32  	%r39520, %r39519, %r39512;
	add.s32 	%r39521, %r39442, %r39511;
	setp.ne.s32 	%p1655, %r39507, 0;
	setp.gt.s32 	%p1656, %r39510, -1;
	selp.b32 	%r39522, %r39520, %r39521, %p1656;
	selp.b32 	%r39523, %r39520, %r39522, %p1655;
	add.s32 	%r39524, %r39486, 33686018;
	xor.b32  	%r39525, %r39523, %r39489;
	shr.u32 	%r39526, %r39525, 16;
	xor.b32  	%r39527, %r39526, %r39525;
	shr.u32 	%r39528, %r39527, 12;
	shr.u32 	%r39529, %r39527, 4;
	shr.u32 	%r39530, %r39527, 8;
	xor.b32  	%r39531, %r39529, %r39528;
	xor.b32  	%r39532, %r39531, %r39530;
	xor.b32  	%r39533, %r39532, %r39527;
	shr.u32 	%r39534, %r39533, 2;
	xor.b32  	%r39535, %r39534, %r39533;
	shl.b32 	%r39536, %r39535, 3;
	not.b32 	%r39537, %r39536;
	and.b32  	%r39538, %r39537, 24;
	shr.u32 	%r39539, %r39524, %r39538;
	shf.r.wrap.b32 	%r39540, %r39479, %r39479, %r39539;
	shl.b32 	%r39541, %r39535, 31;
	xor.b32  	%r39542, %r39541, -2147483648;
	shr.s32 	%r39543, %r39542, 31;
	shl.b32 	%r39544, %r39535, 30;
	xor.b32  	%r39545, %r39544, -1073741824;
	not.b32 	%r39546, %r39540;
	and.b32  	%r39547, %r39477, %r39546;
	not.b32 	%r39548, %r39477;
	shr.s32 	%r39549, %r39545, 31;
	and.b32  	%r39550, %r39549, %r39548;
	or.b32  	%r39551, %r39543, %r39477;
	not.b32 	%r39552, %r39551;
	or.b32  	%r39553, %r39550, %r39552;
	and.b32  	%r39554, %r39553, %r39540;
	or.b32  	%r39555, %r39554, %r39547;
	add.s32 	%r39556, %r39477, %r39546;
	setp.ne.s32 	%p1657, %r39542, 0;
	setp.gt.s32 	%p1658, %r39545, -1;
	selp.b32 	%r39557, %r39555, %r39556, %p1658;
	selp.b32 	%r39558, %r39555, %r39557, %p1657;
	add.s32 	%r39559, %r39558, %r39525;
	xor.b32  	%r39560, %r39559, %r39479;
	shr.u32 	%r39561, %r39479, 8;
	and.b32  	%r39562, %r39561, 31;
	shl.b32 	%r39563, %r1486, %r39562;
	shr.u32 	%r39564, %r39479, 1;
	and.b32  	%r39565, %r39564, 1;
	shl.b32 	%r39566, %r39565, %r39562;
	and.b32  	%r39567, %r39479, 1;
	shl.b32 	%r39568, %r39567, %r39562;
	and.b32  	%r39569, %r39563, %r37689;
	not.b32 	%r39570, %r39563;
	and.b32  	%r39571, %r37689, %r39570;
	not.b32 	%r39572, %r39568;
	and.b32  	%r39573, %r39569, %r39572;
	or.b32  	%r39574, %r39573, %r39571;
	not.b32 	%r39575, %r39569;
	and.b32  	%r39576, %r39566, %r39575;
	or.b32  	%r39577, %r39574, %r39576;
	shr.u32 	%r39578, %r39560, 4;
	xor.b32  	%r39579, %r39578, %r39560;
	and.b32  	%r39580, %r39579, 252645135;
	shr.u32 	%r39581, %r39580, 24;
	shf.r.wrap.b32 	%r39582, %r39560, %r39560, %r39581;
	xor.b32  	%r39583, %r39582, %r39489;
	add.s32 	%r39584, %r39580, 16843009;
	shr.u32 	%r39585, %r39583, 16;
	xor.b32  	%r39586, %r39585, %r39583;
	shr.u32 	%r39587, %r39586, 12;
	shr.u32 	%r39588, %r39586, 4;
	shr.u32 	%r39589, %r39586, 8;
	xor.b32  	%r39590, %r39588, %r39587;
	xor.b32  	%r39591, %r39590, %r39589;
	xor.b32  	%r39592, %r39591, %r39586;
	shr.u32 	%r39593, %r39592, 2;
	xor.b32  	%r39594, %r39593, %r39592;
	shl.b32 	%r39595, %r39594, 3;
	not.b32 	%r39596, %r39595;
	and.b32  	%r39597, %r39596, 24;
	shr.u32 	%r39598, %r39584, %r39597;
	shf.r.wrap.b32 	%r39599, %r39560, %r39560, %r39598;
	shl.b32 	%r39600, %r39594, 31;
	xor.b32  	%r39601, %r39600, -2147483648;
	shr.s32 	%r39602, %r39601, 31;
	shl.b32 	%r39603, %r39594, 30;
	xor.b32  	%r39604, %r39603, -1073741824;
	not.b32 	%r39605, %r39599;
	and.b32  	%r39606, %r39523, %r39605;
	not.b32 	%r39607, %r39523;
	shr.s32 	%r39608, %r39604, 31;
	and.b32  	%r39609, %r39608, %r39607;
	or.b32  	%r39610, %r39602, %r39523;
	not.b32 	%r39611, %r39610;
	or.b32  	%r39612, %r39609, %r39611;
	and.b32  	%r39613, %r39612, %r39599;
	or.b32  	%r39614, %r39613, %r39606;
	add.s32 	%r39615, %r39523, %r39605;
	setp.ne.s32 	%p1659, %r39601, 0;
	setp.gt.s32 	%p1660, %r39604, -1;
	selp.b32 	%r39616, %r39614, %r39615, %p1660;
	selp.b32 	%r39617, %r39614, %r39616, %p1659;
	add.s32 	%r39618, %r39580, 33686018;
	xor.b32  	%r39619, %r39617, %r39583;
	shr.u32 	%r39620, %r39619, 16;
	xor.b32  	%r39621, %r39620, %r39619;
	shr.u32 	%r39622, %r39621, 12;
	shr.u32 	%r39623, %r39621, 4;
	shr.u32 	%r39624, %r39621, 8;
	xor.b32  	%r39625, %r39623, %r39622;
	xor.b32  	%r39626, %r39625, %r39624;
	xor.b32  	%r39627, %r39626, %r39621;
	shr.u32 	%r39628, %r39627, 2;
	xor.b32  	%r39629, %r39628, %r39627;
	shl.b32 	%r39630, %r39629, 3;
	not.b32 	%r39631, %r39630;
	and.b32  	%r39632, %r39631, 24;
	shr.u32 	%r39633, %r39618, %r39632;
	shf.r.wrap.b32 	%r39634, %r39560, %r39560, %r39633;
	shl.b32 	%r39635, %r39629, 31;
	xor.b32  	%r39636, %r39635, -2147483648;
	shr.s32 	%r39637, %r39636, 31;
	shl.b32 	%r39638, %r39629, 30;
	xor.b32  	%r39639, %r39638, -1073741824;
	not.b32 	%r39640, %r39634;
	and.b32  	%r39641, %r39558, %r39640;
	not.b32 	%r39642, %r39558;
	shr.s32 	%r39643, %r39639, 31;
	and.b32  	%r39644, %r39643, %r39642;
	or.b32  	%r39645, %r39637, %r39558;
	not.b32 	%r39646, %r39645;
	or.b32  	%r39647, %r39644, %r39646;
	and.b32  	%r39648, %r39647, %r39634;
	or.b32  	%r39649, %r39648, %r39641;
	add.s32 	%r39650, %r39558, %r39640;
	setp.ne.s32 	%p1661, %r39636, 0;
	setp.gt.s32 	%p1662, %r39639, -1;
	selp.b32 	%r39651, %r39649, %r39650, %p1662;
	selp.b32 	%r39652, %r39649, %r39651, %p1661;
	add.s32 	%r39653, %r39652, %r39619;
	xor.b32  	%r39654, %r39653, %r39560;
	shr.u32 	%r39655, %r39560, 8;
	and.b32  	%r39656, %r39655, 31;
	shl.b32 	%r39657, %r1486, %r39656;
	shr.u32 	%r39658, %r39560, 1;
	and.b32  	%r39659, %r39658, 1;
	shl.b32 	%r39660, %r39659, %r39656;
	and.b32  	%r39661, %r39560, 1;
	shl.b32 	%r39662, %r39661, %r39656;
	and.b32  	%r39663, %r39657, %r38544;
	not.b32 	%r39664, %r39657;
	and.b32  	%r39665, %r38544, %r39664;
	not.b32 	%r39666, %r39662;
	and.b32  	%r39667, %r39663, %r39666;
	or.b32  	%r39668, %r39667, %r39665;
	not.b32 	%r39669, %r39663;
	and.b32  	%r39670, %r39660, %r39669;
	or.b32  	%r39671, %r39668, %r39670;
	xor.b32  	%r39672, %r39671, %r39577;
	and.b32  	%r39673, %r39399, %r39672;
	xor.b32  	%r39674, %r39673, %r39577;
	shr.u32 	%r39675, %r39654, 4;
	xor.b32  	%r39676, %r39675, %r39654;
	and.b32  	%r39677, %r39676, 252645135;
	shr.u32 	%r39678, %r39677, 24;
	shf.r.wrap.b32 	%r39679, %r39654, %r39654, %r39678;
	xor.b32  	%r39680, %r39679, %r39583;
	add.s32 	%r39681, %r39677, 16843009;
	shr.u32 	%r39682, %r39680, 16;
	xor.b32  	%r39683, %r39682, %r39680;
	shr.u32 	%r39684, %r39683, 12;
	shr.u32 	%r39685, %r39683, 4;
	shr.u32 	%r39686, %r39683, 8;
	xor.b32  	%r39687, %r39685, %r39684;
	xor.b32  	%r39688, %r39687, %r39686;
	xor.b32  	%r39689, %r39688, %r39683;
	shr.u32 	%r39690, %r39689, 2;
	xor.b32  	%r39691, %r39690, %r39689;
	shl.b32 	%r39692, %r39691, 3;
	not.b32 	%r39693, %r39692;
	and.b32  	%r39694, %r39693, 24;
	shr.u32 	%r39695, %r39681, %r39694;
	shf.r.wrap.b32 	%r39696, %r39654, %r39654, %r39695;
	shl.b32 	%r39697, %r39691, 31;
	xor.b32  	%r39698, %r39697, -2147483648;
	shr.s32 	%r39699, %r39698, 31;
	shl.b32 	%r39700, %r39691, 30;
	xor.b32  	%r39701, %r39700, -1073741824;
	not.b32 	%r39702, %r39696;
	and.b32  	%r39703, %r39617, %r39702;
	not.b32 	%r39704, %r39617;
	shr.s32 	%r39705, %r39701, 31;
	and.b32  	%r39706, %r39705, %r39704;
	or.b32  	%r39707, %r39699, %r39617;
	not.b32 	%r39708, %r39707;
	or.b32  	%r39709, %r39706, %r39708;
	and.b32  	%r39710, %r39709, %r39696;
	or.b32  	%r39711, %r39710, %r39703;
	add.s32 	%r39712, %r39617, %r39702;
	setp.ne.s32 	%p1663, %r39698, 0;
	setp.gt.s32 	%p1664, %r39701, -1;
	selp.b32 	%r39713, %r39711, %r39712, %p1664;
	selp.b32 	%r39714, %r39711, %r39713, %p1663;
	add.s32 	%r39715, %r39677, 33686018;
	xor.b32  	%r39716, %r39714, %r39680;
	shr.u32 	%r39717, %r39716, 16;
	xor.b32  	%r39718, %r39717, %r39716;
	shr.u32 	%r39719, %r39718, 12;
	shr.u32 	%r39720, %r39718, 4;
	shr.u32 	%r39721, %r39718, 8;
	xor.b32  	%r39722, %r39720, %r39719;
	xor.b32  	%r39723, %r39722, %r39721;
	xor.b32  	%r39724, %r39723, %r39718;
	shr.u32 	%r39725, %r39724, 2;
	xor.b32  	%r39726, %r39725, %r39724;
	shl.b32 	%r39727, %r39726, 3;
	not.b32 	%r39728, %r39727;
	and.b32  	%r39729, %r39728, 24;
	shr.u32 	%r39730, %r39715, %r39729;
	shf.r.wrap.b32 	%r39731, %r39654, %r39654, %r39730;
	shl.b32 	%r39732, %r39726, 31;
	xor.b32  	%r39733, %r39732, -2147483648;
	shr.s32 	%r39734, %r39733, 31;
	shl.b32 	%r39735, %r39726, 30;
	xor.b32  	%r39736, %r39735, -1073741824;
	not.b32 	%r39737, %r39731;
	and.b32  	%r39738, %r39652, %r39737;
	not.b32 	%r39739, %r39652;
	shr.s32 	%r39740, %r39736, 31;
	and.b32  	%r39741, %r39740, %r39739;
	or.b32  	%r39742, %r39734, %r39652;
	not.b32 	%r39743, %r39742;
	or.b32  	%r39744, %r39741, %r39743;
	and.b32  	%r39745, %r39744, %r39731;
	or.b32  	%r39746, %r39745, %r39738;
	add.s32 	%r39747, %r39652, %r39737;
	setp.ne.s32 	%p1665, %r39733, 0;
	setp.gt.s32 	%p1666, %r39736, -1;
	selp.b32 	%r39748, %r39746, %r39747, %p1666;
	selp.b32 	%r39749, %r39746, %r39748, %p1665;
	add.s32 	%r39750, %r39749, %r39716;
	xor.b32  	%r39751, %r39750, %r39654;
	shr.u32 	%r39752, %r39654, 8;
	and.b32  	%r39753, %r39752, 31;
	shl.b32 	%r39754, %r1486, %r39753;
	shr.u32 	%r39755, %r39654, 1;
	and.b32  	%r39756, %r39755, 1;
	shl.b32 	%r39757, %r39756, %r39753;
	and.b32  	%r39758, %r39654, 1;
	shl.b32 	%r39759, %r39758, %r39753;
	and.b32  	%r39760, %r39754, %r39399;
	not.b32 	%r39761, %r39754;
	and.b32  	%r39762, %r39399, %r39761;
	not.b32 	%r39763, %r39759;
	and.b32  	%r39764, %r39760, %r39763;
	or.b32  	%r39765, %r39764, %r39762;
	not.b32 	%r39766, %r39760;
	and.b32  	%r39767, %r39757, %r39766;
	or.b32  	%r39768, %r39765, %r39767;
	shf.l.wrap.b32 	%r39769, %r39768, %r39768, 26;
	shf.l.wrap.b32 	%r39770, %r39768, %r39768, 21;
	xor.b32  	%r39771, %r39769, %r39770;
	shf.l.wrap.b32 	%r39772, %r39768, %r39768, 7;
	xor.b32  	%r39773, %r39771, %r39772;
	add.s32 	%r39774, %r39480, %r29088;
	add.s32 	%r39775, %r39774, %r36834;
	add.s32 	%r39776, %r39775, %r39674;
	add.s32 	%r39777, %r39776, %r39773;
	shr.u32 	%r39778, %r39751, 4;
	xor.b32  	%r39779, %r39778, %r39751;
	and.b32  	%r39780, %r39779, 252645135;
	shr.u32 	%r39781, %r39780, 24;
	shf.r.wrap.b32 	%r39782, %r39751, %r39751, %r39781;
	xor.b32  	%r39783, %r39782, %r39680;
	add.s32 	%r39784, %r39780, 16843009;
	shr.u32 	%r39785, %r39783, 16;
	xor.b32  	%r39786, %r39785, %r39783;
	shr.u32 	%r39787, %r39786, 12;
	shr.u32 	%r39788, %r39786, 4;
	shr.u32 	%r39789, %r39786, 8;
	xor.b32  	%r39790, %r39788, %r39787;
	xor.b32  	%r39791, %r39790, %r39789;
	xor.b32  	%r39792, %r39791, %r39786;
	shr.u32 	%r39793, %r39792, 2;
	xor.b32  	%r39794, %r39793, %r39792;
	shl.b32 	%r39795, %r39794, 3;
	not.b32 	%r39796, %r39795;
	and.b32  	%r39797, %r39796, 24;
	shr.u32 	%r39798, %r39784, %r39797;
	shf.r.wrap.b32 	%r39799, %r39751, %r39751, %r39798;
	shl.b32 	%r39800, %r39794, 31;
	xor.b32  	%r39801, %r39800, -2147483648;
	shr.s32 	%r39802, %r39801, 31;
	shl.b32 	%r39803, %r39794, 30;
	xor.b32  	%r39804, %r39803, -1073741824;
	not.b32 	%r39805, %r39799;
	and.b32  	%r39806, %r39714, %r39805;
	not.b32 	%r39807, %r39714;
	shr.s32 	%r39808, %r39804, 31;
	and.b32  	%r39809, %r39808, %r39807;
	or.b32  	%r39810, %r39802, %r39714;
	not.b32 	%r39811, %r39810;
	or.b32  	%r39812, %r39809, %r39811;
	and.b32  	%r39813, %r39812, %r39799;
	or.b32  	%r39814, %r39813, %r39806;
	add.s32 	%r39815, %r39714, %r39805;
	setp.ne.s32 	%p1667, %r39801, 0;
	setp.gt.s32 	%p1668, %r39804, -1;
	selp.b32 	%r39816, %r39814, %r39815, %p1668;
	selp.b32 	%r39817, %r39814, %r39816, %p1667;
	add.s32 	%r39818, %r39780, 33686018;
	xor.b32  	%r39819, %r39817, %r39783;
	shr.u32 	%r39820, %r39819, 16;
	xor.b32  	%r39821, %r39820, %r39819;
	shr.u32 	%r39822, %r39821, 12;
	shr.u32 	%r39823, %r39821, 4;
	shr.u32 	%r39824, %r39821, 8;
	xor.b32  	%r39825, %r39823, %r39822;
	xor.b32  	%r39826, %r39825, %r39824;
	xor.b32  	%r39827, %r39826, %r39821;
	shr.u32 	%r39828, %r39827, 2;
	xor.b32  	%r39829, %r39828, %r39827;
	shl.b32 	%r39830, %r39829, 3;
	not.b32 	%r39831, %r39830;
	and.b32  	%r39832, %r39831, 24;
	shr.u32 	%r39833, %r39818, %r39832;
	shf.r.wrap.b32 	%r39834, %r39751, %r39751, %r39833;
	shl.b32 	%r39835, %r39829, 31;
	xor.b32  	%r39836, %r39835, -2147483648;
	shr.s32 	%r39837, %r39836, 31;
	shl.b32 	%r39838, %r39829, 30;
	xor.b32  	%r39839, %r39838, -1073741824;
	not.b32 	%r39840, %r39834;
	and.b32  	%r39841, %r39749, %r39840;
	not.b32 	%r39842, %r39749;
	shr.s32 	%r39843, %r39839, 31;
	and.b32  	%r39844, %r39843, %r39842;
	or.b32  	%r39845, %r39837, %r39749;
	not.b32 	%r39846, %r39845;
	or.b32  	%r39847, %r39844, %r39846;
	and.b32  	%r39848, %r39847, %r39834;
	or.b32  	%r39849, %r39848, %r39841;
	add.s32 	%r39850, %r39749, %r39840;
	setp.ne.s32 	%p1669, %r39836, 0;
	setp.gt.s32 	%p1670, %r39839, -1;
	selp.b32 	%r39851, %r39849, %r39850, %p1670;
	selp.b32 	%r39852, %r39849, %r39851, %p1669;
	add.s32 	%r39853, %r39852, %r39819;
	xor.b32  	%r39854, %r39853, %r39751;
	shr.u32 	%r39855, %r39751, 8;
	and.b32  	%r39856, %r39855, 31;
	shl.b32 	%r39857, %r1486, %r39856;
	shr.u32 	%r39858, %r39751, 1;
	and.b32  	%r39859, %r39858, 1;
	shl.b32 	%r39860, %r39859, %r39856;
	and.b32  	%r39861, %r39751, 1;
	shl.b32 	%r39862, %r39861, %r39856;
	and.b32  	%r39863, %r39857, %r37688;
	not.b32 	%r39864, %r39857;
	and.b32  	%r39865, %r37688, %r39864;
	not.b32 	%r39866, %r39862;
	and.b32  	%r39867, %r39863, %r39866;
	or.b32  	%r39868, %r39867, %r39865;
	not.b32 	%r39869, %r39863;
	and.b32  	%r39870, %r39860, %r39869;
	or.b32  	%r39871, %r39868, %r39870;
	shr.u32 	%r39872, %r39854, 4;
	xor.b32  	%r39873, %r39872, %r39854;
	and.b32  	%r39874, %r39873, 252645135;
	shr.u32 	%r39875, %r39874, 24;
	shf.r.wrap.b32 	%r39876, %r39854, %r39854, %r39875;
	xor.b32  	%r39877, %r39876, %r39783;
	add.s32 	%r39878, %r39874, 16843009;
	shr.u32 	%r39879, %r39877, 16;
	xor.b32  	%r39880, %r39879, %r39877;
	shr.u32 	%r39881, %r39880, 12;
	shr.u32 	%r39882, %r39880, 4;
	shr.u32 	%r39883, %r39880, 8;
	xor.b32  	%r39884, %r39882, %r39881;
	xor.b32  	%r39885, %r39884, %r39883;
	xor.b32  	%r39886, %r39885, %r39880;
	shr.u32 	%r39887, %r39886, 2;
	xor.b32  	%r39888, %r39887, %r39886;
	shl.b32 	%r39889, %r39888, 3;
	not.b32 	%r39890, %r39889;
	and.b32  	%r39891, %r39890, 24;
	shr.u32 	%r39892, %r39878, %r39891;
	shf.r.wrap.b32 	%r39893, %r39854, %r39854, %r39892;
	shl.b32 	%r39894, %r39888, 31;
	xor.b32  	%r39895, %r39894, -2147483648;
	shr.s32 	%r39896, %r39895, 31;
	shl.b32 	%r39897, %r39888, 30;
	xor.b32  	%r39898, %r39897, -1073741824;
	not.b32 	%r39899, %r39893;
	and.b32  	%r39900, %r39817, %r39899;
	not.b32 	%r39901, %r39817;
	shr.s32 	%r39902, %r39898, 31;
	and.b32  	%r39903, %r39902, %r39901;
	or.b32  	%r39904, %r39896, %r39817;
	not.b32 	%r39905, %r39904;
	or.b32  	%r39906, %r39903, %r39905;
	and.b32  	%r39907, %r39906, %r39893;
	or.b32  	%r39908, %r39907, %r39900;
	add.s32 	%r39909, %r39817, %r39899;
	setp.ne.s32 	%p1671, %r39895, 0;
	setp.gt.s32 	%p1672, %r39898, -1;
	selp.b32 	%r39910, %r39908, %r39909, %p1672;
	selp.b32 	%r39911, %r39908, %r39910, %p1671;
	add.s32 	%r39912, %r39874, 33686018;
	xor.b32  	%r39913, %r39911, %r39877;
	shr.u32 	%r39914, %r39913, 16;
	xor.b32  	%r39915, %r39914, %r39913;
	shr.u32 	%r39916, %r39915, 12;
	shr.u32 	%r39917, %r39915, 4;
	shr.u32 	%r39918, %r39915, 8;
	xor.b32  	%r39919, %r39917, %r39916;
	xor.b32  	%r39920, %r39919, %r39918;
	xor.b32  	%r39921, %r39920, %r39915;
	shr.u32 	%r39922, %r39921, 2;
	xor.b32  	%r39923, %r39922, %r39921;
	shl.b32 	%r39924, %r39923, 3;
	not.b32 	%r39925, %r39924;
	and.b32  	%r39926, %r39925, 24;
	shr.u32 	%r39927, %r39912, %r39926;
	shf.r.wrap.b32 	%r39928, %r39854, %r39854, %r39927;
	shl.b32 	%r39929, %r39923, 31;
	xor.b32  	%r39930, %r39929, -2147483648;
	shr.s32 	%r39931, %r39930, 31;
	shl.b32 	%r39932, %r39923, 30;
	xor.b32  	%r39933, %r39932, -1073741824;
	not.b32 	%r39934, %r39928;
	and.b32  	%r39935, %r39852, %r39934;
	not.b32 	%r39936, %r39852;
	shr.s32 	%r39937, %r39933, 31;
	and.b32  	%r39938, %r39937, %r39936;
	or.b32  	%r39939, %r39931, %r39852;
	not.b32 	%r39940, %r39939;
	or.b32  	%r39941, %r39938, %r39940;
	and.b32  	%r39942, %r39941, %r39928;
	or.b32  	%r39943, %r39942, %r39935;
	add.s32 	%r39944, %r39852, %r39934;
	setp.ne.s32 	%p1673, %r39930, 0;
	setp.gt.s32 	%p1674, %r39933, -1;
	selp.b32 	%r39945, %r39943, %r39944, %p1674;
	selp.b32 	%r39946, %r39943, %r39945, %p1673;
	add.s32 	%r39947, %r39946, %r39913;
	xor.b32  	%r39948, %r39947, %r39854;
	shr.u32 	%r39949, %r39854, 8;
	and.b32  	%r39950, %r39949, 31;
	shl.b32 	%r39951, %r1486, %r39950;
	shr.u32 	%r39952, %r39854, 1;
	and.b32  	%r39953, %r39952, 1;
	shl.b32 	%r39954, %r39953, %r39950;
	and.b32  	%r39955, %r39854, 1;
	shl.b32 	%r39956, %r39955, %r39950;
	and.b32  	%r39957, %r39951, %r38543;
	not.b32 	%r39958, %r39951;
	and.b32  	%r39959, %r38543, %r39958;
	not.b32 	%r39960, %r39956;
	and.b32  	%r39961, %r39957, %r39960;
	or.b32  	%r39962, %r39961, %r39959;
	not.b32 	%r39963, %r39957;
	and.b32  	%r39964, %r39954, %r39963;
	or.b32  	%r39965, %r39962, %r39964;
	shr.u32 	%r39966, %r39948, 4;
	xor.b32  	%r39967, %r39966, %r39948;
	and.b32  	%r39968, %r39967, 252645135;
	shr.u32 	%r39969, %r39968, 24;
	shf.r.wrap.b32 	%r39970, %r39948, %r39948, %r39969;
	xor.b32  	%r39971, %r39970, %r39877;
	add.s32 	%r39972, %r39968, 16843009;
	shr.u32 	%r39973, %r39971, 16;
	xor.b32  	%r39974, %r39973, %r39971;
	shr.u32 	%r39975, %r39974, 12;
	shr.u32 	%r39976, %r39974, 4;
	shr.u32 	%r39977, %r39974, 8;
	xor.b32  	%r39978, %r39976, %r39975;
	xor.b32  	%r39979, %r39978, %r39977;
	xor.b32  	%r39980, %r39979, %r39974;
	shr.u32 	%r39981, %r39980, 2;
	xor.b32  	%r39982, %r39981, %r39980;
	shl.b32 	%r39983, %r39982, 3;
	not.b32 	%r39984, %r39983;
	and.b32  	%r39985, %r39984, 24;
	shr.u32 	%r39986, %r39972, %r39985;
	shf.r.wrap.b32 	%r39987, %r39948, %r39948, %r39986;
	shl.b32 	%r39988, %r39982, 31;
	xor.b32  	%r39989, %r39988, -2147483648;
	shr.s32 	%r39990, %r39989, 31;
	shl.b32 	%r39991, %r39982, 30;
	xor.b32  	%r39992, %r39991, -1073741824;
	not.b32 	%r39993, %r39987;
	and.b32  	%r39994, %r39911, %r39993;
	not.b32 	%r39995, %r39911;
	shr.s32 	%r39996, %r39992, 31;
	and.b32  	%r39997, %r39996, %r39995;
	or.b32  	%r39998, %r39990, %r39911;
	not.b32 	%r39999, %r39998;
	or.b32  	%r40000, %r39997, %r39999;
	and.b32  	%r40001, %r40000, %r39987;
	or.b32  	%r40002, %r40001, %r39994;
	add.s32 	%r40003, %r39911, %r39993;
	setp.ne.s32 	%p1675, %r39989, 0;
	setp.gt.s32 	%p1676, %r39992, -1;
	selp.b32 	%r40004, %r40002, %r40003, %p1676;
	selp.b32 	%r40005, %r40002, %r40004, %p1675;
	add.s32 	%r40006, %r39968, 33686018;
	xor.b32  	%r40007, %r40005, %r39971;
	shr.u32 	%r40008, %r40007, 16;
	xor.b32  	%r40009, %r40008, %r40007;
	shr.u32 	%r40010, %r40009, 12;
	shr.u32 	%r40011, %r40009, 4;
	shr.u32 	%r40012, %r40009, 8;
	xor.b32  	%r40013, %r40011, %r40010;
	xor.b32  	%r40014, %r40013, %r40012;
	xor.b32  	%r40015, %r40014, %r40009;
	shr.u32 	%r40016, %r40015, 2;
	xor.b32  	%r40017, %r40016, %r40015;
	shl.b32 	%r40018, %r40017, 3;
	not.b32 	%r40019, %r40018;
	and.b32  	%r40020, %r40019, 24;
	shr.u32 	%r40021, %r40006, %r40020;
	shf.r.wrap.b32 	%r40022, %r39948, %r39948, %r40021;
	shl.b32 	%r40023, %r40017, 31;
	xor.b32  	%r40024, %r40023, -2147483648;
	shr.s32 	%r40025, %r40024, 31;
	shl.b32 	%r40026, %r40017, 30;
	xor.b32  	%r40027, %r40026, -1073741824;
	not.b32 	%r40028, %r40022;
	and.b32  	%r40029, %r39946, %r40028;
	not.b32 	%r40030, %r39946;
	shr.s32 	%r40031, %r40027, 31;
	and.b32  	%r40032, %r40031, %r40030;
	or.b32  	%r40033, %r40025, %r39946;
	not.b32 	%r40034, %r40033;
	or.b32  	%r40035, %r40032, %r40034;
	and.b32  	%r40036, %r40035, %r40022;
	or.b32  	%r40037, %r40036, %r40029;
	add.s32 	%r40038, %r39946, %r40028;
	setp.ne.s32 	%p1677, %r40024, 0;
	setp.gt.s32 	%p1678, %r40027, -1;
	selp.b32 	%r40039, %r40037, %r40038, %p1678;
	selp.b32 	%r40040, %r40037, %r40039, %p1677;
	add.s32 	%r40041, %r40040, %r40007;
	xor.b32  	%r40042, %r40041, %r39948;
	shr.u32 	%r40043, %r39948, 8;
	and.b32  	%r40044, %r40043, 31;
	shl.b32 	%r40045, %r1486, %r40044;
	shr.u32 	%r40046, %r39948, 1;
	and.b32  	%r40047, %r40046, 1;
	shl.b32 	%r40048, %r40047, %r40044;
	and.b32  	%r40049, %r39948, 1;
	shl.b32 	%r40050, %r40049, %r40044;
	and.b32  	%r40051, %r40045, %r39398;
	not.b32 	%r40052, %r40045;
	and.b32  	%r40053, %r39398, %r40052;
	not.b32 	%r40054, %r40050;
	and.b32  	%r40055, %r40051, %r40054;
	or.b32  	%r40056, %r40055, %r40053;
	not.b32 	%r40057, %r40051;
	and.b32  	%r40058, %r40048, %r40057;
	or.b32  	%r40059, %r40056, %r40058;
	or.b32  	%r40060, %r39965, %r39871;
	and.b32  	%r40061, %r40059, %r40060;
	and.b32  	%r40062, %r39965, %r39871;
	or.b32  	%r40063, %r40061, %r40062;
	shr.u32 	%r40064, %r40042, 4;
	xor.b32  	%r40065, %r40064, %r40042;
	and.b32  	%r40066, %r40065, 252645135;
	shr.u32 	%r40067, %r40066, 24;
	shf.r.wrap.b32 	%r40068, %r40042, %r40042, %r40067;
	xor.b32  	%r40069, %r40068, %r39971;
	add.s32 	%r40070, %r40066, 16843009;
	shr.u32 	%r40071, %r40069, 16;
	xor.b32  	%r40072, %r40071, %r40069;
	shr.u32 	%r40073, %r40072, 12;
	shr.u32 	%r40074, %r40072, 4;
	shr.u32 	%r40075, %r40072, 8;
	xor.b32  	%r40076, %r40074, %r40073;
	xor.b32  	%r40077, %r40076, %r40075;
	xor.b32  	%r40078, %r40077, %r40072;
	shr.u32 	%r40079, %r40078, 2;
	xor.b32  	%r40080, %r40079, %r40078;
	shl.b32 	%r40081, %r40080, 3;
	not.b32 	%r40082, %r40081;
	and.b32  	%r40083, %r40082, 24;
	shr.u32 	%r40084, %r40070, %r40083;
	shf.r.wrap.b32 	%r40085, %r40042, %r40042, %r40084;
	shl.b32 	%r40086, %r40080, 31;
	xor.b32  	%r40087, %r40086, -2147483648;
	shr.s32 	%r40088, %r40087, 31;
	shl.b32 	%r40089, %r40080, 30;
	xor.b32  	%r40090, %r40089, -1073741824;
	not.b32 	%r40091, %r40085;
	and.b32  	%r40092, %r40005, %r40091;
	not.b32 	%r40093, %r40005;
	shr.s32 	%r40094, %r40090, 31;
	and.b32  	%r40095, %r40094, %r40093;
	or.b32  	%r40096, %r40088, %r40005;
	not.b32 	%r40097, %r40096;
	or.b32  	%r40098, %r40095, %r40097;
	and.b32  	%r40099, %r40098, %r40085;
	or.b32  	%r40100, %r40099, %r40092;
	add.s32 	%r40101, %r40005, %r40091;
	setp.ne.s32 	%p1679, %r40087, 0;
	setp.gt.s32 	%p1680, %r40090, -1;
	selp.b32 	%r40102, %r40100, %r40101, %p1680;
	selp.b32 	%r40103, %r40100, %r40102, %p1679;
	add.s32 	%r40104, %r40066, 33686018;
	xor.b32  	%r40105, %r40103, %r40069;
	shr.u32 	%r40106, %r40105, 16;
	xor.b32  	%r40107, %r40106, %r40105;
	shr.u32 	%r40108, %r40107, 12;
	shr.u32 	%r40109, %r40107, 4;
	shr.u32 	%r40110, %r40107, 8;
	xor.b32  	%r40111, %r40109, %r40108;
	xor.b32  	%r40112, %r40111, %r40110;
	xor.b32  	%r40113, %r40112, %r40107;
	shr.u32 	%r40114, %r40113, 2;
	xor.b32  	%r40115, %r40114, %r40113;
	shl.b32 	%r40116, %r40115, 3;
	not.b32 	%r40117, %r40116;
	and.b32  	%r40118, %r40117, 24;
	shr.u32 	%r40119, %r40104, %r40118;
	shf.r.wrap.b32 	%r40120, %r40042, %r40042, %r40119;
	shl.b32 	%r40121, %r40115, 31;
	xor.b32  	%r40122, %r40121, -2147483648;
	shr.s32 	%r40123, %r40122, 31;
	shl.b32 	%r40124, %r40115, 30;
	xor.b32  	%r40125, %r40124, -1073741824;
	not.b32 	%r40126, %r40120;
	and.b32  	%r40127, %r40040, %r40126;
	not.b32 	%r40128, %r40040;
	shr.s32 	%r40129, %r40125, 31;
	and.b32  	%r40130, %r40129, %r40128;
	or.b32  	%r40131, %r40123, %r40040;
	not.b32 	%r40132, %r40131;
	or.b32  	%r40133, %r40130, %r40132;
	and.b32  	%r40134, %r40133, %r40120;
	or.b32  	%r40135, %r40134, %r40127;
	add.s32 	%r40136, %r40040, %r40126;
	setp.ne.s32 	%p1681, %r40122, 0;
	setp.gt.s32 	%p1682, %r40125, -1;
	selp.b32 	%r40137, %r40135, %r40136, %p1682;
	selp.b32 	%r40138, %r40135, %r40137, %p1681;
	add.s32 	%r40139, %r40138, %r40105;
	xor.b32  	%r40140, %r40139, %r40042;
	shr.u32 	%r40141, %r40042, 8;
	and.b32  	%r40142, %r40141, 31;
	shl.b32 	%r40143, %r1486, %r40142;
	shr.u32 	%r40144, %r40042, 1;
	and.b32  	%r40145, %r40144, 1;
	shl.b32 	%r40146, %r40145, %r40142;
	and.b32  	%r40147, %r40042, 1;
	shl.b32 	%r40148, %r40147, %r40142;
	and.b32  	%r40149, %r40143, %r39398;
	not.b32 	%r40150, %r40143;
	and.b32  	%r40151, %r39398, %r40150;
	not.b32 	%r40152, %r40148;
	and.b32  	%r40153, %r40149, %r40152;
	or.b32  	%r40154, %r40153, %r40151;
	not.b32 	%r40155, %r40149;
	and.b32  	%r40156, %r40146, %r40155;
	or.b32  	%r40157, %r40154, %r40156;
	shf.l.wrap.b32 	%r40158, %r40157, %r40157, 30;
	shf.l.wrap.b32 	%r40159, %r40157, %r40157, 19;
	xor.b32  	%r40160, %r40158, %r40159;
	shf.l.wrap.b32 	%r40161, %r40157, %r40157, 10;
	xor.b32  	%r40162, %r40160, %r40161;
	shr.u32 	%r40163, %r40140, 4;
	xor.b32  	%r40164, %r40163, %r40140;
	and.b32  	%r40165, %r40164, 252645135;
	shr.u32 	%r40166, %r40165, 24;
	shf.r.wrap.b32 	%r40167, %r40140, %r40140, %r40166;
	xor.b32  	%r40168, %r40167, %r40069;
	add.s32 	%r40169, %r40165, 16843009;
	shr.u32 	%r40170, %r40168, 16;
	xor.b32  	%r40171, %r40170, %r40168;
	shr.u32 	%r40172, %r40171, 12;
	shr.u32 	%r40173, %r40171, 4;
	shr.u32 	%r40174, %r40171, 8;
	xor.b32  	%r40175, %r40173, %r40172;
	xor.b32  	%r40176, %r40175, %r40174;
	xor.b32  	%r40177, %r40176, %r40171;
	shr.u32 	%r40178, %r40177, 2;
	xor.b32  	%r40179, %r40178, %r40177;
	shl.b32 	%r40180, %r40179, 3;
	not.b32 	%r40181, %r40180;
	and.b32  	%r40182, %r40181, 24;
	shr.u32 	%r40183, %r40169, %r40182;
	shf.r.wrap.b32 	%r40184, %r40140, %r40140, %r40183;
	shl.b32 	%r40185, %r40179, 31;
	xor.b32  	%r40186, %r40185, -2147483648;
	shr.s32 	%r40187, %r40186, 31;
	shl.b32 	%r40188, %r40179, 30;
	xor.b32  	%r40189, %r40188, -1073741824;
	not.b32 	%r40190, %r40184;
	and.b32  	%r40191, %r40103, %r40190;
	not.b32 	%r40192, %r40103;
	shr.s32 	%r40193, %r40189, 31;
	and.b32  	%r40194, %r40193, %r40192;
	or.b32  	%r40195, %r40187, %r40103;
	not.b32 	%r40196, %r40195;
	or.b32  	%r40197, %r40194, %r40196;
	and.b32  	%r40198, %r40197, %r40184;
	or.b32  	%r40199, %r40198, %r40191;
	add.s32 	%r40200, %r40103, %r40190;
	setp.ne.s32 	%p1683, %r40186, 0;
	setp.gt.s32 	%p1684, %r40189, -1;
	selp.b32 	%r40201, %r40199, %r40200, %p1684;
	selp.b32 	%r40202, %r40199, %r40201, %p1683;
	add.s32 	%r40203, %r40165, 33686018;
	xor.b32  	%r40204, %r40202, %r40168;
	shr.u32 	%r40205, %r40204, 16;
	xor.b32  	%r40206, %r40205, %r40204;
	shr.u32 	%r40207, %r40206, 12;
	shr.u32 	%r40208, %r40206, 4;
	shr.u32 	%r40209, %r40206, 8;
	xor.b32  	%r40210, %r40208, %r40207;
	xor.b32  	%r40211, %r40210, %r40209;
	xor.b32  	%r40212, %r40211, %r40206;
	shr.u32 	%r40213, %r40212, 2;
	xor.b32  	%r40214, %r40213, %r40212;
	shl.b32 	%r40215, %r40214, 3;
	not.b32 	%r40216, %r40215;
	and.b32  	%r40217, %r40216, 24;
	shr.u32 	%r40218, %r40203, %r40217;
	shf.r.wrap.b32 	%r40219, %r40140, %r40140, %r40218;
	shl.b32 	%r40220, %r40214, 31;
	xor.b32  	%r40221, %r40220, -2147483648;
	shr.s32 	%r40222, %r40221, 31;
	shl.b32 	%r40223, %r40214, 30;
	xor.b32  	%r40224, %r40223, -1073741824;
	not.b32 	%r40225, %r40219;
	and.b32  	%r40226, %r40138, %r40225;
	not.b32 	%r40227, %r40138;
	shr.s32 	%r40228, %r40224, 31;
	and.b32  	%r40229, %r40228, %r40227;
	or.b32  	%r40230, %r40222, %r40138;
	not.b32 	%r40231, %r40230;
	or.b32  	%r40232, %r40229, %r40231;
	and.b32  	%r40233, %r40232, %r40219;
	or.b32  	%r40234, %r40233, %r40226;
	add.s32 	%r40235, %r40138, %r40225;
	setp.ne.s32 	%p1685, %r40221, 0;
	setp.gt.s32 	%p1686, %r40224, -1;
	selp.b32 	%r40236, %r40234, %r40235, %p1686;
	selp.b32 	%r40237, %r40234, %r40236, %p1685;
	add.s32 	%r40238, %r40237, %r40204;
	shr.u32 	%r40239, %r40140, 8;
	and.b32  	%r40240, %r40239, 31;
	shl.b32 	%r40241, %r1486, %r40240;
	shr.u32 	%r40242, %r40140, 1;
	and.b32  	%r40243, %r40242, 1;
	shl.b32 	%r40244, %r40243, %r40240;
	and.b32  	%r40245, %r40140, 1;
	shl.b32 	%r40246, %r40245, %r40240;
	and.b32  	%r40247, %r40241, %r39777;
	not.b32 	%r40248, %r40241;
	and.b32  	%r40249, %r39777, %r40248;
	not.b32 	%r40250, %r40246;
	and.b32  	%r40251, %r40247, %r40250;
	or.b32  	%r40252, %r40251, %r40249;
	not.b32 	%r40253, %r40247;
	and.b32  	%r40254, %r40244, %r40253;
	or.b32  	%r40255, %r40252, %r40254;
	add.s32 	%r40256, %r40063, %r39777;
	add.s32 	%r40257, %r40256, %r40162;
	add.s32 	%r40258, %r36833, %r40255;
	add.s32 	%r40259, %r37689, %r37688;
	xor.b32  	%r40260, %r40238, %r40259;
	xor.b32  	%r40261, %r40260, %r40140;
	shr.u32 	%r40262, %r40261, 4;
	xor.b32  	%r40263, %r40262, %r40261;
	and.b32  	%r40264, %r40263, 252645135;
	shr.u32 	%r40265, %r40264, 24;
	shf.r.wrap.b32 	%r40266, %r40261, %r40261, %r40265;
	xor.b32  	%r40267, %r40266, %r40168;
	add.s32 	%r40268, %r40264, 16843009;
	shr.u32 	%r40269, %r40267, 16;
	xor.b32  	%r40270, %r40269, %r40267;
	shr.u32 	%r40271, %r40270, 12;
	shr.u32 	%r40272, %r40270, 4;
	shr.u32 	%r40273, %r40270, 8;
	xor.b32  	%r40274, %r40272, %r40271;
	xor.b32  	%r40275, %r40274, %r40273;
	xor.b32  	%r40276, %r40275, %r40270;
	shr.u32 	%r40277, %r40276, 2;
	xor.b32  	%r40278, %r40277, %r40276;
	shl.b32 	%r40279, %r40278, 3;
	not.b32 	%r40280, %r40279;
	and.b32  	%r40281, %r40280, 24;
	shr.u32 	%r40282, %r40268, %r40281;
	shf.r.wrap.b32 	%r40283, %r40261, %r40261, %r40282;
	shl.b32 	%r40284, %r40278, 31;
	xor.b32  	%r40285, %r40284, -2147483648;
	shr.s32 	%r40286, %r40285, 31;
	shl.b32 	%r40287, %r40278, 30;
	xor.b32  	%r40288, %r40287, -1073741824;
	not.b32 	%r40289, %r40283;
	and.b32  	%r40290, %r40202, %r40289;
	not.b32 	%r40291, %r40202;
	shr.s32 	%r40292, %r40288, 31;
	and.b32  	%r40293, %r40292, %r40291;
	or.b32  	%r40294, %r40286, %r40202;
	not.b32 	%r40295, %r40294;
	or.b32  	%r40296, %r40293, %r40295;
	and.b32  	%r40297, %r40296, %r40283;
	or.b32  	%r40298, %r40297, %r40290;
	add.s32 	%r40299, %r40202, %r40289;
	setp.ne.s32 	%p1687, %r40285, 0;
	setp.gt.s32 	%p1688, %r40288, -1;
	selp.b32 	%r40300, %r40298, %r40299, %p1688;
	selp.b32 	%r40301, %r40298, %r40300, %p1687;
	add.s32 	%r40302, %r40264, 33686018;
	xor.b32  	%r40303, %r40301, %r40267;
	shr.u32 	%r40304, %r40303, 16;
	xor.b32  	%r40305, %r40304, %r40303;
	shr.u32 	%r40306, %r40305, 12;
	shr.u32 	%r40307, %r40305, 4;
	shr.u32 	%r40308, %r40305, 8;
	xor.b32  	%r40309, %r40307, %r40306;
	xor.b32  	%r40310, %r40309, %r40308;
	xor.b32  	%r40311, %r40310, %r40305;
	shr.u32 	%r40312, %r40311, 2;
	xor.b32  	%r40313, %r40312, %r40311;
	shl.b32 	%r40314, %r40313, 3;
	not.b32 	%r40315, %r40314;
	and.b32  	%r40316, %r40315, 24;
	shr.u32 	%r40317, %r40302, %r40316;
	shf.r.wrap.b32 	%r40318, %r40261, %r40261, %r40317;
	shl.b32 	%r40319, %r40313, 31;
	xor.b32  	%r40320, %r40319, -2147483648;
	shr.s32 	%r40321, %r40320, 31;
	shl.b32 	%r40322, %r40313, 30;
	xor.b32  	%r40323, %r40322, -1073741824;
	not.b32 	%r40324, %r40318;
	and.b32  	%r40325, %r40237, %r40324;
	not.b32 	%r40326, %r40237;
	shr.s32 	%r40327, %r40323, 31;
	and.b32  	%r40328, %r40327, %r40326;
	or.b32  	%r40329, %r40321, %r40237;
	not.b32 	%r40330, %r40329;
	or.b32  	%r40331, %r40328, %r40330;
	and.b32  	%r40332, %r40331, %r40318;
	or.b32  	%r40333, %r40332, %r40325;
	add.s32 	%r40334, %r40237, %r40324;
	setp.ne.s32 	%p1689, %r40320, 0;
	setp.gt.s32 	%p1690, %r40323, -1;
	selp.b32 	%r40335, %r40333, %r40334, %p1690;
	selp.b32 	%r40336, %r40333, %r40335, %p1689;
	add.s32 	%r40337, %r40336, %r40303;
	xor.b32  	%r40338, %r40337, %r40261;
	shr.u32 	%r40339, %r40338, 4;
	xor.b32  	%r40340, %r40339, %r40338;
	and.b32  	%r40341, %r40340, 252645135;
	shr.u32 	%r40342, %r40341, 24;
	shf.r.wrap.b32 	%r40343, %r40338, %r40338, %r40342;
	xor.b32  	%r40344, %r40343, %r40267;
	add.s32 	%r40345, %r40341, 16843009;
	shr.u32 	%r40346, %r40344, 16;
	xor.b32  	%r40347, %r40346, %r40344;
	shr.u32 	%r40348, %r40347, 12;
	shr.u32 	%r40349, %r40347, 4;
	shr.u32 	%r40350, %r40347, 8;
	xor.b32  	%r40351, %r40349, %r40348;
	xor.b32  	%r40352, %r40351, %r40350;
	xor.b32  	%r40353, %r40352, %r40347;
	shr.u32 	%r40354, %r40353, 2;
	xor.b32  	%r40355, %r40354, %r40353;
	shl.b32 	%r40356, %r40355, 3;
	not.b32 	%r40357, %r40356;
	and.b32  	%r40358, %r40357, 24;
	shr.u32 	%r40359, %r40345, %r40358;
	shf.r.wrap.b32 	%r40360, %r40338, %r40338, %r40359;
	shl.b32 	%r40361, %r40355, 31;
	xor.b32  	%r40362, %r40361, -2147483648;
	shr.s32 	%r40363, %r40362, 31;
	shl.b32 	%r40364, %r40355, 30;
	xor.b32  	%r40365, %r40364, -1073741824;
	not.b32 	%r40366, %r40360;
	and.b32  	%r40367, %r40301, %r40366;
	not.b32 	%r40368, %r40301;
	shr.s32 	%r40369, %r40365, 31;
	and.b32  	%r40370, %r40369, %r40368;
	or.b32  	%r40371, %r40363, %r40301;
	not.b32 	%r40372, %r40371;
	or.b32  	%r40373, %r40370, %r40372;
	and.b32  	%r40374, %r40373, %r40360;
	or.b32  	%r40375, %r40374, %r40367;
	add.s32 	%r40376, %r40301, %r40366;
	setp.ne.s32 	%p1691, %r40362, 0;
	setp.gt.s32 	%p1692, %r40365, -1;
	selp.b32 	%r40377, %r40375, %r40376, %p1692;
	selp.b32 	%r40378, %r40375, %r40377, %p1691;
	add.s32 	%r40379, %r40341, 33686018;
	xor.b32  	%r40380, %r40378, %r40344;
	shr.u32 	%r40381, %r40380, 16;
	xor.b32  	%r40382, %r40381, %r40380;
	shr.u32 	%r40383, %r40382, 12;
	shr.u32 	%r40384, %r40382, 4;
	shr.u32 	%r40385, %r40382, 8;
	xor.b32  	%r40386, %r40384, %r40383;
	xor.b32  	%r40387, %r40386, %r40385;
	xor.b32  	%r40388, %r40387, %r40382;
	shr.u32 	%r40389, %r40388, 2;
	xor.b32  	%r40390, %r40389, %r40388;
	shl.b32 	%r40391, %r40390, 3;
	not.b32 	%r40392, %r40391;
	and.b32  	%r40393, %r40392, 24;
	shr.u32 	%r40394, %r40379, %r40393;
	shf.r.wrap.b32 	%r40395, %r40338, %r40338, %r40394;
	shl.b32 	%r40396, %r40390, 31;
	xor.b32  	%r40397, %r40396, -2147483648;
	shr.s32 	%r40398, %r40397, 31;
	shl.b32 	%r40399, %r40390, 30;
	xor.b32  	%r40400, %r40399, -1073741824;
	not.b32 	%r40401, %r40395;
	and.b32  	%r40402, %r40336, %r40401;
	not.b32 	%r40403, %r40336;
	shr.s32 	%r40404, %r40400, 31;
	and.b32  	%r40405, %r40404, %r40403;
	or.b32  	%r40406, %r40398, %r40336;
	not.b32 	%r40407, %r40406;
	or.b32  	%r40408, %r40405, %r40407;
	and.b32  	%r40409, %r40408, %r40395;
	or.b32  	%r40410, %r40409, %r40402;
	add.s32 	%r40411, %r40336, %r40401;
	setp.ne.s32 	%p1693, %r40397, 0;
	setp.gt.s32 	%p1694, %r40400, -1;
	selp.b32 	%r40412, %r40410, %r40411, %p1694;
	selp.b32 	%r40413, %r40410, %r40412, %p1693;
	add.s32 	%r40414, %r40413, %r40380;
	xor.b32  	%r40415, %r40414, %r40338;
	shr.u32 	%r40416, %r40338, 8;
	and.b32  	%r40417, %r40416, 31;
	shl.b32 	%r40418, %r1486, %r40417;
	shr.u32 	%r40419, %r40338, 1;
	and.b32  	%r40420, %r40419, 1;
	shl.b32 	%r40421, %r40420, %r40417;
	and.b32  	%r40422, %r40338, 1;
	shl.b32 	%r40423, %r40422, %r40417;
	and.b32  	%r40424, %r40418, %r38544;
	not.b32 	%r40425, %r40418;
	and.b32  	%r40426, %r38544, %r40425;
	not.b32 	%r40427, %r40423;
	and.b32  	%r40428, %r40424, %r40427;
	or.b32  	%r40429, %r40428, %r40426;
	not.b32 	%r40430, %r40424;
	and.b32  	%r40431, %r40421, %r40430;
	or.b32  	%r40432, %r40429, %r40431;
	shr.u32 	%r40433, %r40415, 4;
	xor.b32  	%r40434, %r40433, %r40415;
	and.b32  	%r40435, %r40434, 252645135;
	shr.u32 	%r40436, %r40435, 24;
	shf.r.wrap.b32 	%r40437, %r40415, %r40415, %r40436;
	xor.b32  	%r40438, %r40437, %r40344;
	add.s32 	%r40439, %r40435, 16843009;
	shr.u32 	%r40440, %r40438, 16;
	xor.b32  	%r40441, %r40440, %r40438;
	shr.u32 	%r40442, %r40441, 12;
	shr.u32 	%r40443, %r40441, 4;
	shr.u32 	%r40444, %r40441, 8;
	xor.b32  	%r40445, %r40443, %r40442;
	xor.b32  	%r40446, %r40445, %r40444;
	xor.b32  	%r40447, %r40446, %r40441;
	shr.u32 	%r40448, %r40447, 2;
	xor.b32  	%r40449, %r40448, %r40447;
	shl.b32 	%r40450, %r40449, 3;
	not.b32 	%r40451, %r40450;
	and.b32  	%r40452, %r40451, 24;
	shr.u32 	%r40453, %r40439, %r40452;
	shf.r.wrap.b32 	%r40454, %r40415, %r40415, %r40453;
	shl.b32 	%r40455, %r40449, 31;
	xor.b32  	%r40456, %r40455, -2147483648;
	shr.s32 	%r40457, %r40456, 31;
	shl.b32 	%r40458, %r40449, 30;
	xor.b32  	%r40459, %r40458, -1073741824;
	not.b32 	%r40460, %r40454;
	and.b32  	%r40461, %r40378, %r40460;
	not.b32 	%r40462, %r40378;
	shr.s32 	%r40463, %r40459, 31;
	and.b32  	%r40464, %r40463, %r40462;
	or.b32  	%r40465, %r40457, %r40378;
	not.b32 	%r40466, %r40465;
	or.b32  	%r40467, %r40464, %r40466;
	and.b32  	%r40468, %r40467, %r40454;
	or.b32  	%r40469, %r40468, %r40461;
	add.s32 	%r40470, %r40378, %r40460;
	setp.ne.s32 	%p1695, %r40456, 0;
	setp.gt.s32 	%p1696, %r40459, -1;
	selp.b32 	%r40471, %r40469, %r40470, %p1696;
	selp.b32 	%r40472, %r40469, %r40471, %p1695;
	add.s32 	%r40473, %r40435, 33686018;
	xor.b32  	%r40474, %r40472, %r40438;
	shr.u32 	%r40475, %r40474, 16;
	xor.b32  	%r40476, %r40475, %r40474;
	shr.u32 	%r40477, %r40476, 12;
	shr.u32 	%r40478, %r40476, 4;
	shr.u32 	%r40479, %r40476, 8;
	xor.b32  	%r40480, %r40478, %r40477;
	xor.b32  	%r40481, %r40480, %r40479;
	xor.b32  	%r40482, %r40481, %r40476;
	shr.u32 	%r40483, %r40482, 2;
	xor.b32  	%r40484, %r40483, %r40482;
	shl.b32 	%r40485, %r40484, 3;
	not.b32 	%r40486, %r40485;
	and.b32  	%r40487, %r40486, 24;
	shr.u32 	%r40488, %r40473, %r40487;
	shf.r.wrap.b32 	%r40489, %r40415, %r40415, %r40488;
	shl.b32 	%r40490, %r40484, 31;
	xor.b32  	%r40491, %r40490, -2147483648;
	shr.s32 	%r40492, %r40491, 31;
	shl.b32 	%r40493, %r40484, 30;
	xor.b32  	%r40494, %r40493, -1073741824;
	not.b32 	%r40495, %r40489;
	and.b32  	%r40496, %r40413, %r40495;
	not.b32 	%r40497, %r40413;
	shr.s32 	%r40498, %r40494, 31;
	and.b32  	%r40499, %r40498, %r40497;
	or.b32  	%r40500, %r40492, %r40413;
	not.b32 	%r40501, %r40500;
	or.b32  	%r40502, %r40499, %r40501;
	and.b32  	%r40503, %r40502, %r40489;
	or.b32  	%r40504, %r40503, %r40496;
	add.s32 	%r40505, %r40413, %r40495;
	setp.ne.s32 	%p1697, %r40491, 0;
	setp.gt.s32 	%p1698, %r40494, -1;
	selp.b32 	%r40506, %r40504, %r40505, %p1698;
	selp.b32 	%r40507, %r40504, %r40506, %p1697;
	add.s32 	%r40508, %r40507, %r40474;
	xor.b32  	%r40509, %r40508, %r40415;
	shr.u32 	%r40510, %r40415, 8;
	and.b32  	%r40511, %r40510, 31;
	shl.b32 	%r40512, %r1486, %r40511;
	shr.u32 	%r40513, %r40415, 1;
	and.b32  	%r40514, %r40513, 1;
	shl.b32 	%r40515, %r40514, %r40511;
	and.b32  	%r40516, %r40415, 1;
	shl.b32 	%r40517, %r40516, %r40511;
	and.b32  	%r40518, %r40512, %r39399;
	not.b32 	%r40519, %r40512;
	and.b32  	%r40520, %r39399, %r40519;
	not.b32 	%r40521, %r40517;
	and.b32  	%r40522, %r40518, %r40521;
	or.b32  	%r40523, %r40522, %r40520;
	not.b32 	%r40524, %r40518;
	and.b32  	%r40525, %r40515, %r40524;
	or.b32  	%r40526, %r40523, %r40525;
	xor.b32  	%r40527, %r40526, %r40432;
	and.b32  	%r40528, %r40258, %r40527;
	xor.b32  	%r40529, %r40528, %r40432;
	shr.u32 	%r40530, %r40509, 4;
	xor.b32  	%r40531, %r40530, %r40509;
	and.b32  	%r40532, %r40531, 252645135;
	shr.u32 	%r40533, %r40532, 24;
	shf.r.wrap.b32 	%r40534, %r40509, %r40509, %r40533;
	xor.b32  	%r40535, %r40534, %r40438;
	add.s32 	%r40536, %r40532, 16843009;
	shr.u32 	%r40537, %r40535, 16;
	xor.b32  	%r40538, %r40537, %r40535;
	shr.u32 	%r40539, %r40538, 12;
	shr.u32 	%r40540, %r40538, 4;
	shr.u32 	%r40541, %r40538, 8;
	xor.b32  	%r40542, %r40540, %r40539;
	xor.b32  	%r40543, %r40542, %r40541;
	xor.b32  	%r40544, %r40543, %r40538;
	shr.u32 	%r40545, %r40544, 2;
	xor.b32  	%r40546, %r40545, %r40544;
	shl.b32 	%r40547, %r40546, 3;
	not.b32 	%r40548, %r40547;
	and.b32  	%r40549, %r40548, 24;
	shr.u32 	%r40550, %r40536, %r40549;
	shf.r.wrap.b32 	%r40551, %r40509, %r40509, %r40550;
	shl.b32 	%r40552, %r40546, 31;
	xor.b32  	%r40553, %r40552, -2147483648;
	shr.s32 	%r40554, %r40553, 31;
	shl.b32 	%r40555, %r40546, 30;
	xor.b32  	%r40556, %r40555, -1073741824;
	not.b32 	%r40557, %r40551;
	and.b32  	%r40558, %r40472, %r40557;
	not.b32 	%r40559, %r40472;
	shr.s32 	%r40560, %r40556, 31;
	and.b32  	%r40561, %r40560, %r40559;
	or.b32  	%r40562, %r40554, %r40472;
	not.b32 	%r40563, %r40562;
	or.b32  	%r40564, %r40561, %r40563;
	and.b32  	%r40565, %r40564, %r40551;
	or.b32  	%r40566, %r40565, %r40558;
	add.s32 	%r40567, %r40472, %r40557;
	setp.ne.s32 	%p1699, %r40553, 0;
	setp.gt.s32 	%p1700, %r40556, -1;
	selp.b32 	%r40568, %r40566, %r40567, %p1700;
	selp.b32 	%r40569, %r40566, %r40568, %p1699;
	add.s32 	%r40570, %r40532, 33686018;
	xor.b32  	%r40571, %r40569, %r40535;
	shr.u32 	%r40572, %r40571, 16;
	xor.b32  	%r40573, %r40572, %r40571;
	shr.u32 	%r40574, %r40573, 12;
	shr.u32 	%r40575, %r40573, 4;
	shr.u32 	%r40576, %r40573, 8;
	xor.b32  	%r40577, %r40575, %r40574;
	xor.b32  	%r40578, %r40577, %r40576;
	xor.b32  	%r40579, %r40578, %r40573;
	shr.u32 	%r40580, %r40579, 2;
	xor.b32  	%r40581, %r40580, %r40579;
	shl.b32 	%r40582, %r40581, 3;
	not.b32 	%r40583, %r40582;
	and.b32  	%r40584, %r40583, 24;
	shr.u32 	%r40585, %r40570, %r40584;
	shf.r.wrap.b32 	%r40586, %r40509, %r40509, %r40585;
	shl.b32 	%r40587, %r40581, 31;
	xor.b32  	%r40588, %r40587, -2147483648;
	shr.s32 	%r40589, %r40588, 31;
	shl.b32 	%r40590, %r40581, 30;
	xor.b32  	%r40591, %r40590, -1073741824;
	not.b32 	%r40592, %r40586;
	and.b32  	%r40593, %r40507, %r40592;
	not.b32 	%r40594, %r40507;
	shr.s32 	%r40595, %r40591, 31;
	and.b32  	%r40596, %r40595, %r40594;
	or.b32  	%r40597, %r40589, %r40507;
	not.b32 	%r40598, %r40597;
	or.b32  	%r40599, %r40596, %r40598;
	and.b32  	%r40600, %r40599, %r40586;
	or.b32  	%r40601, %r40600, %r40593;
	add.s32 	%r40602, %r40507, %r40592;
	setp.ne.s32 	%p1701, %r40588, 0;
	setp.gt.s32 	%p1702, %r40591, -1;
	selp.b32 	%r40603, %r40601, %r40602, %p1702;
	selp.b32 	%r40604, %r40601, %r40603, %p1701;
	add.s32 	%r40605, %r40604, %r40571;
	xor.b32  	%r40606, %r40605, %r40509;
	shr.u32 	%r40607, %r40509, 8;
	and.b32  	%r40608, %r40607, 31;
	shl.b32 	%r40609, %r1486, %r40608;
	shr.u32 	%r40610, %r40509, 1;
	and.b32  	%r40611, %r40610, 1;
	shl.b32 	%r40612, %r40611, %r40608;
	and.b32  	%r40613, %r40509, 1;
	shl.b32 	%r40614, %r40613, %r40608;
	and.b32  	%r40615, %r40609, %r40258;
	not.b32 	%r40616, %r40609;
	and.b32  	%r40617, %r40258, %r40616;
	not.b32 	%r40618, %r40614;
	and.b32  	%r40619, %r40615, %r40618;
	or.b32  	%r40620, %r40619, %r40617;
	not.b32 	%r40621, %r40615;
	and.b32  	%r40622, %r40612, %r40621;
	or.b32  	%r40623, %r40620, %r40622;
	shf.l.wrap.b32 	%r40624, %r40623, %r40623, 26;
	shf.l.wrap.b32 	%r40625, %r40623, %r40623, 21;
	xor.b32  	%r40626, %r40624, %r40625;
	shf.l.wrap.b32 	%r40627, %r40623, %r40623, 7;
	xor.b32  	%r40628, %r40626, %r40627;
	add.s32 	%r40629, %r39481, %r29101;
	add.s32 	%r40630, %r40629, %r37689;
	add.s32 	%r40631, %r40630, %r40529;
	add.s32 	%r40632, %r40631, %r40628;
	shr.u32 	%r40633, %r40606, 4;
	xor.b32  	%r40634, %r40633, %r40606;
	and.b32  	%r40635, %r40634, 252645135;
	shr.u32 	%r40636, %r40635, 24;
	shf.r.wrap.b32 	%r40637, %r40606, %r40606, %r40636;
	xor.b32  	%r40638, %r40637, %r40535;
	add.s32 	%r40639, %r40635, 16843009;
	shr.u32 	%r40640, %r40638, 16;
	xor.b32  	%r40641, %r40640, %r40638;
	shr.u32 	%r40642, %r40641, 12;
	shr.u32 	%r40643, %r40641, 4;
	shr.u32 	%r40644, %r40641, 8;
	xor.b32  	%r40645, %r40643, %r40642;
	xor.b32  	%r40646, %r40645, %r40644;
	xor.b32  	%r40647, %r40646, %r40641;
	shr.u32 	%r40648, %r40647, 2;
	xor.b32  	%r40649, %r40648, %r40647;
	shl.b32 	%r40650, %r40649, 3;
	not.b32 	%r40651, %r40650;
	and.b32  	%r40652, %r40651, 24;
	shr.u32 	%r40653, %r40639, %r40652;
	shf.r.wrap.b32 	%r40654, %r40606, %r40606, %r40653;
	shl.b32 	%r40655, %r40649, 31;
	xor.b32  	%r40656, %r40655, -2147483648;
	shr.s32 	%r40657, %r40656, 31;
	shl.b32 	%r40658, %r40649, 30;
	xor.b32  	%r40659, %r40658, -1073741824;
	not.b32 	%r40660, %r40654;
	and.b32  	%r40661, %r40569, %r40660;
	not.b32 	%r40662, %r40569;
	shr.s32 	%r40663, %r40659, 31;
	and.b32  	%r40664, %r40663, %r40662;
	or.b32  	%r40665, %r40657, %r40569;
	not.b32 	%r40666, %r40665;
	or.b32  	%r40667, %r40664, %r40666;
	and.b32  	%r40668, %r40667, %r40654;
	or.b32  	%r40669, %r40668, %r40661;
	add.s32 	%r40670, %r40569, %r40660;
	setp.ne.s32 	%p1703, %r40656, 0;
	setp.gt.s32 	%p1704, %r40659, -1;
	selp.b32 	%r40671, %r40669, %r40670, %p1704;
	selp.b32 	%r40672, %r40669, %r40671, %p1703;
	add.s32 	%r40673, %r40635, 33686018;
	xor.b32  	%r40674, %r40672, %r40638;
	shr.u32 	%r40675, %r40674, 16;
	xor.b32  	%r40676, %r40675, %r40674;
	shr.u32 	%r40677, %r40676, 12;
	shr.u32 	%r40678, %r40676, 4;
	shr.u32 	%r40679, %r40676, 8;
	xor.b32  	%r40680, %r40678, %r40677;
	xor.b32  	%r40681, %r40680, %r40679;
	xor.b32  	%r40682, %r40681, %r40676;
	shr.u32 	%r40683, %r40682, 2;
	xor.b32  	%r40684, %r40683, %r40682;
	shl.b32 	%r40685, %r40684, 3;
	not.b32 	%r40686, %r40685;
	and.b32  	%r40687, %r40686, 24;
	shr.u32 	%r40688, %r40673, %r40687;
	shf.r.wrap.b32 	%r40689, %r40606, %r40606, %r40688;
	shl.b32 	%r40690, %r40684, 31;
	xor.b32  	%r40691, %r40690, -2147483648;
	shr.s32 	%r40692, %r40691, 31;
	shl.b32 	%r40693, %r40684, 30;
	xor.b32  	%r40694, %r40693, -1073741824;
	not.b32 	%r40695, %r40689;
	and.b32  	%r40696, %r40604, %r40695;
	not.b32 	%r40697, %r40604;
	shr.s32 	%r40698, %r40694, 31;
	and.b32  	%r40699, %r40698, %r40697;
	or.b32  	%r40700, %r40692, %r40604;
	not.b32 	%r40701, %r40700;
	or.b32  	%r40702, %r40699, %r40701;
	and.b32  	%r40703, %r40702, %r40689;
	or.b32  	%r40704, %r40703, %r40696;
	add.s32 	%r40705, %r40604, %r40695;
	setp.ne.s32 	%p1705, %r40691, 0;
	setp.gt.s32 	%p1706, %r40694, -1;
	selp.b32 	%r40706, %r40704, %r40705, %p1706;
	selp.b32 	%r40707, %r40704, %r40706, %p1705;
	add.s32 	%r40708, %r40707, %r40674;
	xor.b32  	%r40709, %r40708, %r40606;
	shr.u32 	%r40710, %r40606, 8;
	and.b32  	%r40711, %r40710, 31;
	shl.b32 	%r40712, %r1486, %r40711;
	shr.u32 	%r40713, %r40606, 1;
	and.b32  	%r40714, %r40713, 1;
	shl.b32 	%r40715, %r40714, %r40711;
	and.b32  	%r40716, %r40606, 1;
	shl.b32 	%r40717, %r40716, %r40711;
	and.b32  	%r40718, %r40712, %r38543;
	not.b32 	%r40719, %r40712;
	and.b32  	%r40720, %r38543, %r40719;
	not.b32 	%r40721, %r40717;
	and.b32  	%r40722, %r40718, %r40721;
	or.b32  	%r40723, %r40722, %r40720;
	not.b32 	%r40724, %r40718;
	and.b32  	%r40725, %r40715, %r40724;
	or.b32  	%r40726, %r40723, %r40725;
	shr.u32 	%r40727, %r40709, 4;
	xor.b32  	%r40728, %r40727, %r40709;
	and.b32  	%r40729, %r40728, 252645135;
	shr.u32 	%r40730, %r40729, 24;
	shf.r.wrap.b32 	%r40731, %r40709, %r40709, %r40730;
	xor.b32  	%r40732, %r40731, %r40638;
	add.s32 	%r40733, %r40729, 16843009;
	shr.u32 	%r40734, %r40732, 16;
	xor.b32  	%r40735, %r40734, %r40732;
	shr.u32 	%r40736, %r40735, 12;
	shr.u32 	%r40737, %r40735, 4;
	shr.u32 	%r40738, %r40735, 8;
	xor.b32  	%r40739, %r40737, %r40736;
	xor.b32  	%r40740, %r40739, %r40738;
	xor.b32  	%r40741, %r40740, %r40735;
	shr.u32 	%r40742, %r40741, 2;
	xor.b32  	%r40743, %r40742, %r40741;
	shl.b32 	%r40744, %r40743, 3;
	not.b32 	%r40745, %r40744;
	and.b32  	%r40746, %r40745, 24;
	shr.u32 	%r40747, %r40733, %r40746;
	shf.r.wrap.b32 	%r40748, %r40709, %r40709, %r40747;
	shl.b32 	%r40749, %r40743, 31;
	xor.b32  	%r40750, %r40749, -2147483648;
	shr.s32 	%r40751, %r40750, 31;
	shl.b32 	%r40752, %r40743, 30;
	xor.b32  	%r40753, %r40752, -1073741824;
	not.b32 	%r40754, %r40748;
	and.b32  	%r40755, %r40672, %r40754;
	not.b32 	%r40756, %r40672;
	shr.s32 	%r40757, %r40753, 31;
	and.b32  	%r40758, %r40757, %r40756;
	or.b32  	%r40759, %r40751, %r40672;
	not.b32 	%r40760, %r40759;
	or.b32  	%r40761, %r40758, %r40760;
	and.b32  	%r40762, %r40761, %r40748;
	or.b32  	%r40763, %r40762, %r40755;
	add.s32 	%r40764, %r40672, %r40754;
	setp.ne.s32 	%p1707, %r40750, 0;
	setp.gt.s32 	%p1708, %r40753, -1;
	selp.b32 	%r40765, %r40763, %r40764, %p1708;
	selp.b32 	%r40766, %r40763, %r40765, %p1707;
	add.s32 	%r40767, %r40729, 33686018;
	xor.b32  	%r40768, %r40766, %r40732;
	shr.u32 	%r40769, %r40768, 16;
	xor.b32  	%r40770, %r40769, %r40768;
	shr.u32 	%r40771, %r40770, 12;
	shr.u32 	%r40772, %r40770, 4;
	shr.u32 	%r40773, %r40770, 8;
	xor.b32  	%r40774, %r40772, %r40771;
	xor.b32  	%r40775, %r40774, %r40773;
	xor.b32  	%r40776, %r40775, %r40770;
	shr.u32 	%r40777, %r40776, 2;
	xor.b32  	%r40778, %r40777, %r40776;
	shl.b32 	%r40779, %r40778, 3;
	not.b32 	%r40780, %r40779;
	and.b32  	%r40781, %r40780, 24;
	shr.u32 	%r40782, %r40767, %r40781;
	shf.r.wrap.b32 	%r40783, %r40709, %r40709, %r40782;
	shl.b32 	%r40784, %r40778, 31;
	xor.b32  	%r40785, %r40784, -2147483648;
	shr.s32 	%r40786, %r40785, 31;
	shl.b32 	%r40787, %r40778, 30;
	xor.b32  	%r40788, %r40787, -1073741824;
	not.b32 	%r40789, %r40783;
	and.b32  	%r40790, %r40707, %r40789;
	not.b32 	%r40791, %r40707;
	shr.s32 	%r40792, %r40788, 31;
	and.b32  	%r40793, %r40792, %r40791;
	or.b32  	%r40794, %r40786, %r40707;
	not.b32 	%r40795, %r40794;
	or.b32  	%r40796, %r40793, %r40795;
	and.b32  	%r40797, %r40796, %r40783;
	or.b32  	%r40798, %r40797, %r40790;
	add.s32 	%r40799, %r40707, %r40789;
	setp.ne.s32 	%p1709, %r40785, 0;
	setp.gt.s32 	%p1710, %r40788, -1;
	selp.b32 	%r40800, %r40798, %r40799, %p1710;
	selp.b32 	%r40801, %r40798, %r40800, %p1709;
	add.s32 	%r40802, %r40801, %r40768;
	xor.b32  	%r40803, %r40802, %r40709;
	shr.u32 	%r40804, %r40709, 8;
	and.b32  	%r40805, %r40804, 31;
	shl.b32 	%r40806, %r1486, %r40805;
	shr.u32 	%r40807, %r40709, 1;
	and.b32  	%r40808, %r40807, 1;
	shl.b32 	%r40809, %r40808, %r40805;
	and.b32  	%r40810, %r40709, 1;
	shl.b32 	%r40811, %r40810, %r40805;
	and.b32  	%r40812, %r40806, %r39398;
	not.b32 	%r40813, %r40806;
	and.b32  	%r40814, %r39398, %r40813;
	not.b32 	%r40815, %r40811;
	and.b32  	%r40816, %r40812, %r40815;
	or.b32  	%r40817, %r40816, %r40814;
	not.b32 	%r40818, %r40812;
	and.b32  	%r40819, %r40809, %r40818;
	or.b32  	%r40820, %r40817, %r40819;
	shr.u32 	%r40821, %r40803, 4;
	xor.b32  	%r40822, %r40821, %r40803;
	and.b32  	%r40823, %r40822, 252645135;
	shr.u32 	%r40824, %r40823, 24;
	shf.r.wrap.b32 	%r40825, %r40803, %r40803, %r40824;
	xor.b32  	%r40826, %r40825, %r40732;
	add.s32 	%r40827, %r40823, 16843009;
	shr.u32 	%r40828, %r40826, 16;
	xor.b32  	%r40829, %r40828, %r40826;
	shr.u32 	%r40830, %r40829, 12;
	shr.u32 	%r40831, %r40829, 4;
	shr.u32 	%r40832, %r40829, 8;
	xor.b32  	%r40833, %r40831, %r40830;
	xor.b32  	%r40834, %r40833, %r40832;
	xor.b32  	%r40835, %r40834, %r40829;
	shr.u32 	%r40836, %r40835, 2;
	xor.b32  	%r40837, %r40836, %r40835;
	shl.b32 	%r40838, %r40837, 3;
	not.b32 	%r40839, %r40838;
	and.b32  	%r40840, %r40839, 24;
	shr.u32 	%r40841, %r40827, %r40840;
	shf.r.wrap.b32 	%r40842, %r40803, %r40803, %r40841;
	shl.b32 	%r40843, %r40837, 31;
	xor.b32  	%r40844, %r40843, -2147483648;
	shr.s32 	%r40845, %r40844, 31;
	shl.b32 	%r40846, %r40837, 30;
	xor.b32  	%r40847, %r40846, -1073741824;
	not.b32 	%r40848, %r40842;
	and.b32  	%r40849, %r40766, %r40848;
	not.b32 	%r40850, %r40766;
	shr.s32 	%r40851, %r40847, 31;
	and.b32  	%r40852, %r40851, %r40850;
	or.b32  	%r40853, %r40845, %r40766;
	not.b32 	%r40854, %r40853;
	or.b32  	%r40855, %r40852, %r40854;
	and.b32  	%r40856, %r40855, %r40842;
	or.b32  	%r40857, %r40856, %r40849;
	add.s32 	%r40858, %r40766, %r40848;
	setp.ne.s32 	%p1711, %r40844, 0;
	setp.gt.s32 	%p1712, %r40847, -1;
	selp.b32 	%r40859, %r40857, %r40858, %p1712;
	selp.b32 	%r40860, %r40857, %r40859, %p1711;
	add.s32 	%r40861, %r40823, 33686018;
	xor.b32  	%r40862, %r40860, %r40826;
	shr.u32 	%r40863, %r40862, 16;
	xor.b32  	%r40864, %r40863, %r40862;
	shr.u32 	%r40865, %r40864, 12;
	shr.u32 	%r40866, %r40864, 4;
	shr.u32 	%r40867, %r40864, 8;
	xor.b32  	%r40868, %r40866, %r40865;
	xor.b32  	%r40869, %r40868, %r40867;
	xor.b32  	%r40870, %r40869, %r40864;
	shr.u32 	%r40871, %r40870, 2;
	xor.b32  	%r40872, %r40871, %r40870;
	shl.b32 	%r40873, %r40872, 3;
	not.b32 	%r40874, %r40873;
	and.b32  	%r40875, %r40874, 24;
	shr.u32 	%r40876, %r40861, %r40875;
	shf.r.wrap.b32 	%r40877, %r40803, %r40803, %r40876;
	shl.b32 	%r40878, %r40872, 31;
	xor.b32  	%r40879, %r40878, -2147483648;
	shr.s32 	%r40880, %r40879, 31;
	shl.b32 	%r40881, %r40872, 30;
	xor.b32  	%r40882, %r40881, -1073741824;
	not.b32 	%r40883, %r40877;
	and.b32  	%r40884, %r40801, %r40883;
	not.b32 	%r40885, %r40801;
	shr.s32 	%r40886, %r40882, 31;
	and.b32  	%r40887, %r40886, %r40885;
	or.b32  	%r40888, %r40880, %r40801;
	not.b32 	%r40889, %r40888;
	or.b32  	%r40890, %r40887, %r40889;
	and.b32  	%r40891, %r40890, %r40877;
	or.b32  	%r40892, %r40891, %r40884;
	add.s32 	%r40893, %r40801, %r40883;
	setp.ne.s32 	%p1713, %r40879, 0;
	setp.gt.s32 	%p1714, %r40882, -1;
	selp.b32 	%r40894, %r40892, %r40893, %p1714;
	selp.b32 	%r40895, %r40892, %r40894, %p1713;
	add.s32 	%r40896, %r40895, %r40862;
	xor.b32  	%r40897, %r40896, %r40803;
	shr.u32 	%r40898, %r40803, 8;
	and.b32  	%r40899, %r40898, 31;
	shl.b32 	%r40900, %r1486, %r40899;
	shr.u32 	%r40901, %r40803, 1;
	and.b32  	%r40902, %r40901, 1;
	shl.b32 	%r40903, %r40902, %r40899;
	and.b32  	%r40904, %r40803, 1;
	shl.b32 	%r40905, %r40904, %r40899;
	and.b32  	%r40906, %r40900, %r40257;
	not.b32 	%r40907, %r40900;
	and.b32  	%r40908, %r40257, %r40907;
	not.b32 	%r40909, %r40905;
	and.b32  	%r40910, %r40906, %r40909;
	or.b32  	%r40911, %r40910, %r40908;
	not.b32 	%r40912, %r40906;
	and.b32  	%r40913, %r40903, %r40912;
	or.b32  	%r40914, %r40911, %r40913;
	or.b32  	%r40915, %r40820, %r40726;
	and.b32  	%r40916, %r40914, %r40915;
	and.b32  	%r40917, %r40820, %r40726;
	or.b32  	%r40918, %r40916, %r40917;
	shr.u32 	%r40919, %r40897, 4;
	xor.b32  	%r40920, %r40919, %r40897;
	and.b32  	%r40921, %r40920, 252645135;
	shr.u32 	%r40922, %r40921, 24;
	shf.r.wrap.b32 	%r40923, %r40897, %r40897, %r40922;
	xor.b32  	%r40924, %r40923, %r40826;
	add.s32 	%r40925, %r40921, 16843009;
	shr.u32 	%r40926, %r40924, 16;
	xor.b32  	%r40927, %r40926, %r40924;
	shr.u32 	%r40928, %r40927, 12;
	shr.u32 	%r40929, %r40927, 4;
	shr.u32 	%r40930, %r40927, 8;
	xor.b32  	%r40931, %r40929, %r40928;
	xor.b32  	%r40932, %r40931, %r40930;
	xor.b32  	%r40933, %r40932, %r40927;
	shr.u32 	%r40934, %r40933, 2;
	xor.b32  	%r40935, %r40934, %r40933;
	shl.b32 	%r40936, %r40935, 3;
	not.b32 	%r40937, %r40936;
	and.b32  	%r40938, %r40937, 24;
	shr.u32 	%r40939, %r40925, %r40938;
	shf.r.wrap.b32 	%r40940, %r40897, %r40897, %r40939;
	shl.b32 	%r40941, %r40935, 31;
	xor.b32  	%r40942, %r40941, -2147483648;
	shr.s32 	%r40943, %r40942, 31;
	shl.b32 	%r40944, %r40935, 30;
	xor.b32  	%r40945, %r40944, -1073741824;
	not.b32 	%r40946, %r40940;
	and.b32  	%r40947, %r40860, %r40946;
	not.b32 	%r40948, %r40860;
	shr.s32 	%r40949, %r40945, 31;
	and.b32  	%r40950, %r40949, %r40948;
	or.b32  	%r40951, %r40943, %r40860;
	not.b32 	%r40952, %r40951;
	or.b32  	%r40953, %r40950, %r40952;
	and.b32  	%r40954, %r40953, %r40940;
	or.b32  	%r40955, %r40954, %r40947;
	add.s32 	%r40956, %r40860, %r40946;
	setp.ne.s32 	%p1715, %r40942, 0;
	setp.gt.s32 	%p1716, %r40945, -1;
	selp.b32 	%r40957, %r40955, %r40956, %p1716;
	selp.b32 	%r40958, %r40955, %r40957, %p1715;
	add.s32 	%r40959, %r40921, 33686018;
	xor.b32  	%r40960, %r40958, %r40924;
	shr.u32 	%r40961, %r40960, 16;
	xor.b32  	%r40962, %r40961, %r40960;
	shr.u32 	%r40963, %r40962, 12;
	shr.u32 	%r40964, %r40962, 4;
	shr.u32 	%r40965, %r40962, 8;
	xor.b32  	%r40966, %r40964, %r40963;
	xor.b32  	%r40967, %r40966, %r40965;
	xor.b32  	%r40968, %r40967, %r40962;
	shr.u32 	%r40969, %r40968, 2;
	xor.b32  	%r40970, %r40969, %r40968;
	shl.b32 	%r40971, %r40970, 3;
	not.b32 	%r40972, %r40971;
	and.b32  	%r40973, %r40972, 24;
	shr.u32 	%r40974, %r40959, %r40973;
	shf.r.wrap.b32 	%r40975, %r40897, %r40897, %r40974;
	shl.b32 	%r40976, %r40970, 31;
	xor.b32  	%r40977, %r40976, -2147483648;
	shr.s32 	%r40978, %r40977, 31;
	shl.b32 	%r40979, %r40970, 30;
	xor.b32  	%r40980, %r40979, -1073741824;
	not.b32 	%r40981, %r40975;
	and.b32  	%r40982, %r40895, %r40981;
	not.b32 	%r40983, %r40895;
	shr.s32 	%r40984, %r40980, 31;
	and.b32  	%r40985, %r40984, %r40983;
	or.b32  	%r40986, %r40978, %r40895;
	not.b32 	%r40987, %r40986;
	or.b32  	%r40988, %r40985, %r40987;
	and.b32  	%r40989, %r40988, %r40975;
	or.b32  	%r40990, %r40989, %r40982;
	add.s32 	%r40991, %r40895, %r40981;
	setp.ne.s32 	%p1717, %r40977, 0;
	setp.gt.s32 	%p1718, %r40980, -1;
	selp.b32 	%r40992, %r40990, %r40991, %p1718;
	selp.b32 	%r40993, %r40990, %r40992, %p1717;
	add.s32 	%r40994, %r40993, %r40960;
	xor.b32  	%r40995, %r40994, %r40897;
	shr.u32 	%r40996, %r40897, 8;
	and.b32  	%r40997, %r40996, 31;
	shl.b32 	%r40998, %r1486, %r40997;
	shr.u32 	%r40999, %r40897, 1;
	and.b32  	%r41000, %r40999, 1;
	shl.b32 	%r41001, %r41000, %r40997;
	and.b32  	%r41002, %r40897, 1;
	shl.b32 	%r41003, %r41002, %r40997;
	and.b32  	%r41004, %r40998, %r40257;
	not.b32 	%r41005, %r40998;
	and.b32  	%r41006, %r40257, %r41005;
	not.b32 	%r41007, %r41003;
	and.b32  	%r41008, %r41004, %r41007;
	or.b32  	%r41009, %r41008, %r41006;
	not.b32 	%r41010, %r41004;
	and.b32  	%r41011, %r41001, %r41010;
	or.b32  	%r41012, %r41009, %r41011;
	shf.l.wrap.b32 	%r41013, %r41012, %r41012, 30;
	shf.l.wrap.b32 	%r41014, %r41012, %r41012, 19;
	xor.b32  	%r41015, %r41013, %r41014;
	shf.l.wrap.b32 	%r41016, %r41012, %r41012, 10;
	xor.b32  	%r41017, %r41015, %r41016;
	shr.u32 	%r41018, %r40995, 4;
	xor.b32  	%r41019, %r41018, %r40995;
	and.b32  	%r41020, %r41019, 252645135;
	shr.u32 	%r41021, %r41020, 24;
	shf.r.wrap.b32 	%r41022, %r40995, %r40995, %r41021;
	xor.b32  	%r41023, %r41022, %r40924;
	add.s32 	%r41024, %r41020, 16843009;
	shr.u32 	%r41025, %r41023, 16;
	xor.b32  	%r41026, %r41025, %r41023;
	shr.u32 	%r41027, %r41026, 12;
	shr.u32 	%r41028, %r41026, 4;
	shr.u32 	%r41029, %r41026, 8;
	xor.b32  	%r41030, %r41028, %r41027;
	xor.b32  	%r41031, %r41030, %r41029;
	xor.b32  	%r41032, %r41031, %r41026;
	shr.u32 	%r41033, %r41032, 2;
	xor.b32  	%r41034, %r41033, %r41032;
	shl.b32 	%r41035, %r41034, 3;
	not.b32 	%r41036, %r41035;
	and.b32  	%r41037, %r41036, 24;
	shr.u32 	%r41038, %r41024, %r41037;
	shf.r.wrap.b32 	%r41039, %r40995, %r40995, %r41038;
	shl.b32 	%r41040, %r41034, 31;
	xor.b32  	%r41041, %r41040, -2147483648;
	shr.s32 	%r41042, %r41041, 31;
	shl.b32 	%r41043, %r41034, 30;
	xor.b32  	%r41044, %r41043, -1073741824;
	not.b32 	%r41045, %r41039;
	and.b32  	%r41046, %r40958, %r41045;
	not.b32 	%r41047, %r40958;
	shr.s32 	%r41048, %r41044, 31;
	and.b32  	%r41049, %r41048, %r41047;
	or.b32  	%r41050, %r41042, %r40958;
	not.b32 	%r41051, %r41050;
	or.b32  	%r41052, %r41049, %r41051;
	and.b32  	%r41053, %r41052, %r41039;
	or.b32  	%r41054, %r41053, %r41046;
	add.s32 	%r41055, %r40958, %r41045;
	setp.ne.s32 	%p1719, %r41041, 0;
	setp.gt.s32 	%p1720, %r41044, -1;
	selp.b32 	%r41056, %r41054, %r41055, %p1720;
	selp.b32 	%r41057, %r41054, %r41056, %p1719;
	add.s32 	%r41058, %r41020, 33686018;
	xor.b32  	%r41059, %r41057, %r41023;
	shr.u32 	%r41060, %r41059, 16;
	xor.b32  	%r41061, %r41060, %r41059;
	shr.u32 	%r41062, %r41061, 12;
	shr.u32 	%r41063, %r41061, 4;
	shr.u32 	%r41064, %r41061, 8;
	xor.b32  	%r41065, %r41063, %r41062;
	xor.b32  	%r41066, %r41065, %r41064;
	xor.b32  	%r41067, %r41066, %r41061;
	shr.u32 	%r41068, %r41067, 2;
	xor.b32  	%r41069, %r41068, %r41067;
	shl.b32 	%r41070, %r41069, 3;
	not.b32 	%r41071, %r41070;
	and.b32  	%r41072, %r41071, 24;
	shr.u32 	%r41073, %r41058, %r41072;
	shf.r.wrap.b32 	%r41074, %r40995, %r40995, %r41073;
	shl.b32 	%r41075, %r41069, 31;
	xor.b32  	%r41076, %r41075, -2147483648;
	shr.s32 	%r41077, %r41076, 31;
	shl.b32 	%r41078, %r41069, 30;
	xor.b32  	%r41079, %r41078, -1073741824;
	not.b32 	%r41080, %r41074;
	and.b32  	%r41081, %r40993, %r41080;
	not.b32 	%r41082, %r40993;
	shr.s32 	%r41083, %r41079, 31;
	and.b32  	%r41084, %r41083, %r41082;
	or.b32  	%r41085, %r41077, %r40993;
	not.b32 	%r41086, %r41085;
	or.b32  	%r41087, %r41084, %r41086;
	and.b32  	%r41088, %r41087, %r41074;
	or.b32  	%r41089, %r41088, %r41081;
	add.s32 	%r41090, %r40993, %r41080;
	setp.ne.s32 	%p1721, %r41076, 0;
	setp.gt.s32 	%p1722, %r41079, -1;
	selp.b32 	%r41091, %r41089, %r41090, %p1722;
	selp.b32 	%r41092, %r41089, %r41091, %p1721;
	add.s32 	%r41093, %r41092, %r41059;
	shr.u32 	%r41094, %r40995, 8;
	and.b32  	%r41095, %r41094, 31;
	shl.b32 	%r41096, %r1486, %r41095;
	shr.u32 	%r41097, %r40995, 1;
	and.b32  	%r41098, %r41097, 1;
	shl.b32 	%r41099, %r41098, %r41095;
	and.b32  	%r41100, %r40995, 1;
	shl.b32 	%r41101, %r41100, %r41095;
	and.b32  	%r41102, %r41096, %r40632;
	not.b32 	%r41103, %r41096;
	and.b32  	%r41104, %r40632, %r41103;
	not.b32 	%r41105, %r41101;
	and.b32  	%r41106, %r41102, %r41105;
	or.b32  	%r41107, %r41106, %r41104;
	not.b32 	%r41108, %r41102;
	and.b32  	%r41109, %r41099, %r41108;
	or.b32  	%r41110, %r41107, %r41109;
	add.s32 	%r41111, %r40918, %r40632;
	add.s32 	%r41112, %r41111, %r41017;
	add.s32 	%r41113, %r37688, %r41110;
	add.s32 	%r41114, %r38544, %r38543;
	xor.b32  	%r41115, %r41093, %r41114;
	xor.b32  	%r41116, %r41115, %r40995;
	shr.u32 	%r41117, %r41116, 4;
	xor.b32  	%r41118, %r41117, %r41116;
	and.b32  	%r41119, %r41118, 252645135;
	shr.u32 	%r41120, %r41119, 24;
	shf.r.wrap.b32 	%r41121, %r41116, %r41116, %r41120;
	xor.b32  	%r41122, %r41121, %r41023;
	add.s32 	%r41123, %r41119, 16843009;
	shr.u32 	%r41124, %r41122, 16;
	xor.b32  	%r41125, %r41124, %r41122;
	shr.u32 	%r41126, %r41125, 12;
	shr.u32 	%r41127, %r41125, 4;
	shr.u32 	%r41128, %r41125, 8;
	xor.b32  	%r41129, %r41127, %r41126;
	xor.b32  	%r41130, %r41129, %r41128;
	xor.b32  	%r41131, %r41130, %r41125;
	shr.u32 	%r41132, %r41131, 2;
	xor.b32  	%r41133, %r41132, %r41131;
	shl.b32 	%r41134, %r41133, 3;
	not.b32 	%r41135, %r41134;
	and.b32  	%r41136, %r41135, 24;
	shr.u32 	%r41137, %r41123, %r41136;
	shf.r.wrap.b32 	%r41138, %r41116, %r41116, %r41137;
	shl.b32 	%r41139, %r41133, 31;
	xor.b32  	%r41140, %r41139, -2147483648;
	shr.s32 	%r41141, %r41140, 31;
	shl.b32 	%r41142, %r41133, 30;
	xor.b32  	%r41143, %r41142, -1073741824;
	not.b32 	%r41144, %r41138;
	and.b32  	%r41145, %r41057, %r41144;
	not.b32 	%r41146, %r41057;
	shr.s32 	%r41147, %r41143, 31;
	and.b32  	%r41148, %r41147, %r41146;
	or.b32  	%r41149, %r41141, %r41057;
	not.b32 	%r41150, %r41149;
	or.b32  	%r41151, %r41148, %r41150;
	and.b32  	%r41152, %r41151, %r41138;
	or.b32  	%r41153, %r41152, %r41145;
	add.s32 	%r41154, %r41057, %r41144;
	setp.ne.s32 	%p1723, %r41140, 0;
	setp.gt.s32 	%p1724, %r41143, -1;
	selp.b32 	%r41155, %r41153, %r41154, %p1724;
	selp.b32 	%r41156, %r41153, %r41155, %p1723;
	add.s32 	%r41157, %r41119, 33686018;
	xor.b32  	%r41158, %r41156, %r41122;
	shr.u32 	%r41159, %r41158, 16;
	xor.b32  	%r41160, %r41159, %r41158;
	shr.u32 	%r41161, %r41160, 12;
	shr.u32 	%r41162, %r41160, 4;
	shr.u32 	%r41163, %r41160, 8;
	xor.b32  	%r41164, %r41162, %r41161;
	xor.b32  	%r41165, %r41164, %r41163;
	xor.b32  	%r41166, %r41165, %r41160;
	shr.u32 	%r41167, %r41166, 2;
	xor.b32  	%r41168, %r41167, %r41166;
	shl.b32 	%r41169, %r41168, 3;
	not.b32 	%r41170, %r41169;
	and.b32  	%r41171, %r41170, 24;
	shr.u32 	%r41172, %r41157, %r41171;
	shf.r.wrap.b32 	%r41173, %r41116, %r41116, %r41172;
	shl.b32 	%r41174, %r41168, 31;
	xor.b32  	%r41175, %r41174, -2147483648;
	shr.s32 	%r41176, %r41175, 31;
	shl.b32 	%r41177, %r41168, 30;
	xor.b32  	%r41178, %r41177, -1073741824;
	not.b32 	%r41179, %r41173;
	and.b32  	%r41180, %r41092, %r41179;
	not.b32 	%r41181, %r41092;
	shr.s32 	%r41182, %r41178, 31;
	and.b32  	%r41183, %r41182, %r41181;
	or.b32  	%r41184, %r41176, %r41092;
	not.b32 	%r41185, %r41184;
	or.b32  	%r41186, %r41183, %r41185;
	and.b32  	%r41187, %r41186, %r41173;
	or.b32  	%r41188, %r41187, %r41180;
	add.s32 	%r41189, %r41092, %r41179;
	setp.ne.s32 	%p1725, %r41175, 0;
	setp.gt.s32 	%p1726, %r41178, -1;
	selp.b32 	%r41190, %r41188, %r41189, %p1726;
	selp.b32 	%r41191, %r41188, %r41190, %p1725;
	add.s32 	%r41192, %r41191, %r41158;
	xor.b32  	%r41193, %r41192, %r41116;
	shr.u32 	%r41194, %r41193, 4;
	xor.b32  	%r41195, %r41194, %r41193;
	and.b32  	%r41196, %r41195, 252645135;
	shr.u32 	%r41197, %r41196, 24;
	shf.r.wrap.b32 	%r41198, %r41193, %r41193, %r41197;
	xor.b32  	%r41199, %r41198, %r41122;
	add.s32 	%r41200, %r41196, 16843009;
	shr.u32 	%r41201, %r41199, 16;
	xor.b32  	%r41202, %r41201, %r41199;
	shr.u32 	%r41203, %r41202, 12;
	shr.u32 	%r41204, %r41202, 4;
	shr.u32 	%r41205, %r41202, 8;
	xor.b32  	%r41206, %r41204, %r41203;
	xor.b32  	%r41207, %r41206, %r41205;
	xor.b32  	%r41208, %r41207, %r41202;
	shr.u32 	%r41209, %r41208, 2;
	xor.b32  	%r41210, %r41209, %r41208;
	shl.b32 	%r41211, %r41210, 3;
	not.b32 	%r41212, %r41211;
	and.b32  	%r41213, %r41212, 24;
	shr.u32 	%r41214, %r41200, %r41213;
	shf.r.wrap.b32 	%r41215, %r41193, %r41193, %r41214;
	shl.b32 	%r41216, %r41210, 31;
	xor.b32  	%r41217, %r41216, -2147483648;
	shr.s32 	%r41218, %r41217, 31;
	shl.b32 	%r41219, %r41210, 30;
	xor.b32  	%r41220, %r41219, -1073741824;
	not.b32 	%r41221, %r41215;
	and.b32  	%r41222, %r41156, %r41221;
	not.b32 	%r41223, %r41156;
	shr.s32 	%r41224, %r41220, 31;
	and.b32  	%r41225, %r41224, %r41223;
	or.b32  	%r41226, %r41218, %r41156;
	not.b32 	%r41227, %r41226;
	or.b32  	%r41228, %r41225, %r41227;
	and.b32  	%r41229, %r41228, %r41215;
	or.b32  	%r41230, %r41229, %r41222;
	add.s32 	%r41231, %r41156, %r41221;
	setp.ne.s32 	%p1727, %r41217, 0;
	setp.gt.s32 	%p1728, %r41220, -1;
	selp.b32 	%r41232, %r41230, %r41231, %p1728;
	selp.b32 	%r41233, %r41230, %r41232, %p1727;
	add.s32 	%r41234, %r41196, 33686018;
	xor.b32  	%r41235, %r41233, %r41199;
	shr.u32 	%r41236, %r41235, 16;
	xor.b32  	%r41237, %r41236, %r41235;
	shr.u32 	%r41238, %r41237, 12;
	shr.u32 	%r41239, %r41237, 4;
	shr.u32 	%r41240, %r41237, 8;
	xor.b32  	%r41241, %r41239, %r41238;
	xor.b32  	%r41242, %r41241, %r41240;
	xor.b32  	%r41243, %r41242, %r41237;
	shr.u32 	%r41244, %r41243, 2;
	xor.b32  	%r41245, %r41244, %r41243;
	shl.b32 	%r41246, %r41245, 3;
	not.b32 	%r41247, %r41246;
	and.b32  	%r41248, %r41247, 24;
	shr.u32 	%r41249, %r41234, %r41248;
	shf.r.wrap.b32 	%r41250, %r41193, %r41193, %r41249;
	shl.b32 	%r41251, %r41245, 31;
	xor.b32  	%r41252, %r41251, -2147483648;
	shr.s32 	%r41253, %r41252, 31;
	shl.b32 	%r41254, %r41245, 30;
	xor.b32  	%r41255, %r41254, -1073741824;
	not.b32 	%r41256, %r41250;
	and.b32  	%r41257, %r41191, %r41256;
	not.b32 	%r41258, %r41191;
	shr.s32 	%r41259, %r41255, 31;
	and.b32  	%r41260, %r41259, %r41258;
	or.b32  	%r41261, %r41253, %r41191;
	not.b32 	%r41262, %r41261;
	or.b32  	%r41263, %r41260, %r41262;
	and.b32  	%r41264, %r41263, %r41250;
	or.b32  	%r41265, %r41264, %r41257;
	add.s32 	%r41266, %r41191, %r41256;
	setp.ne.s32 	%p1729, %r41252, 0;
	setp.gt.s32 	%p1730, %r41255, -1;
	selp.b32 	%r41267, %r41265, %r41266, %p1730;
	selp.b32 	%r41268, %r41265, %r41267, %p1729;
	add.s32 	%r41269, %r41268, %r41235;
	xor.b32  	%r41270, %r41269, %r41193;
	shr.u32 	%r41271, %r41193, 8;
	and.b32  	%r41272, %r41271, 31;
	shl.b32 	%r41273, %r1486, %r41272;
	shr.u32 	%r41274, %r41193, 1;
	and.b32  	%r41275, %r41274, 1;
	shl.b32 	%r41276, %r41275, %r41272;
	and.b32  	%r41277, %r41193, 1;
	shl.b32 	%r41278, %r41277, %r41272;
	and.b32  	%r41279, %r41273, %r39399;
	not.b32 	%r41280, %r41273;
	and.b32  	%r41281, %r39399, %r41280;
	not.b32 	%r41282, %r41278;
	and.b32  	%r41283, %r41279, %r41282;
	or.b32  	%r41284, %r41283, %r41281;
	not.b32 	%r41285, %r41279;
	and.b32  	%r41286, %r41276, %r41285;
	or.b32  	%r41287, %r41284, %r41286;
	shr.u32 	%r41288, %r41270, 4;
	xor.b32  	%r41289, %r41288, %r41270;
	and.b32  	%r41290, %r41289, 252645135;
	shr.u32 	%r41291, %r41290, 24;
	shf.r.wrap.b32 	%r41292, %r41270, %r41270, %r41291;
	xor.b32  	%r41293, %r41292, %r41199;
	add.s32 	%r41294, %r41290, 16843009;
	shr.u32 	%r41295, %r41293, 16;
	xor.b32  	%r41296, %r41295, %r41293;
	shr.u32 	%r41297, %r41296, 12;
	shr.u32 	%r41298, %r41296, 4;
	shr.u32 	%r41299, %r41296, 8;
	xor.b32  	%r41300, %r41298, %r41297;
	xor.b32  	%r41301, %r41300, %r41299;
	xor.b32  	%r41302, %r41301, %r41296;
	shr.u32 	%r41303, %r41302, 2;
	xor.b32  	%r41304, %r41303, %r41302;
	shl.b32 	%r41305, %r41304, 3;
	not.b32 	%r41306, %r41305;
	and.b32  	%r41307, %r41306, 24;
	shr.u32 	%r41308, %r41294, %r41307;
	shf.r.wrap.b32 	%r41309, %r41270, %r41270, %r41308;
	shl.b32 	%r41310, %r41304, 31;
	xor.b32  	%r41311, %r41310, -2147483648;
	shr.s32 	%r41312, %r41311, 31;
	shl.b32 	%r41313, %r41304, 30;
	xor.b32  	%r41314, %r41313, -1073741824;
	not.b32 	%r41315, %r41309;
	and.b32  	%r41316, %r41233, %r41315;
	not.b32 	%r41317, %r41233;
	shr.s32 	%r41318, %r41314, 31;
	and.b32  	%r41319, %r41318, %r41317;
	or.b32  	%r41320, %r41312, %r41233;
	not.b32 	%r41321, %r41320;
	or.b32  	%r41322, %r41319, %r41321;
	and.b32  	%r41323, %r41322, %r41309;
	or.b32  	%r41324, %r41323, %r41316;
	add.s32 	%r41325, %r41233, %r41315;
	setp.ne.s32 	%p1731, %r41311, 0;
	setp.gt.s32 	%p1732, %r41314, -1;
	selp.b32 	%r41326, %r41324, %r41325, %p1732;
	selp.b32 	%r41327, %r41324, %r41326, %p1731;
	add.s32 	%r41328, %r41290, 33686018;
	xor.b32  	%r41329, %r41327, %r41293;
	shr.u32 	%r41330, %r41329, 16;
	xor.b32  	%r41331, %r41330, %r41329;
	shr.u32 	%r41332, %r41331, 12;
	shr.u32 	%r41333, %r41331, 4;
	shr.u32 	%r41334, %r41331, 8;
	xor.b32  	%r41335, %r41333, %r41332;
	xor.b32  	%r41336, %r41335, %r41334;
	xor.b32  	%r41337, %r41336, %r41331;
	shr.u32 	%r41338, %r41337, 2;
	xor.b32  	%r41339, %r41338, %r41337;
	shl.b32 	%r41340, %r41339, 3;
	not.b32 	%r41341, %r41340;
	and.b32  	%r41342, %r41341, 24;
	shr.u32 	%r41343, %r41328, %r41342;
	shf.r.wrap.b32 	%r41344, %r41270, %r41270, %r41343;
	shl.b32 	%r41345, %r41339, 31;
	xor.b32  	%r41346, %r41345, -2147483648;
	shr.s32 	%r41347, %r41346, 31;
	shl.b32 	%r41348, %r41339, 30;
	xor.b32  	%r41349, %r41348, -1073741824;
	not.b32 	%r41350, %r41344;
	and.b32  	%r41351, %r41268, %r41350;
	not.b32 	%r41352, %r41268;
	shr.s32 	%r41353, %r41349, 31;
	and.b32  	%r41354, %r41353, %r41352;
	or.b32  	%r41355, %r41347, %r41268;
	not.b32 	%r41356, %r41355;
	or.b32  	%r41357, %r41354, %r41356;
	and.b32  	%r41358, %r41357, %r41344;
	or.b32  	%r41359, %r41358, %r41351;
	add.s32 	%r41360, %r41268, %r41350;
	setp.ne.s32 	%p1733, %r41346, 0;
	setp.gt.s32 	%p1734, %r41349, -1;
	selp.b32 	%r41361, %r41359, %r41360, %p1734;
	selp.b32 	%r41362, %r41359, %r41361, %p1733;
	add.s32 	%r41363, %r41362, %r41329;
	xor.b32  	%r41364, %r41363, %r41270;
	shr.u32 	%r41365, %r41270, 8;
	and.b32  	%r41366, %r41365, 31;
	shl.b32 	%r41367, %r1486, %r41366;
	shr.u32 	%r41368, %r41270, 1;
	and.b32  	%r41369, %r41368, 1;
	shl.b32 	%r41370, %r41369, %r41366;
	and.b32  	%r41371, %r41270, 1;
	shl.b32 	%r41372, %r41371, %r41366;
	and.b32  	%r41373, %r41367, %r40258;
	not.b32 	%r41374, %r41367;
	and.b32  	%r41375, %r40258, %r41374;
	not.b32 	%r41376, %r41372;
	and.b32  	%r41377, %r41373, %r41376;
	or.b32  	%r41378, %r41377, %r41375;
	not.b32 	%r41379, %r41373;
	and.b32  	%r41380, %r41370, %r41379;
	or.b32  	%r41381, %r41378, %r41380;
	xor.b32  	%r41382, %r41381, %r41287;
	and.b32  	%r41383, %r41113, %r41382;
	xor.b32  	%r41384, %r41383, %r41287;
	shr.u32 	%r41385, %r41364, 4;
	xor.b32  	%r41386, %r41385, %r41364;
	and.b32  	%r41387, %r41386, 252645135;
	shr.u32 	%r41388, %r41387, 24;
	shf.r.wrap.b32 	%r41389, %r41364, %r41364, %r41388;
	xor.b32  	%r41390, %r41389, %r41293;
	add.s32 	%r41391, %r41387, 16843009;
	shr.u32 	%r41392, %r41390, 16;
	xor.b32  	%r41393, %r41392, %r41390;
	shr.u32 	%r41394, %r41393, 12;
	shr.u32 	%r41395, %r41393, 4;
	shr.u32 	%r41396, %r41393, 8;
	xor.b32  	%r41397, %r41395, %r41394;
	xor.b32  	%r41398, %r41397, %r41396;
	xor.b32  	%r41399, %r41398, %r41393;
	shr.u32 	%r41400, %r41399, 2;
	xor.b32  	%r41401, %r41400, %r41399;
	shl.b32 	%r41402, %r41401, 3;
	not.b32 	%r41403, %r41402;
	and.b32  	%r41404, %r41403, 24;
	shr.u32 	%r41405, %r41391, %r41404;
	shf.r.wrap.b32 	%r41406, %r41364, %r41364, %r41405;
	shl.b32 	%r41407, %r41401, 31;
	xor.b32  	%r41408, %r41407, -2147483648;
	shr.s32 	%r41409, %r41408, 31;
	shl.b32 	%r41410, %r41401, 30;
	xor.b32  	%r41411, %r41410, -1073741824;
	not.b32 	%r41412, %r41406;
	and.b32  	%r41413, %r41327, %r41412;
	not.b32 	%r41414, %r41327;
	shr.s32 	%r41415, %r41411, 31;
	and.b32  	%r41416, %r41415, %r41414;
	or.b32  	%r41417, %r41409, %r41327;
	not.b32 	%r41418, %r41417;
	or.b32  	%r41419, %r41416, %r41418;
	and.b32  	%r41420, %r41419, %r41406;
	or.b32  	%r41421, %r41420, %r41413;
	add.s32 	%r41422, %r41327, %r41412;
	setp.ne.s32 	%p1735, %r41408, 0;
	setp.gt.s32 	%p1736, %r41411, -1;
	selp.b32 	%r41423, %r41421, %r41422, %p1736;
	selp.b32 	%r41424, %r41421, %r41423, %p1735;
	add.s32 	%r41425, %r41387, 33686018;
	xor.b32  	%r41426, %r41424, %r41390;
	shr.u32 	%r41427, %r41426, 16;
	xor.b32  	%r41428, %r41427, %r41426;
	shr.u32 	%r41429, %r41428, 12;
	shr.u32 	%r41430, %r41428, 4;
	shr.u32 	%r41431, %r41428, 8;
	xor.b32  	%r41432, %r41430, %r41429;
	xor.b32  	%r41433, %r41432, %r41431;
	xor.b32  	%r41434, %r41433, %r41428;
	shr.u32 	%r41435, %r41434, 2;
	xor.b32  	%r41436, %r41435, %r41434;
	shl.b32 	%r41437, %r41436, 3;
	not.b32 	%r41438, %r41437;
	and.b32  	%r41439, %r41438, 24;
	shr.u32 	%r41440, %r41425, %r41439;
	shf.r.wrap.b32 	%r41441, %r41364, %r41364, %r41440;
	shl.b32 	%r41442, %r41436, 31;
	xor.b32  	%r41443, %r41442, -2147483648;
	shr.s32 	%r41444, %r41443, 31;
	shl.b32 	%r41445, %r41436, 30;
	xor.b32  	%r41446, %r41445, -1073741824;
	not.b32 	%r41447, %r41441;
	and.b32  	%r41448, %r41362, %r41447;
	not.b32 	%r41449, %r41362;
	shr.s32 	%r41450, %r41446, 31;
	and.b32  	%r41451, %r41450, %r41449;
	or.b32  	%r41452, %r41444, %r41362;
	not.b32 	%r41453, %r41452;
	or.b32  	%r41454, %r41451, %r41453;
	and.b32  	%r41455, %r41454, %r41441;
	or.b32  	%r41456, %r41455, %r41448;
	add.s32 	%r41457, %r41362, %r41447;
	setp.ne.s32 	%p1737, %r41443, 0;
	setp.gt.s32 	%p1738, %r41446, -1;
	selp.b32 	%r41458, %r41456, %r41457, %p1738;
	selp.b32 	%r41459, %r41456, %r41458, %p1737;
	add.s32 	%r41460, %r41459, %r41426;
	xor.b32  	%r41461, %r41460, %r41364;
	shr.u32 	%r41462, %r41364, 8;
	and.b32  	%r41463, %r41462, 31;
	shl.b32 	%r41464, %r1486, %r41463;
	shr.u32 	%r41465, %r41364, 1;
	and.b32  	%r41466, %r41465, 1;
	shl.b32 	%r41467, %r41466, %r41463;
	and.b32  	%r41468, %r41364, 1;
	shl.b32 	%r41469, %r41468, %r41463;
	and.b32  	%r41470, %r41464, %r41113;
	not.b32 	%r41471, %r41464;
	and.b32  	%r41472, %r41113, %r41471;
	not.b32 	%r41473, %r41469;
	and.b32  	%r41474, %r41470, %r41473;
	or.b32  	%r41475, %r41474, %r41472;
	not.b32 	%r41476, %r41470;
	and.b32  	%r41477, %r41467, %r41476;
	or.b32  	%r41478, %r41475, %r41477;
	shf.l.wrap.b32 	%r41479, %r41478, %r41478, 26;
	shf.l.wrap.b32 	%r41480, %r41478, %r41478, 21;
	xor.b32  	%r41481, %r41479, %r41480;
	shf.l.wrap.b32 	%r41482, %r41478, %r41478, 7;
	xor.b32  	%r41483, %r41481, %r41482;
	add.s32 	%r41484, %r39482, %r29114;
	add.s32 	%r41485, %r41484, %r38544;
	add.s32 	%r41486, %r41485, %r41384;
	add.s32 	%r41487, %r41486, %r41483;
	shr.u32 	%r41488, %r41461, 4;
	xor.b32  	%r41489, %r41488, %r41461;
	and.b32  	%r41490, %r41489, 252645135;
	shr.u32 	%r41491, %r41490, 24;
	shf.r.wrap.b32 	%r41492, %r41461, %r41461, %r41491;
	xor.b32  	%r41493, %r41492, %r41390;
	add.s32 	%r41494, %r41490, 16843009;
	shr.u32 	%r41495, %r41493, 16;
	xor.b32  	%r41496, %r41495, %r41493;
	shr.u32 	%r41497, %r41496, 12;
	shr.u32 	%r41498, %r41496, 4;
	shr.u32 	%r41499, %r41496, 8;
	xor.b32  	%r41500, %r41498, %r41497;
	xor.b32  	%r41501, %r41500, %r41499;
	xor.b32  	%r41502, %r41501, %r41496;
	shr.u32 	%r41503, %r41502, 2;
	xor.b32  	%r41504, %r41503, %r41502;
	shl.b32 	%r41505, %r41504, 3;
	not.b32 	%r41506, %r41505;
	and.b32  	%r41507, %r41506, 24;
	shr.u32 	%r41508, %r41494, %r41507;
	shf.r.wrap.b32 	%r41509, %r41461, %r41461, %r41508;
	shl.b32 	%r41510, %r41504, 31;
	xor.b32  	%r41511, %r41510, -2147483648;
	shr.s32 	%r41512, %r41511, 31;
	shl.b32 	%r41513, %r41504, 30;
	xor.b32  	%r41514, %r41513, -1073741824;
	not.b32 	%r41515, %r41509;
	and.b32  	%r41516, %r41424, %r41515;
	not.b32 	%r41517, %r41424;
	shr.s32 	%r41518, %r41514, 31;
	and.b32  	%r41519, %r41518, %r41517;
	or.b32  	%r41520, %r41512, %r41424;
	not.b32 	%r41521, %r41520;
	or.b32  	%r41522, %r41519, %r41521;
	and.b32  	%r41523, %r41522, %r41509;
	or.b32  	%r41524, %r41523, %r41516;
	add.s32 	%r41525, %r41424, %r41515;
	setp.ne.s32 	%p1739, %r41511, 0;
	setp.gt.s32 	%p1740, %r41514, -1;
	selp.b32 	%r41526, %r41524, %r41525, %p1740;
	selp.b32 	%r41527, %r41524, %r41526, %p1739;
	add.s32 	%r41528, %r41490, 33686018;
	xor.b32  	%r41529, %r41527, %r41493;
	shr.u32 	%r41530, %r41529, 16;
	xor.b32  	%r41531, %r41530, %r41529;
	shr.u32 	%r41532, %r41531, 12;
	shr.u32 	%r41533, %r41531, 4;
	shr.u32 	%r41534, %r41531, 8;
	xor.b32  	%r41535, %r41533, %r41532;
	xor.b32  	%r41536, %r41535, %r41534;
	xor.b32  	%r41537, %r41536, %r41531;
	shr.u32 	%r41538, %r41537, 2;
	xor.b32  	%r41539, %r41538, %r41537;
	shl.b32 	%r41540, %r41539, 3;
	not.b32 	%r41541, %r41540;
	and.b32  	%r41542, %r41541, 24;
	shr.u32 	%r41543, %r41528, %r41542;
	shf.r.wrap.b32 	%r41544, %r41461, %r41461, %r41543;
	shl.b32 	%r41545, %r41539, 31;
	xor.b32  	%r41546, %r41545, -2147483648;
	shr.s32 	%r41547, %r41546, 31;
	shl.b32 	%r41548, %r41539, 30;
	xor.b32  	%r41549, %r41548, -1073741824;
	not.b32 	%r41550, %r41544;
	and.b32  	%r41551, %r41459, %r41550;
	not.b32 	%r41552, %r41459;
	shr.s32 	%r41553, %r41549, 31;
	and.b32  	%r41554, %r41553, %r41552;
	or.b32  	%r41555, %r41547, %r41459;
	not.b32 	%r41556, %r41555;
	or.b32  	%r41557, %r41554, %r41556;
	and.b32  	%r41558, %r41557, %r41544;
	or.b32  	%r41559, %r41558, %r41551;
	add.s32 	%r41560, %r41459, %r41550;
	setp.ne.s32 	%p1741, %r41546, 0;
	setp.gt.s32 	%p1742, %r41549, -1;
	selp.b32 	%r41561, %r41559, %r41560, %p1742;
	selp.b32 	%r41562, %r41559, %r41561, %p1741;
	add.s32 	%r41563, %r41562, %r41529;
	xor.b32  	%r41564, %r41563, %r41461;
	shr.u32 	%r41565, %r41461, 8;
	and.b32  	%r41566, %r41565, 31;
	shl.b32 	%r41567, %r1486, %r41566;
	shr.u32 	%r41568, %r41461, 1;
	and.b32  	%r41569, %r41568, 1;
	shl.b32 	%r41570, %r41569, %r41566;
	and.b32  	%r41571, %r41461, 1;
	shl.b32 	%r41572, %r41571, %r41566;
	and.b32  	%r41573, %r41567, %r39398;
	not.b32 	%r41574, %r41567;
	and.b32  	%r41575, %r39398, %r41574;
	not.b32 	%r41576, %r41572;
	and.b32  	%r41577, %r41573, %r41576;
	or.b32  	%r41578, %r41577, %r41575;
	not.b32 	%r41579, %r41573;
	and.b32  	%r41580, %r41570, %r41579;
	or.b32  	%r41581, %r41578, %r41580;
	shr.u32 	%r41582, %r41564, 4;
	xor.b32  	%r41583, %r41582, %r41564;
	and.b32  	%r41584, %r41583, 252645135;
	shr.u32 	%r41585, %r41584, 24;
	shf.r.wrap.b32 	%r41586, %r41564, %r41564, %r41585;
	xor.b32  	%r41587, %r41586, %r41493;
	add.s32 	%r41588, %r41584, 16843009;
	shr.u32 	%r41589, %r41587, 16;
	xor.b32  	%r41590, %r41589, %r41587;
	shr.u32 	%r41591, %r41590, 12;
	shr.u32 	%r41592, %r41590, 4;
	shr.u32 	%r41593, %r41590, 8;
	xor.b32  	%r41594, %r41592, %r41591;
	xor.b32  	%r41595, %r41594, %r41593;
	xor.b32  	%r41596, %r41595, %r41590;
	shr.u32 	%r41597, %r41596, 2;
	xor.b32  	%r41598, %r41597, %r41596;
	shl.b32 	%r41599, %r41598, 3;
	not.b32 	%r41600, %r41599;
	and.b32  	%r41601, %r41600, 24;
	shr.u32 	%r41602, %r41588, %r41601;
	shf.r.wrap.b32 	%r41603, %r41564, %r41564, %r41602;
	shl.b32 	%r41604, %r41598, 31;
	xor.b32  	%r41605, %r41604, -2147483648;
	shr.s32 	%r41606, %r41605, 31;
	shl.b32 	%r41607, %r41598, 30;
	xor.b32  	%r41608, %r41607, -1073741824;
	not.b32 	%r41609, %r41603;
	and.b32  	%r41610, %r41527, %r41609;
	not.b32 	%r41611, %r41527;
	shr.s32 	%r41612, %r41608, 31;
	and.b32  	%r41613, %r41612, %r41611;
	or.b32  	%r41614, %r41606, %r41527;
	not.b32 	%r41615, %r41614;
	or.b32  	%r41616, %r41613, %r41615;
	and.b32  	%r41617, %r41616, %r41603;
	or.b32  	%r41618, %r41617, %r41610;
	add.s32 	%r41619, %r41527, %r41609;
	setp.ne.s32 	%p1743, %r41605, 0;
	setp.gt.s32 	%p1744, %r41608, -1;
	selp.b32 	%r41620, %r41618, %r41619, %p1744;
	selp.b32 	%r41621, %r41618, %r41620, %p1743;
	add.s32 	%r41622, %r41584, 33686018;
	xor.b32  	%r41623, %r41621, %r41587;
	shr.u32 	%r41624, %r41623, 16;
	xor.b32  	%r41625, %r41624, %r41623;
	shr.u32 	%r41626, %r41625, 12;
	shr.u32 	%r41627, %r41625, 4;
	shr.u32 	%r41628, %r41625, 8;
	xor.b32  	%r41629, %r41627, %r41626;
	xor.b32  	%r41630, %r41629, %r41628;
	xor.b32  	%r41631, %r41630, %r41625;
	shr.u32 	%r41632, %r41631, 2;
	xor.b32  	%r41633, %r41632, %r41631;
	shl.b32 	%r41634, %r41633, 3;
	not.b32 	%r41635, %r41634;
	and.b32  	%r41636, %r41635, 24;
	shr.u32 	%r41637, %r41622, %r41636;
	shf.r.wrap.b32 	%r41638, %r41564, %r41564, %r41637;
	shl.b32 	%r41639, %r41633, 31;
	xor.b32  	%r41640, %r41639, -2147483648;
	shr.s32 	%r41641, %r41640, 31;
	shl.b32 	%r41642, %r41633, 30;
	xor.b32  	%r41643, %r41642, -1073741824;
	not.b32 	%r41644, %r41638;
	and.b32  	%r41645, %r41562, %r41644;
	not.b32 	%r41646, %r41562;
	shr.s32 	%r41647, %r41643, 31;
	and.b32  	%r41648, %r41647, %r41646;
	or.b32  	%r41649, %r41641, %r41562;
	not.b32 	%r41650, %r41649;
	or.b32  	%r41651, %r41648, %r41650;
	and.b32  	%r41652, %r41651, %r41638;
	or.b32  	%r41653, %r41652, %r41645;
	add.s32 	%r41654, %r41562, %r41644;
	setp.ne.s32 	%p1745, %r41640, 0;
	setp.gt.s32 	%p1746, %r41643, -1;
	selp.b32 	%r41655, %r41653, %r41654, %p1746;
	selp.b32 	%r41656, %r41653, %r41655, %p1745;
	add.s32 	%r41657, %r41656, %r41623;
	xor.b32  	%r41658, %r41657, %r41564;
	shr.u32 	%r41659, %r41564, 8;
	and.b32  	%r41660, %r41659, 31;
	shl.b32 	%r41661, %r1486, %r41660;
	shr.u32 	%r41662, %r41564, 1;
	and.b32  	%r41663, %r41662, 1;
	shl.b32 	%r41664, %r41663, %r41660;
	and.b32  	%r41665, %r41564, 1;
	shl.b32 	%r41666, %r41665, %r41660;
	and.b32  	%r41667, %r41661, %r40257;
	not.b32 	%r41668, %r41661;
	and.b32  	%r41669, %r40257, %r41668;
	not.b32 	%r41670, %r41666;
	and.b32  	%r41671, %r41667, %r41670;
	or.b32  	%r41672, %r41671, %r41669;
	not.b32 	%r41673, %r41667;
	and.b32  	%r41674, %r41664, %r41673;
	or.b32  	%r41675, %r41672, %r41674;
	shr.u32 	%r41676, %r41658, 4;
	xor.b32  	%r41677, %r41676, %r41658;
	and.b32  	%r41678, %r41677, 252645135;
	shr.u32 	%r41679, %r41678, 24;
	shf.r.wrap.b32 	%r41680, %r41658, %r41658, %r41679;
	xor.b32  	%r41681, %r41680, %r41587;
	add.s32 	%r41682, %r41678, 16843009;
	shr.u32 	%r41683, %r41681, 16;
	xor.b32  	%r41684, %r41683, %r41681;
	shr.u32 	%r41685, %r41684, 12;
	shr.u32 	%r41686, %r41684, 4;
	shr.u32 	%r41687, %r41684, 8;
	xor.b32  	%r41688, %r41686, %r41685;
	xor.b32  	%r41689, %r41688, %r41687;
	xor.b32  	%r41690, %r41689, %r41684;
	shr.u32 	%r41691, %r41690, 2;
	xor.b32  	%r41692, %r41691, %r41690;
	shl.b32 	%r41693, %r41692, 3;
	not.b32 	%r41694, %r41693;
	and.b32  	%r41695, %r41694, 24;
	shr.u32 	%r41696, %r41682, %r41695;
	shf.r.wrap.b32 	%r41697, %r41658, %r41658, %r41696;
	shl.b32 	%r41698, %r41692, 31;
	xor.b32  	%r41699, %r41698, -2147483648;
	shr.s32 	%r41700, %r41699, 31;
	shl.b32 	%r41701, %r41692, 30;
	xor.b32  	%r41702, %r41701, -1073741824;
	not.b32 	%r41703, %r41697;
	and.b32  	%r41704, %r41621, %r41703;
	not.b32 	%r41705, %r41621;
	shr.s32 	%r41706, %r41702, 31;
	and.b32  	%r41707, %r41706, %r41705;
	or.b32  	%r41708, %r41700, %r41621;
	not.b32 	%r41709, %r41708;
	or.b32  	%r41710, %r41707, %r41709;
	and.b32  	%r41711, %r41710, %r41697;
	or.b32  	%r41712, %r41711, %r41704;
	add.s32 	%r41713, %r41621, %r41703;
	setp.ne.s32 	%p1747, %r41699, 0;
	setp.gt.s32 	%p1748, %r41702, -1;
	selp.b32 	%r41714, %r41712, %r41713, %p1748;
	selp.b32 	%r41715, %r41712, %r41714, %p1747;
	add.s32 	%r41716, %r41678, 33686018;
	xor.b32  	%r41717, %r41715, %r41681;
	shr.u32 	%r41718, %r41717, 16;
	xor.b32  	%r41719, %r41718, %r41717;
	shr.u32 	%r41720, %r41719, 12;
	shr.u32 	%r41721, %r41719, 4;
	shr.u32 	%r41722, %r41719, 8;
	xor.b32  	%r41723, %r41721, %r41720;
	xor.b32  	%r41724, %r41723, %r41722;
	xor.b32  	%r41725, %r41724, %r41719;
	shr.u32 	%r41726, %r41725, 2;
	xor.b32  	%r41727, %r41726, %r41725;
	shl.b32 	%r41728, %r41727, 3;
	not.b32 	%r41729, %r41728;
	and.b32  	%r41730, %r41729, 24;
	shr.u32 	%r41731, %r41716, %r41730;
	shf.r.wrap.b32 	%r41732, %r41658, %r41658, %r41731;
	shl.b32 	%r41733, %r41727, 31;
	xor.b32  	%r41734, %r41733, -2147483648;
	shr.s32 	%r41735, %r41734, 31;
	shl.b32 	%r41736, %r41727, 30;
	xor.b32  	%r41737, %r41736, -1073741824;
	not.b32 	%r41738, %r41732;
	and.b32  	%r41739, %r41656, %r41738;
	not.b32 	%r41740, %r41656;
	shr.s32 	%r41741, %r41737, 31;
	and.b32  	%r41742, %r41741, %r41740;
	or.b32  	%r41743, %r41735, %r41656;
	not.b32 	%r41744, %r41743;
	or.b32  	%r41745, %r41742, %r41744;
	and.b32  	%r41746, %r41745, %r41732;
	or.b32  	%r41747, %r41746, %r41739;
	add.s32 	%r41748, %r41656, %r41738;
	setp.ne.s32 	%p1749, %r41734, 0;
	setp.gt.s32 	%p1750, %r41737, -1;
	selp.b32 	%r41749, %r41747, %r41748, %p1750;
	selp.b32 	%r41750, %r41747, %r41749, %p1749;
	add.s32 	%r41751, %r41750, %r41717;
	xor.b32  	%r41752, %r41751, %r41658;
	shr.u32 	%r41753, %r41658, 8;
	and.b32  	%r41754, %r41753, 31;
	shl.b32 	%r41755, %r1486, %r41754;
	shr.u32 	%r41756, %r41658, 1;
	and.b32  	%r41757, %r41756, 1;
	shl.b32 	%r41758, %r41757, %r41754;
	and.b32  	%r41759, %r41658, 1;
	shl.b32 	%r41760, %r41759, %r41754;
	and.b32  	%r41761, %r41755, %r41112;
	not.b32 	%r41762, %r41755;
	and.b32  	%r41763, %r41112, %r41762;
	not.b32 	%r41764, %r41760;
	and.b32  	%r41765, %r41761, %r41764;
	or.b32  	%r41766, %r41765, %r41763;
	not.b32 	%r41767, %r41761;
	and.b32  	%r41768, %r41758, %r41767;
	or.b32  	%r41769, %r41766, %r41768;
	or.b32  	%r41770, %r41675, %r41581;
	and.b32  	%r41771, %r41769, %r41770;
	and.b32  	%r41772, %r41675, %r41581;
	or.b32  	%r41773, %r41771, %r41772;
	shr.u32 	%r41774, %r41752, 4;
	xor.b32  	%r41775, %r41774, %r41752;
	and.b32  	%r41776, %r41775, 252645135;
	shr.u32 	%r41777, %r41776, 24;
	shf.r.wrap.b32 	%r41778, %r41752, %r41752, %r41777;
	xor.b32  	%r41779, %r41778, %r41681;
	add.s32 	%r41780, %r41776, 16843009;
	shr.u32 	%r41781, %r41779, 16;
	xor.b32  	%r41782, %r41781, %r41779;
	shr.u32 	%r41783, %r41782, 12;
	shr.u32 	%r41784, %r41782, 4;
	shr.u32 	%r41785, %r41782, 8;
	xor.b32  	%r41786, %r41784, %r41783;
	xor.b32  	%r41787, %r41786, %r41785;
	xor.b32  	%r41788, %r41787, %r41782;
	shr.u32 	%r41789, %r41788, 2;
	xor.b32  	%r41790, %r41789, %r41788;
	shl.b32 	%r41791, %r41790, 3;
	not.b32 	%r41792, %r41791;
	and.b32  	%r41793, %r41792, 24;
	shr.u32 	%r41794, %r41780, %r41793;
	shf.r.wrap.b32 	%r41795, %r41752, %r41752, %r41794;
	shl.b32 	%r41796, %r41790, 31;
	xor.b32  	%r41797, %r41796, -2147483648;
	shr.s32 	%r41798, %r41797, 31;
	shl.b32 	%r41799, %r41790, 30;
	xor.b32  	%r41800, %r41799, -1073741824;
	not.b32 	%r41801, %r41795;
	and.b32  	%r41802, %r41715, %r41801;
	not.b32 	%r41803, %r41715;
	shr.s32 	%r41804, %r41800, 31;
	and.b32  	%r41805, %r41804, %r41803;
	or.b32  	%r41806, %r41798, %r41715;
	not.b32 	%r41807, %r41806;
	or.b32  	%r41808, %r41805, %r41807;
	and.b32  	%r41809, %r41808, %r41795;
	or.b32  	%r41810, %r41809, %r41802;
	add.s32 	%r41811, %r41715, %r41801;
	setp.ne.s32 	%p1751, %r41797, 0;
	setp.gt.s32 	%p1752, %r41800, -1;
	selp.b32 	%r41812, %r41810, %r41811, %p1752;
	selp.b32 	%r41813, %r41810, %r41812, %p1751;
	add.s32 	%r41814, %r41776, 33686018;
	xor.b32  	%r41815, %r41813, %r41779;
	shr.u32 	%r41816, %r41815, 16;
	xor.b32  	%r41817, %r41816, %r41815;
	shr.u32 	%r41818, %r41817, 12;
	shr.u32 	%r41819, %r41817, 4;
	shr.u32 	%r41820, %r41817, 8;
	xor.b32  	%r41821, %r41819, %r41818;
	xor.b32  	%r41822, %r41821, %r41820;
	xor.b32  	%r41823, %r41822, %r41817;
	shr.u32 	%r41824, %r41823, 2;
	xor.b32  	%r41825, %r41824, %r41823;
	shl.b32 	%r41826, %r41825, 3;
	not.b32 	%r41827, %r41826;
	and.b32  	%r41828, %r41827, 24;
	shr.u32 	%r41829, %r41814, %r41828;
	shf.r.wrap.b32 	%r41830, %r41752, %r41752, %r41829;
	shl.b32 	%r41831, %r41825, 31;
	xor.b32  	%r41832, %r41831, -2147483648;
	shr.s32 	%r41833, %r41832, 31;
	shl.b32 	%r41834, %r41825, 30;
	xor.b32  	%r41835, %r41834, -1073741824;
	not.b32 	%r41836, %r41830;
	and.b32  	%r41837, %r41750, %r41836;
	not.b32 	%r41838, %r41750;
	shr.s32 	%r41839, %r41835, 31;
	and.b32  	%r41840, %r41839, %r41838;
	or.b32  	%r41841, %r41833, %r41750;
	not.b32 	%r41842, %r41841;
	or.b32  	%r41843, %r41840, %r41842;
	and.b32  	%r41844, %r41843, %r41830;
	or.b32  	%r41845, %r41844, %r41837;
	add.s32 	%r41846, %r41750, %r41836;
	setp.ne.s32 	%p1753, %r41832, 0;
	setp.gt.s32 	%p1754, %r41835, -1;
	selp.b32 	%r41847, %r41845, %r41846, %p1754;
	selp.b32 	%r41848, %r41845, %r41847, %p1753;
	add.s32 	%r41849, %r41848, %r41815;
	xor.b32  	%r41850, %r41849, %r41752;
	shr.u32 	%r41851, %r41752, 8;
	and.b32  	%r41852, %r41851, 31;
	shl.b32 	%r41853, %r1486, %r41852;
	shr.u32 	%r41854, %r41752, 1;
	and.b32  	%r41855, %r41854, 1;
	shl.b32 	%r41856, %r41855, %r41852;
	and.b32  	%r41857, %r41752, 1;
	shl.b32 	%r41858, %r41857, %r41852;
	and.b32  	%r41859, %r41853, %r41112;
	not.b32 	%r41860, %r41853;
	and.b32  	%r41861, %r41112, %r41860;
	not.b32 	%r41862, %r41858;
	and.b32  	%r41863, %r41859, %r41862;
	or.b32  	%r41864, %r41863, %r41861;
	not.b32 	%r41865, %r41859;
	and.b32  	%r41866, %r41856, %r41865;
	or.b32  	%r41867, %r41864, %r41866;
	shf.l.wrap.b32 	%r41868, %r41867, %r41867, 30;
	shf.l.wrap.b32 	%r41869, %r41867, %r41867, 19;
	xor.b32  	%r41870, %r41868, %r41869;
	shf.l.wrap.b32 	%r41871, %r41867, %r41867, 10;
	xor.b32  	%r41872, %r41870, %r41871;
	shr.u32 	%r41873, %r41850, 4;
	xor.b32  	%r41874, %r41873, %r41850;
	and.b32  	%r41875, %r41874, 252645135;
	shr.u32 	%r41876, %r41875, 24;
	shf.r.wrap.b32 	%r41877, %r41850, %r41850, %r41876;
	xor.b32  	%r41878, %r41877, %r41779;
	add.s32 	%r41879, %r41875, 16843009;
	shr.u32 	%r41880, %r41878, 16;
	xor.b32  	%r41881, %r41880, %r41878;
	shr.u32 	%r41882, %r41881, 12;
	shr.u32 	%r41883, %r41881, 4;
	shr.u32 	%r41884, %r41881, 8;
	xor.b32  	%r41885, %r41883, %r41882;
	xor.b32  	%r41886, %r41885, %r41884;
	xor.b32  	%r41887, %r41886, %r41881;
	shr.u32 	%r41888, %r41887, 2;
	xor.b32  	%r41889, %r41888, %r41887;
	shl.b32 	%r41890, %r41889, 3;
	not.b32 	%r41891, %r41890;
	and.b32  	%r41892, %r41891, 24;
	shr.u32 	%r41893, %r41879, %r41892;
	shf.r.wrap.b32 	%r41894, %r41850, %r41850, %r41893;
	shl.b32 	%r41895, %r41889, 31;
	xor.b32  	%r41896, %r41895, -2147483648;
	shr.s32 	%r41897, %r41896, 31;
	shl.b32 	%r41898, %r41889, 30;
	xor.b32  	%r41899, %r41898, -1073741824;
	not.b32 	%r41900, %r41894;
	and.b32  	%r41901, %r41813, %r41900;
	not.b32 	%r41902, %r41813;
	shr.s32 	%r41903, %r41899, 31;
	and.b32  	%r41904, %r41903, %r41902;
	or.b32  	%r41905, %r41897, %r41813;
	not.b32 	%r41906, %r41905;
	or.b32  	%r41907, %r41904, %r41906;
	and.b32  	%r41908, %r41907, %r41894;
	or.b32  	%r41909, %r41908, %r41901;
	add.s32 	%r41910, %r41813, %r41900;
	setp.ne.s32 	%p1755, %r41896, 0;
	setp.gt.s32 	%p1756, %r41899, -1;
	selp.b32 	%r41911, %r41909, %r41910, %p1756;
	selp.b32 	%r41912, %r41909, %r41911, %p1755;
	add.s32 	%r41913, %r41875, 33686018;
	xor.b32  	%r41914, %r41912, %r41878;
	shr.u32 	%r41915, %r41914, 16;
	xor.b32  	%r41916, %r41915, %r41914;
	shr.u32 	%r41917, %r41916, 12;
	shr.u32 	%r41918, %r41916, 4;
	shr.u32 	%r41919, %r41916, 8;
	xor.b32  	%r41920, %r41918, %r41917;
	xor.b32  	%r41921, %r41920, %r41919;
	xor.b32  	%r41922, %r41921, %r41916;
	shr.u32 	%r41923, %r41922, 2;
	xor.b32  	%r41924, %r41923, %r41922;
	shl.b32 	%r41925, %r41924, 3;
	not.b32 	%r41926, %r41925;
	and.b32  	%r41927, %r41926, 24;
	shr.u32 	%r41928, %r41913, %r41927;
	shf.r.wrap.b32 	%r41929, %r41850, %r41850, %r41928;
	shl.b32 	%r41930, %r41924, 31;
	xor.b32  	%r41931, %r41930, -2147483648;
	shr.s32 	%r41932, %r41931, 31;
	shl.b32 	%r41933, %r41924, 30;
	xor.b32  	%r41934, %r41933, -1073741824;
	not.b32 	%r41935, %r41929;
	and.b32  	%r41936, %r41848, %r41935;
	not.b32 	%r41937, %r41848;
	shr.s32 	%r41938, %r41934, 31;
	and.b32  	%r41939, %r41938, %r41937;
	or.b32  	%r41940, %r41932, %r41848;
	not.b32 	%r41941, %r41940;
	or.b32  	%r41942, %r41939, %r41941;
	and.b32  	%r41943, %r41942, %r41929;
	or.b32  	%r41944, %r41943, %r41936;
	add.s32 	%r41945, %r41848, %r41935;
	setp.ne.s32 	%p1757, %r41931, 0;
	setp.gt.s32 	%p1758, %r41934, -1;
	selp.b32 	%r41946, %r41944, %r41945, %p1758;
	selp.b32 	%r41947, %r41944, %r41946, %p1757;
	add.s32 	%r41948, %r41947, %r41914;
	shr.u32 	%r41949, %r41850, 8;
	and.b32  	%r41950, %r41949, 31;
	shl.b32 	%r41951, %r1486, %r41950;
	shr.u32 	%r41952, %r41850, 1;
	and.b32  	%r41953, %r41952, 1;
	shl.b32 	%r41954, %r41953, %r41950;
	and.b32  	%r41955, %r41850, 1;
	shl.b32 	%r41956, %r41955, %r41950;
	and.b32  	%r41957, %r41951, %r41487;
	not.b32 	%r41958, %r41951;
	and.b32  	%r41959, %r41487, %r41958;
	not.b32 	%r41960, %r41956;
	and.b32  	%r41961, %r41957, %r41960;
	or.b32  	%r41962, %r41961, %r41959;
	not.b32 	%r41963, %r41957;
	and.b32  	%r41964, %r41954, %r41963;
	or.b32  	%r41965, %r41962, %r41964;
	add.s32 	%r41966, %r41773, %r41487;
	add.s32 	%r41967, %r41966, %r41872;
	add.s32 	%r41968, %r38543, %r41965;
	add.s32 	%r41969, %r39399, %r39398;
	xor.b32  	%r41970, %r41948, %r41969;
	xor.b32  	%r41971, %r41970, %r41850;
	shr.u32 	%r41972, %r41971, 4;
	xor.b32  	%r41973, %r41972, %r41971;
	and.b32  	%r41974, %r41973, 252645135;
	shr.u32 	%r41975, %r41974, 24;
	shf.r.wrap.b32 	%r41976, %r41971, %r41971, %r41975;
	xor.b32  	%r41977, %r41976, %r41878;
	add.s32 	%r41978, %r41974, 16843009;
	shr.u32 	%r41979, %r41977, 16;
	xor.b32  	%r41980, %r41979, %r41977;
	shr.u32 	%r41981, %r41980, 12;
	shr.u32 	%r41982, %r41980, 4;
	shr.u32 	%r41983, %r41980, 8;
	xor.b32  	%r41984, %r41982, %r41981;
	xor.b32  	%r41985, %r41984, %r41983;
	xor.b32  	%r41986, %r41985, %r41980;
	shr.u32 	%r41987, %r41986, 2;
	xor.b32  	%r41988, %r41987, %r41986;
	shl.b32 	%r41989, %r41988, 3;
	not.b32 	%r41990, %r41989;
	and.b32  	%r41991, %r41990, 24;
	shr.u32 	%r41992, %r41978, %r41991;
	shf.r.wrap.b32 	%r41993, %r41971, %r41971, %r41992;
	shl.b32 	%r41994, %r41988, 31;
	xor.b32  	%r41995, %r41994, -2147483648;
	shr.s32 	%r41996, %r41995, 31;
	shl.b32 	%r41997, %r41988, 30;
	xor.b32  	%r41998, %r41997, -1073741824;
	not.b32 	%r41999, %r41993;
	and.b32  	%r42000, %r41912, %r41999;
	not.b32 	%r42001, %r41912;
	shr.s32 	%r42002, %r41998, 31;
	and.b32  	%r42003, %r42002, %r42001;
	or.b32  	%r42004, %r41996, %r41912;
	not.b32 	%r42005, %r42004;
	or.b32  	%r42006, %r42003, %r42005;
	and.b32  	%r42007, %r42006, %r41993;
	or.b32  	%r42008, %r42007, %r42000;
	add.s32 	%r42009, %r41912, %r41999;
	setp.ne.s32 	%p1759, %r41995, 0;
	setp.gt.s32 	%p1760, %r41998, -1;
	selp.b32 	%r42010, %r42008, %r42009, %p1760;
	selp.b32 	%r42011, %r42008, %r42010, %p1759;
	add.s32 	%r42012, %r41974, 33686018;
	xor.b32  	%r42013, %r42011, %r41977;
	shr.u32 	%r42014, %r42013, 16;
	xor.b32  	%r42015, %r42014, %r42013;
	shr.u32 	%r42016, %r42015, 12;
	shr.u32 	%r42017, %r42015, 4;
	shr.u32 	%r42018, %r42015, 8;
	xor.b32  	%r42019, %r42017, %r42016;
	xor.b32  	%r42020, %r42019, %r42018;
	xor.b32  	%r42021, %r42020, %r42015;
	shr.u32 	%r42022, %r42021, 2;
	xor.b32  	%r42023, %r42022, %r42021;
	shl.b32 	%r42024, %r42023, 3;
	not.b32 	%r42025, %r42024;
	and.b32  	%r42026, %r42025, 24;
	shr.u32 	%r42027, %r42012, %r42026;
	shf.r.wrap.b32 	%r42028, %r41971, %r41971, %r42027;
	shl.b32 	%r42029, %r42023, 31;
	xor.b32  	%r42030, %r42029, -2147483648;
	shr.s32 	%r42031, %r42030, 31;
	shl.b32 	%r42032, %r42023, 30;
	xor.b32  	%r42033, %r42032, -1073741824;
	not.b32 	%r42034, %r42028;
	and.b32  	%r42035, %r41947, %r42034;
	not.b32 	%r42036, %r41947;
	shr.s32 	%r42037, %r42033, 31;
	and.b32  	%r42038, %r42037, %r42036;
	or.b32  	%r42039, %r42031, %r41947;
	not.b32 	%r42040, %r42039;
	or.b32  	%r42041, %r42038, %r42040;
	and.b32  	%r42042, %r42041, %r42028;
	or.b32  	%r42043, %r42042, %r42035;
	add.s32 	%r42044, %r41947, %r42034;
	setp.ne.s32 	%p1761, %r42030, 0;
	setp.gt.s32 	%p1762, %r42033, -1;
	selp.b32 	%r42045, %r42043, %r42044, %p1762;
	selp.b32 	%r42046, %r42043, %r42045, %p1761;
	add.s32 	%r42047, %r42046, %r42013;
	xor.b32  	%r42048, %r42047, %r41971;
	shr.u32 	%r42049, %r42048, 4;
	xor.b32  	%r42050, %r42049, %r42048;
	and.b32  	%r42051, %r42050, 252645135;
	shr.u32 	%r42052, %r42051, 24;
	shf.r.wrap.b32 	%r42053, %r42048, %r42048, %r42052;
	xor.b32  	%r42054, %r42053, %r41977;
	add.s32 	%r42055, %r42051, 16843009;
	shr.u32 	%r42056, %r42054, 16;
	xor.b32  	%r42057, %r42056, %r42054;
	shr.u32 	%r42058, %r42057, 12;
	shr.u32 	%r42059, %r42057, 4;
	shr.u32 	%r42060, %r42057, 8;
	xor.b32  	%r42061, %r42059, %r42058;
	xor.b32  	%r42062, %r42061, %r42060;
	xor.b32  	%r42063, %r42062, %r42057;
	shr.u32 	%r42064, %r42063, 2;
	xor.b32  	%r42065, %r42064, %r42063;
	shl.b32 	%r42066, %r42065, 3;
	not.b32 	%r42067, %r42066;
	and.b32  	%r42068, %r42067, 24;
	shr.u32 	%r42069, %r42055, %r42068;
	shf.r.wrap.b32 	%r42070, %r42048, %r42048, %r42069;
	shl.b32 	%r42071, %r42065, 31;
	xor.b32  	%r42072, %r42071, -2147483648;
	shr.s32 	%r42073, %r42072, 31;
	shl.b32 	%r42074, %r42065, 30;
	xor.b32  	%r42075, %r42074, -1073741824;
	not.b32 	%r42076, %r42070;
	and.b32  	%r42077, %r42011, %r42076;
	not.b32 	%r42078, %r42011;
	shr.s32 	%r42079, %r42075, 31;
	and.b32  	%r42080, %r42079, %r42078;
	or.b32  	%r42081, %r42073, %r42011;
	not.b32 	%r42082, %r42081;
	or.b32  	%r42083, %r42080, %r42082;
	and.b32  	%r42084, %r42083, %r42070;
	or.b32  	%r42085, %r42084, %r42077;
	add.s32 	%r42086, %r42011, %r42076;
	setp.ne.s32 	%p1763, %r42072, 0;
	setp.gt.s32 	%p1764, %r42075, -1;
	selp.b32 	%r42087, %r42085, %r42086, %p1764;
	selp.b32 	%r42088, %r42085, %r42087, %p1763;
	add.s32 	%r42089, %r42051, 33686018;
	xor.b32  	%r42090, %r42088, %r42054;
	shr.u32 	%r42091, %r42090, 16;
	xor.b32  	%r42092, %r42091, %r42090;
	shr.u32 	%r42093, %r42092, 12;
	shr.u32 	%r42094, %r42092, 4;
	shr.u32 	%r42095, %r42092, 8;
	xor.b32  	%r42096, %r42094, %r42093;
	xor.b32  	%r42097, %r42096, %r42095;
	xor.b32  	%r42098, %r42097, %r42092;
	shr.u32 	%r42099, %r42098, 2;
	xor.b32  	%r42100, %r42099, %r42098;
	shl.b32 	%r42101, %r42100, 3;
	not.b32 	%r42102, %r42101;
	and.b32  	%r42103, %r42102, 24;
	shr.u32 	%r42104, %r42089, %r42103;
	shf.r.wrap.b32 	%r42105, %r42048, %r42048, %r42104;
	shl.b32 	%r42106, %r42100, 31;
	xor.b32  	%r42107, %r42106, -2147483648;
	shr.s32 	%r42108, %r42107, 31;
	shl.b32 	%r42109, %r42100, 30;
	xor.b32  	%r42110, %r42109, -1073741824;
	not.b32 	%r42111, %r42105;
	and.b32  	%r42112, %r42046, %r42111;
	not.b32 	%r42113, %r42046;
	shr.s32 	%r42114, %r42110, 31;
	and.b32  	%r42115, %r42114, %r42113;
	or.b32  	%r42116, %r42108, %r42046;
	not.b32 	%r42117, %r42116;
	or.b32  	%r42118, %r42115, %r42117;
	and.b32  	%r42119, %r42118, %r42105;
	or.b32  	%r42120, %r42119, %r42112;
	add.s32 	%r42121, %r42046, %r42111;
	setp.ne.s32 	%p1765, %r42107, 0;
	setp.gt.s32 	%p1766, %r42110, -1;
	selp.b32 	%r42122, %r42120, %r42121, %p1766;
	selp.b32 	%r42123, %r42120, %r42122, %p1765;
	add.s32 	%r42124, %r42123, %r42090;
	xor.b32  	%r42125, %r42124, %r42048;
	shr.u32 	%r42126, %r42048, 8;
	and.b32  	%r42127, %r42126, 31;
	shl.b32 	%r42128, %r1486, %r42127;
	shr.u32 	%r42129, %r42048, 1;
	and.b32  	%r42130, %r42129, 1;
	shl.b32 	%r42131, %r42130, %r42127;
	and.b32  	%r42132, %r42048, 1;
	shl.b32 	%r42133, %r42132, %r42127;
	and.b32  	%r42134, %r42128, %r40258;
	not.b32 	%r42135, %r42128;
	and.b32  	%r42136, %r40258, %r42135;
	not.b32 	%r42137, %r42133;
	and.b32  	%r42138, %r42134, %r42137;
	or.b32  	%r42139, %r42138, %r42136;
	not.b32 	%r42140, %r42134;
	and.b32  	%r42141, %r42131, %r42140;
	or.b32  	%r42142, %r42139, %r42141;
	shr.u32 	%r42143, %r42125, 4;
	xor.b32  	%r42144, %r42143, %r42125;
	and.b32  	%r42145, %r42144, 252645135;
	shr.u32 	%r42146, %r42145, 24;
	shf.r.wrap.b32 	%r42147, %r42125, %r42125, %r42146;
	xor.b32  	%r42148, %r42147, %r42054;
	add.s32 	%r42149, %r42145, 16843009;
	shr.u32 	%r42150, %r42148, 16;
	xor.b32  	%r42151, %r42150, %r42148;
	shr.u32 	%r42152, %r42151, 12;
	shr.u32 	%r42153, %r42151, 4;
	shr.u32 	%r42154, %r42151, 8;
	xor.b32  	%r42155, %r42153, %r42152;
	xor.b32  	%r42156, %r42155, %r42154;
	xor.b32  	%r42157, %r42156, %r42151;
	shr.u32 	%r42158, %r42157, 2;
	xor.b32  	%r42159, %r42158, %r42157;
	shl.b32 	%r42160, %r42159, 3;
	not.b32 	%r42161, %r42160;
	and.b32  	%r42162, %r42161, 24;
	shr.u32 	%r42163, %r42149, %r42162;
	shf.r.wrap.b32 	%r42164, %r42125, %r42125, %r42163;
	shl.b32 	%r42165, %r42159, 31;
	xor.b32  	%r42166, %r42165, -2147483648;
	shr.s32 	%r42167, %r42166, 31;
	shl.b32 	%r42168, %r42159, 30;
	xor.b32  	%r42169, %r42168, -1073741824;
	not.b32 	%r42170, %r42164;
	and.b32  	%r42171, %r42088, %r42170;
	not.b32 	%r42172, %r42088;
	shr.s32 	%r42173, %r42169, 31;
	and.b32  	%r42174, %r42173, %r42172;
	or.b32  	%r42175, %r42167, %r42088;
	not.b32 	%r42176, %r42175;
	or.b32  	%r42177, %r42174, %r42176;
	and.b32  	%r42178, %r42177, %r42164;
	or.b32  	%r42179, %r42178, %r42171;
	add.s32 	%r42180, %r42088, %r42170;
	setp.ne.s32 	%p1767, %r42166, 0;
	setp.gt.s32 	%p1768, %r42169, -1;
	selp.b32 	%r42181, %r42179, %r42180, %p1768;
	selp.b32 	%r42182, %r42179, %r42181, %p1767;
	add.s32 	%r42183, %r42145, 33686018;
	xor.b32  	%r42184, %r42182, %r42148;
	shr.u32 	%r42185, %r42184, 16;
	xor.b32  	%r42186, %r42185, %r42184;
	shr.u32 	%r42187, %r42186, 12;
	shr.u32 	%r42188, %r42186, 4;
	shr.u32 	%r42189, %r42186, 8;
	xor.b32  	%r42190, %r42188, %r42187;
	xor.b32  	%r42191, %r42190, %r42189;
	xor.b32  	%r42192, %r42191, %r42186;
	shr.u32 	%r42193, %r42192, 2;
	xor.b32  	%r42194, %r42193, %r42192;
	shl.b32 	%r42195, %r42194, 3;
	not.b32 	%r42196, %r42195;
	and.b32  	%r42197, %r42196, 24;
	shr.u32 	%r42198, %r42183, %r42197;
	shf.r.wrap.b32 	%r42199, %r42125, %r42125, %r42198;
	shl.b32 	%r42200, %r42194, 31;
	xor.b32  	%r42201, %r42200, -2147483648;
	shr.s32 	%r42202, %r42201, 31;
	shl.b32 	%r42203, %r42194, 30;
	xor.b32  	%r42204, %r42203, -1073741824;
	not.b32 	%r42205, %r42199;
	and.b32  	%r42206, %r42123, %r42205;
	not.b32 	%r42207, %r42123;
	shr.s32 	%r42208, %r42204, 31;
	and.b32  	%r42209, %r42208, %r42207;
	or.b32  	%r42210, %r42202, %r42123;
	not.b32 	%r42211, %r42210;
	or.b32  	%r42212, %r42209, %r42211;
	and.b32  	%r42213, %r42212, %r42199;
	or.b32  	%r42214, %r42213, %r42206;
	add.s32 	%r42215, %r42123, %r42205;
	setp.ne.s32 	%p1769, %r42201, 0;
	setp.gt.s32 	%p1770, %r42204, -1;
	selp.b32 	%r42216, %r42214, %r42215, %p1770;
	selp.b32 	%r42217, %r42214, %r42216, %p1769;
	add.s32 	%r42218, %r42217, %r42184;
	xor.b32  	%r42219, %r42218, %r42125;
	shr.u32 	%r42220, %r42125, 8;
	and.b32  	%r42221, %r42220, 31;
	shl.b32 	%r42222, %r1486, %r42221;
	shr.u32 	%r42223, %r42125, 1;
	and.b32  	%r42224, %r42223, 1;
	shl.b32 	%r42225, %r42224, %r42221;
	and.b32  	%r42226, %r42125, 1;
	shl.b32 	%r42227, %r42226, %r42221;
	and.b32  	%r42228, %r42222, %r41113;
	not.b32 	%r42229, %r42222;
	and.b32  	%r42230, %r41113, %r42229;
	not.b32 	%r42231, %r42227;
	and.b32  	%r42232, %r42228, %r42231;
	or.b32  	%r42233, %r42232, %r42230;
	not.b32 	%r42234, %r42228;
	and.b32  	%r42235, %r42225, %r42234;
	or.b32  	%r42236, %r42233, %r42235;
	xor.b32  	%r42237, %r42236, %r42142;
	and.b32  	%r42238, %r41968, %r42237;
	xor.b32  	%r42239, %r42238, %r42142;
	shr.u32 	%r42240, %r42219, 4;
	xor.b32  	%r42241, %r42240, %r42219;
	and.b32  	%r42242, %r42241, 252645135;
	shr.u32 	%r42243, %r42242, 24;
	shf.r.wrap.b32 	%r42244, %r42219, %r42219, %r42243;
	xor.b32  	%r42245, %r42244, %r42148;
	add.s32 	%r42246, %r42242, 16843009;
	shr.u32 	%r42247, %r42245, 16;
	xor.b32  	%r42248, %r42247, %r42245;
	shr.u32 	%r42249, %r42248, 12;
	shr.u32 	%r42250, %r42248, 4;
	shr.u32 	%r42251, %r42248, 8;
	xor.b32  	%r42252, %r42250, %r42249;
	xor.b32  	%r42253, %r42252, %r42251;
	xor.b32  	%r42254, %r42253, %r42248;
	shr.u32 	%r42255, %r42254, 2;
	xor.b32  	%r42256, %r42255, %r42254;
	shl.b32 	%r42257, %r42256, 3;
	not.b32 	%r42258, %r42257;
	and.b32  	%r42259, %r42258, 24;
	shr.u32 	%r42260, %r42246, %r42259;
	shf.r.wrap.b32 	%r42261, %r42219, %r42219, %r42260;
	shl.b32 	%r42262, %r42256, 31;
	xor.b32  	%r42263, %r42262, -2147483648;
	shr.s32 	%r42264, %r42263, 31;
	shl.b32 	%r42265, %r42256, 30;
	xor.b32  	%r42266, %r42265, -1073741824;
	not.b32 	%r42267, %r42261;
	and.b32  	%r42268, %r42182, %r42267;
	not.b32 	%r42269, %r42182;
	shr.s32 	%r42270, %r42266, 31;
	and.b32  	%r42271, %r42270, %r42269;
	or.b32  	%r42272, %r42264, %r42182;
	not.b32 	%r42273, %r42272;
	or.b32  	%r42274, %r42271, %r42273;
	and.b32  	%r42275, %r42274, %r42261;
	or.b32  	%r42276, %r42275, %r42268;
	add.s32 	%r42277, %r42182, %r42267;
	setp.ne.s32 	%p1771, %r42263, 0;
	setp.gt.s32 	%p1772, %r42266, -1;
	selp.b32 	%r42278, %r42276, %r42277, %p1772;
	selp.b32 	%r42279, %r42276, %r42278, %p1771;
	add.s32 	%r42280, %r42242, 33686018;
	xor.b32  	%r42281, %r42279, %r42245;
	shr.u32 	%r42282, %r42281, 16;
	xor.b32  	%r42283, %r42282, %r42281;
	shr.u32 	%r42284, %r42283, 12;
	shr.u32 	%r42285, %r42283, 4;
	shr.u32 	%r42286, %r42283, 8;
	xor.b32  	%r42287, %r42285, %r42284;
	xor.b32  	%r42288, %r42287, %r42286;
	xor.b32  	%r42289, %r42288, %r42283;
	shr.u32 	%r42290, %r42289, 2;
	xor.b32  	%r42291, %r42290, %r42289;
	shl.b32 	%r42292, %r42291, 3;
	not.b32 	%r42293, %r42292;
	and.b32  	%r42294, %r42293, 24;
	shr.u32 	%r42295, %r42280, %r42294;
	shf.r.wrap.b32 	%r42296, %r42219, %r42219, %r42295;
	shl.b32 	%r42297, %r42291, 31;
	xor.b32  	%r42298, %r42297, -2147483648;
	shr.s32 	%r42299, %r42298, 31;
	shl.b32 	%r42300, %r42291, 30;
	xor.b32  	%r42301, %r42300, -1073741824;
	not.b32 	%r42302, %r42296;
	and.b32  	%r42303, %r42217, %r42302;
	not.b32 	%r42304, %r42217;
	shr.s32 	%r42305, %r42301, 31;
	and.b32  	%r42306, %r42305, %r42304;
	or.b32  	%r42307, %r42299, %r42217;
	not.b32 	%r42308, %r42307;
	or.b32  	%r42309, %r42306, %r42308;
	and.b32  	%r42310, %r42309, %r42296;
	or.b32  	%r42311, %r42310, %r42303;
	add.s32 	%r42312, %r42217, %r42302;
	setp.ne.s32 	%p1773, %r42298, 0;
	setp.gt.s32 	%p1774, %r42301, -1;
	selp.b32 	%r42313, %r42311, %r42312, %p1774;
	selp.b32 	%r42314, %r42311, %r42313, %p1773;
	add.s32 	%r42315, %r42314, %r42281;
	xor.b32  	%r42316, %r42315, %r42219;
	shr.u32 	%r42317, %r42219, 8;
	and.b32  	%r42318, %r42317, 31;
	shl.b32 	%r42319, %r1486, %r42318;
	shr.u32 	%r42320, %r42219, 1;
	and.b32  	%r42321, %r42320, 1;
	shl.b32 	%r42322, %r42321, %r42318;
	and.b32  	%r42323, %r42219, 1;
	shl.b32 	%r42324, %r42323, %r42318;
	and.b32  	%r42325, %r42319, %r41968;
	not.b32 	%r42326, %r42319;
	and.b32  	%r42327, %r41968, %r42326;
	not.b32 	%r42328, %r42324;
	and.b32  	%r42329, %r42325, %r42328;
	or.b32  	%r42330, %r42329, %r42327;
	not.b32 	%r42331, %r42325;
	and.b32  	%r42332, %r42322, %r42331;
	or.b32  	%r42333, %r42330, %r42332;
	shf.l.wrap.b32 	%r42334, %r42333, %r42333, 26;
	shf.l.wrap.b32 	%r42335, %r42333, %r42333, 21;
	xor.b32  	%r42336, %r42334, %r42335;
	shf.l.wrap.b32 	%r42337, %r42333, %r42333, 7;
	xor.b32  	%r42338, %r42336, %r42337;
	add.s32 	%r42339, %r39483, %r29127;
	add.s32 	%r42340, %r42339, %r39399;
	add.s32 	%r42341, %r42340, %r42239;
	add.s32 	%r42342, %r42341, %r42338;
	shr.u32 	%r42343, %r42316, 4;
	xor.b32  	%r42344, %r42343, %r42316;
	and.b32  	%r42345, %r42344, 252645135;
	shr.u32 	%r42346, %r42345, 24;
	shf.r.wrap.b32 	%r42347, %r42316, %r42316, %r42346;
	xor.b32  	%r42348, %r42347, %r42245;
	add.s32 	%r42349, %r42345, 16843009;
	shr.u32 	%r42350, %r42348, 16;
	xor.b32  	%r42351, %r42350, %r42348;
	shr.u32 	%r42352, %r42351, 12;
	shr.u32 	%r42353, %r42351, 4;
	shr.u32 	%r42354, %r42351, 8;
	xor.b32  	%r42355, %r42353, %r42352;
	xor.b32  	%r42356, %r42355, %r42354;
	xor.b32  	%r42357, %r42356, %r42351;
	shr.u32 	%r42358, %r42357, 2;
	xor.b32  	%r42359, %r42358, %r42357;
	shl.b32 	%r42360, %r42359, 3;
	not.b32 	%r42361, %r42360;
	and.b32  	%r42362, %r42361, 24;
	shr.u32 	%r42363, %r42349, %r42362;
	shf.r.wrap.b32 	%r42364, %r42316, %r42316, %r42363;
	shl.b32 	%r42365, %r42359, 31;
	xor.b32  	%r42366, %r42365, -2147483648;
	shr.s32 	%r42367, %r42366, 31;
	shl.b32 	%r42368, %r42359, 30;
	xor.b32  	%r42369, %r42368, -1073741824;
	not.b32 	%r42370, %r42364;
	and.b32  	%r42371, %r42279, %r42370;
	not.b32 	%r42372, %r42279;
	shr.s32 	%r42373, %r42369, 31;
	and.b32  	%r42374, %r42373, %r42372;
	or.b32  	%r42375, %r42367, %r42279;
	not.b32 	%r42376, %r42375;
	or.b32  	%r42377, %r42374, %r42376;
	and.b32  	%r42378, %r42377, %r42364;
	or.b32  	%r42379, %r42378, %r42371;
	add.s32 	%r42380, %r42279, %r42370;
	setp.ne.s32 	%p1775, %r42366, 0;
	setp.gt.s32 	%p1776, %r42369, -1;
	selp.b32 	%r42381, %r42379, %r42380, %p1776;
	selp.b32 	%r42382, %r42379, %r42381, %p1775;
	add.s32 	%r42383, %r42345, 33686018;
	xor.b32  	%r42384, %r42382, %r42348;
	shr.u32 	%r42385, %r42384, 16;
	xor.b32  	%r42386, %r42385, %r42384;
	shr.u32 	%r42387, %r42386, 12;
	shr.u32 	%r42388, %r42386, 4;
	shr.u32 	%r42389, %r42386, 8;
	xor.b32  	%r42390, %r42388, %r42387;
	xor.b32  	%r42391, %r42390, %r42389;
	xor.b32  	%r42392, %r42391, %r42386;
	shr.u32 	%r42393, %r42392, 2;
	xor.b32  	%r42394, %r42393, %r42392;
	shl.b32 	%r42395, %r42394, 3;
	not.b32 	%r42396, %r42395;
	and.b32  	%r42397, %r42396, 24;
	shr.u32 	%r42398, %r42383, %r42397;
	shf.r.wrap.b32 	%r42399, %r42316, %r42316, %r42398;
	shl.b32 	%r42400, %r42394, 31;
	xor.b32  	%r42401, %r42400, -2147483648;
	shr.s32 	%r42402, %r42401, 31;
	shl.b32 	%r42403, %r42394, 30;
	xor.b32  	%r42404, %r42403, -1073741824;
	not.b32 	%r42405, %r42399;
	and.b32  	%r42406, %r42314, %r42405;
	not.b32 	%r42407, %r42314;
	shr.s32 	%r42408, %r42404, 31;
	and.b32  	%r42409, %r42408, %r42407;
	or.b32  	%r42410, %r42402, %r42314;
	not.b32 	%r42411, %r42410;
	or.b32  	%r42412, %r42409, %r42411;
	and.b32  	%r42413, %r42412, %r42399;
	or.b32  	%r42414, %r42413, %r42406;
	add.s32 	%r42415, %r42314, %r42405;
	setp.ne.s32 	%p1777, %r42401, 0;
	setp.gt.s32 	%p1778, %r42404, -1;
	selp.b32 	%r42416, %r42414, %r42415, %p1778;
	selp.b32 	%r42417, %r42414, %r42416, %p1777;
	add.s32 	%r42418, %r42417, %r42384;
	xor.b32  	%r42419, %r42418, %r42316;
	shr.u32 	%r42420, %r42316, 8;
	and.b32  	%r42421, %r42420, 31;
	shl.b32 	%r42422, %r1486, %r42421;
	shr.u32 	%r42423, %r42316, 1;
	and.b32  	%r42424, %r42423, 1;
	shl.b32 	%r42425, %r42424, %r42421;
	and.b32  	%r42426, %r42316, 1;
	shl.b32 	%r42427, %r42426, %r42421;
	and.b32  	%r42428, %r42422, %r40257;
	not.b32 	%r42429, %r42422;
	and.b32  	%r42430, %r40257, %r42429;
	not.b32 	%r42431, %r42427;
	and.b32  	%r42432, %r42428, %r42431;
	or.b32  	%r42433, %r42432, %r42430;
	not.b32 	%r42434, %r42428;
	and.b32  	%r42435, %r42425, %r42434;
	or.b32  	%r42436, %r42433, %r42435;
	shr.u32 	%r42437, %r42419, 4;
	xor.b32  	%r42438, %r42437, %r42419;
	and.b32  	%r42439, %r42438, 252645135;
	shr.u32 	%r42440, %r42439, 24;
	shf.r.wrap.b32 	%r42441, %r42419, %r42419, %r42440;
	xor.b32  	%r42442, %r42441, %r42348;
	add.s32 	%r42443, %r42439, 16843009;
	shr.u32 	%r42444, %r42442, 16;
	xor.b32  	%r42445, %r42444, %r42442;
	shr.u32 	%r42446, %r42445, 12;
	shr.u32 	%r42447, %r42445, 4;
	shr.u32 	%r42448, %r42445, 8;
	xor.b32  	%r42449, %r42447, %r42446;
	xor.b32  	%r42450, %r42449, %r42448;
	xor.b32  	%r42451, %r42450, %r42445;
	shr.u32 	%r42452, %r42451, 2;
	xor.b32  	%r42453, %r42452, %r42451;
	shl.b32 	%r42454, %r42453, 3;
	not.b32 	%r42455, %r42454;
	and.b32  	%r42456, %r42455, 24;
	shr.u32 	%r42457, %r42443, %r42456;
	shf.r.wrap.b32 	%r42458, %r42419, %r42419, %r42457;
	shl.b32 	%r42459, %r42453, 31;
	xor.b32  	%r42460, %r42459, -2147483648;
	shr.s32 	%r42461, %r42460, 31;
	shl.b32 	%r42462, %r42453, 30;
	xor.b32  	%r42463, %r42462, -1073741824;
	not.b32 	%r42464, %r42458;
	and.b32  	%r42465, %r42382, %r42464;
	not.b32 	%r42466, %r42382;
	shr.s32 	%r42467, %r42463, 31;
	and.b32  	%r42468, %r42467, %r42466;
	or.b32  	%r42469, %r42461, %r42382;
	not.b32 	%r42470, %r42469;
	or.b32  	%r42471, %r42468, %r42470;
	and.b32  	%r42472, %r42471, %r42458;
	or.b32  	%r42473, %r42472, %r42465;
	add.s32 	%r42474, %r42382, %r42464;
	setp.ne.s32 	%p1779, %r42460, 0;
	setp.gt.s32 	%p1780, %r42463, -1;
	selp.b32 	%r42475, %r42473, %r42474, %p1780;
	selp.b32 	%r42476, %r42473, %r42475, %p1779;
	add.s32 	%r42477, %r42439, 33686018;
	xor.b32  	%r42478, %r42476, %r42442;
	shr.u32 	%r42479, %r42478, 16;
	xor.b32  	%r42480, %r42479, %r42478;
	shr.u32 	%r42481, %r42480, 12;
	shr.u32 	%r42482, %r42480, 4;
	shr.u32 	%r42483, %r42480, 8;
	xor.b32  	%r42484, %r42482, %r42481;
	xor.b32  	%r42485, %r42484, %r42483;
	xor.b32  	%r42486, %r42485, %r42480;
	shr.u32 	%r42487, %r42486, 2;
	xor.b32  	%r42488, %r42487, %r42486;
	shl.b32 	%r42489, %r42488, 3;
	not.b32 	%r42490, %r42489;
	and.b32  	%r42491, %r42490, 24;
	shr.u32 	%r42492, %r42477, %r42491;
	shf.r.wrap.b32 	%r42493, %r42419, %r42419, %r42492;
	shl.b32 	%r42494, %r42488, 31;
	xor.b32  	%r42495, %r42494, -2147483648;
	shr.s32 	%r42496, %r42495, 31;
	shl.b32 	%r42497, %r42488, 30;
	xor.b32  	%r42498, %r42497, -1073741824;
	not.b32 	%r42499, %r42493;
	and.b32  	%r42500, %r42417, %r42499;
	not.b32 	%r42501, %r42417;
	shr.s32 	%r42502, %r42498, 31;
	and.b32  	%r42503, %r42502, %r42501;
	or.b32  	%r42504, %r42496, %r42417;
	not.b32 	%r42505, %r42504;
	or.b32  	%r42506, %r42503, %r42505;
	and.b32  	%r42507, %r42506, %r42493;
	or.b32  	%r42508, %r42507, %r42500;
	add.s32 	%r42509, %r42417, %r42499;
	setp.ne.s32 	%p1781, %r42495, 0;
	setp.gt.s32 	%p1782, %r42498, -1;
	selp.b32 	%r42510, %r42508, %r42509, %p1782;
	selp.b32 	%r42511, %r42508, %r42510, %p1781;
	add.s32 	%r42512, %r42511, %r42478;
	xor.b32  	%r42513, %r42512, %r42419;
	shr.u32 	%r42514, %r42419, 8;
	and.b32  	%r42515, %r42514, 31;
	shl.b32 	%r42516, %r1486, %r42515;
	shr.u32 	%r42517, %r42419, 1;
	and.b32  	%r42518, %r42517, 1;
	shl.b32 	%r42519, %r42518, %r42515;
	and.b32  	%r42520, %r42419, 1;
	shl.b32 	%r42521, %r42520, %r42515;
	and.b32  	%r42522, %r42516, %r41112;
	not.b32 	%r42523, %r42516;
	and.b32  	%r42524, %r41112, %r42523;
	not.b32 	%r42525, %r42521;
	and.b32  	%r42526, %r42522, %r42525;
	or.b32  	%r42527, %r42526, %r42524;
	not.b32 	%r42528, %r42522;
	and.b32  	%r42529, %r42519, %r42528;
	or.b32  	%r42530, %r42527, %r42529;
	shr.u32 	%r42531, %r42513, 4;
	xor.b32  	%r42532, %r42531, %r42513;
	and.b32  	%r42533, %r42532, 252645135;
	shr.u32 	%r42534, %r42533, 24;
	shf.r.wrap.b32 	%r42535, %r42513, %r42513, %r42534;
	xor.b32  	%r42536, %r42535, %r42442;
	add.s32 	%r42537, %r42533, 16843009;
	shr.u32 	%r42538, %r42536, 16;
	xor.b32  	%r42539, %r42538, %r42536;
	shr.u32 	%r42540, %r42539, 12;
	shr.u32 	%r42541, %r42539, 4;
	shr.u32 	%r42542, %r42539, 8;
	xor.b32  	%r42543, %r42541, %r42540;
	xor.b32  	%r42544, %r42543, %r42542;
	xor.b32  	%r42545, %r42544, %r42539;
	shr.u32 	%r42546, %r42545, 2;
	xor.b32  	%r42547, %r42546, %r42545;
	shl.b32 	%r42548, %r42547, 3;
	not.b32 	%r42549, %r42548;
	and.b32  	%r42550, %r42549, 24;
	shr.u32 	%r42551, %r42537, %r42550;
	shf.r.wrap.b32 	%r42552, %r42513, %r42513, %r42551;
	shl.b32 	%r42553, %r42547, 31;
	xor.b32  	%r42554, %r42553, -2147483648;
	shr.s32 	%r42555, %r42554, 31;
	shl.b32 	%r42556, %r42547, 30;
	xor.b32  	%r42557, %r42556, -1073741824;
	not.b32 	%r42558, %r42552;
	and.b32  	%r42559, %r42476, %r42558;
	not.b32 	%r42560, %r42476;
	shr.s32 	%r42561, %r42557, 31;
	and.b32  	%r42562, %r42561, %r42560;
	or.b32  	%r42563, %r42555, %r42476;
	not.b32 	%r42564, %r42563;
	or.b32  	%r42565, %r42562, %r42564;
	and.b32  	%r42566, %r42565, %r42552;
	or.b32  	%r42567, %r42566, %r42559;
	add.s32 	%r42568, %r42476, %r42558;
	setp.ne.s32 	%p1783, %r42554, 0;
	setp.gt.s32 	%p1784, %r42557, -1;
	selp.b32 	%r42569, %r42567, %r42568, %p1784;
	selp.b32 	%r42570, %r42567, %r42569, %p1783;
	add.s32 	%r42571, %r42533, 33686018;
	xor.b32  	%r42572, %r42570, %r42536;
	shr.u32 	%r42573, %r42572, 16;
	xor.b32  	%r42574, %r42573, %r42572;
	shr.u32 	%r42575, %r42574, 12;
	shr.u32 	%r42576, %r42574, 4;
	shr.u32 	%r42577, %r42574, 8;
	xor.b32  	%r42578, %r42576, %r42575;
	xor.b32  	%r42579, %r42578, %r42577;
	xor.b32  	%r42580, %r42579, %r42574;
	shr.u32 	%r42581, %r42580, 2;
	xor.b32  	%r42582, %r42581, %r42580;
	shl.b32 	%r42583, %r42582, 3;
	not.b32 	%r42584, %r42583;
	and.b32  	%r42585, %r42584, 24;
	shr.u32 	%r42586, %r42571, %r42585;
	shf.r.wrap.b32 	%r42587, %r42513, %r42513, %r42586;
	shl.b32 	%r42588, %r42582, 31;
	xor.b32  	%r42589, %r42588, -2147483648;
	shr.s32 	%r42590, %r42589, 31;
	shl.b32 	%r42591, %r42582, 30;
	xor.b32  	%r42592, %r42591, -1073741824;
	not.b32 	%r42593, %r42587;
	and.b32  	%r42594, %r42511, %r42593;
	not.b32 	%r42595, %r42511;
	shr.s32 	%r42596, %r42592, 31;
	and.b32  	%r42597, %r42596, %r42595;
	or.b32  	%r42598, %r42590, %r42511;
	not.b32 	%r42599, %r42598;
	or.b32  	%r42600, %r42597, %r42599;
	and.b32  	%r42601, %r42600, %r42587;
	or.b32  	%r42602, %r42601, %r42594;
	add.s32 	%r42603, %r42511, %r42593;
	setp.ne.s32 	%p1785, %r42589, 0;
	setp.gt.s32 	%p1786, %r42592, -1;
	selp.b32 	%r42604, %r42602, %r42603, %p1786;
	selp.b32 	%r42605, %r42602, %r42604, %p1785;
	add.s32 	%r42606, %r42605, %r42572;
	xor.b32  	%r42607, %r42606, %r42513;
	shr.u32 	%r42608, %r42513, 8;
	and.b32  	%r42609, %r42608, 31;
	shl.b32 	%r42610, %r1486, %r42609;
	shr.u32 	%r42611, %r42513, 1;
	and.b32  	%r42612, %r42611, 1;
	shl.b32 	%r42613, %r42612, %r42609;
	and.b32  	%r42614, %r42513, 1;
	shl.b32 	%r42615, %r42614, %r42609;
	and.b32  	%r42616, %r42610, %r41967;
	not.b32 	%r42617, %r42610;
	and.b32  	%r42618, %r41967, %r42617;
	not.b32 	%r42619, %r42615;
	and.b32  	%r42620, %r42616, %r42619;
	or.b32  	%r42621, %r42620, %r42618;
	not.b32 	%r42622, %r42616;
	and.b32  	%r42623, %r42613, %r42622;
	or.b32  	%r42624, %r42621, %r42623;
	or.b32  	%r42625, %r42530, %r42436;
	and.b32  	%r42626, %r42624, %r42625;
	and.b32  	%r42627, %r42530, %r42436;
	or.b32  	%r42628, %r42626, %r42627;
	shr.u32 	%r42629, %r42607, 4;
	xor.b32  	%r42630, %r42629, %r42607;
	and.b32  	%r42631, %r42630, 252645135;
	shr.u32 	%r42632, %r42631, 24;
	shf.r.wrap.b32 	%r42633, %r42607, %r42607, %r42632;
	xor.b32  	%r42634, %r42633, %r42536;
	add.s32 	%r42635, %r42631, 16843009;
	shr.u32 	%r42636, %r42634, 16;
	xor.b32  	%r42637, %r42636, %r42634;
	shr.u32 	%r42638, %r42637, 12;
	shr.u32 	%r42639, %r42637, 4;
	shr.u32 	%r42640, %r42637, 8;
	xor.b32  	%r42641, %r42639, %r42638;
	xor.b32  	%r42642, %r42641, %r42640;
	xor.b32  	%r42643, %r42642, %r42637;
	shr.u32 	%r42644, %r42643, 2;
	xor.b32  	%r42645, %r42644, %r42643;
	shl.b32 	%r42646, %r42645, 3;
	not.b32 	%r42647, %r42646;
	and.b32  	%r42648, %r42647, 24;
	shr.u32 	%r42649, %r42635, %r42648;
	shf.r.wrap.b32 	%r42650, %r42607, %r42607, %r42649;
	shl.b32 	%r42651, %r42645, 31;
	xor.b32  	%r42652, %r42651, -2147483648;
	shr.s32 	%r42653, %r42652, 31;
	shl.b32 	%r42654, %r42645, 30;
	xor.b32  	%r42655, %r42654, -1073741824;
	not.b32 	%r42656, %r42650;
	and.b32  	%r42657, %r42570, %r42656;
	not.b32 	%r42658, %r42570;
	shr.s32 	%r42659, %r42655, 31;
	and.b32  	%r42660, %r42659, %r42658;
	or.b32  	%r42661, %r42653, %r42570;
	not.b32 	%r42662, %r42661;
	or.b32  	%r42663, %r42660, %r42662;
	and.b32  	%r42664, %r42663, %r42650;
	or.b32  	%r42665, %r42664, %r42657;
	add.s32 	%r42666, %r42570, %r42656;
	setp.ne.s32 	%p1787, %r42652, 0;
	setp.gt.s32 	%p1788, %r42655, -1;
	selp.b32 	%r42667, %r42665, %r42666, %p1788;
	selp.b32 	%r42668, %r42665, %r42667, %p1787;
	add.s32 	%r42669, %r42631, 33686018;
	xor.b32  	%r42670, %r42668, %r42634;
	shr.u32 	%r42671, %r42670, 16;
	xor.b32  	%r42672, %r42671, %r42670;
	shr.u32 	%r42673, %r42672, 12;
	shr.u32 	%r42674, %r42672, 4;
	shr.u32 	%r42675, %r42672, 8;
	xor.b32  	%r42676, %r42674, %r42673;
	xor.b32  	%r42677, %r42676, %r42675;
	xor.b32  	%r42678, %r42677, %r42672;
	shr.u32 	%r42679, %r42678, 2;
	xor.b32  	%r42680, %r42679, %r42678;
	shl.b32 	%r42681, %r42680, 3;
	not.b32 	%r42682, %r42681;
	and.b32  	%r42683, %r42682, 24;
	shr.u32 	%r42684, %r42669, %r42683;
	shf.r.wrap.b32 	%r42685, %r42607, %r42607, %r42684;
	shl.b32 	%r42686, %r42680, 31;
	xor.b32  	%r42687, %r42686, -2147483648;
	shr.s32 	%r42688, %r42687, 31;
	shl.b32 	%r42689, %r42680, 30;
	xor.b32  	%r42690, %r42689, -1073741824;
	not.b32 	%r42691, %r42685;
	and.b32  	%r42692, %r42605, %r42691;
	not.b32 	%r42693, %r42605;
	shr.s32 	%r42694, %r42690, 31;
	and.b32  	%r42695, %r42694, %r42693;
	or.b32  	%r42696, %r42688, %r42605;
	not.b32 	%r42697, %r42696;
	or.b32  	%r42698, %r42695, %r42697;
	and.b32  	%r42699, %r42698, %r42685;
	or.b32  	%r42700, %r42699, %r42692;
	add.s32 	%r42701, %r42605, %r42691;
	setp.ne.s32 	%p1789, %r42687, 0;
	setp.gt.s32 	%p1790, %r42690, -1;
	selp.b32 	%r42702, %r42700, %r42701, %p1790;
	selp.b32 	%r42703, %r42700, %r42702, %p1789;
	add.s32 	%r42704, %r42703, %r42670;
	xor.b32  	%r42705, %r42704, %r42607;
	shr.u32 	%r42706, %r42607, 8;
	and.b32  	%r42707, %r42706, 31;
	shl.b32 	%r42708, %r1486, %r42707;
	shr.u32 	%r42709, %r42607, 1;
	and.b32  	%r42710, %r42709, 1;
	shl.b32 	%r42711, %r42710, %r42707;
	and.b32  	%r42712, %r42607, 1;
	shl.b32 	%r42713, %r42712, %r42707;
	and.b32  	%r42714, %r42708, %r41967;
	not.b32 	%r42715, %r42708;
	and.b32  	%r42716, %r41967, %r42715;
	not.b32 	%r42717, %r42713;
	and.b32  	%r42718, %r42714, %r42717;
	or.b32  	%r42719, %r42718, %r42716;
	not.b32 	%r42720, %r42714;
	and.b32  	%r42721, %r42711, %r42720;
	or.b32  	%r42722, %r42719, %r42721;
	shf.l.wrap.b32 	%r42723, %r42722, %r42722, 30;
	shf.l.wrap.b32 	%r42724, %r42722, %r42722, 19;
	xor.b32  	%r42725, %r42723, %r42724;
	shf.l.wrap.b32 	%r42726, %r42722, %r42722, 10;
	xor.b32  	%r42727, %r42725, %r42726;
	shr.u32 	%r42728, %r42705, 4;
	xor.b32  	%r42729, %r42728, %r42705;
	and.b32  	%r42730, %r42729, 252645135;
	shr.u32 	%r42731, %r42730, 24;
	shf.r.wrap.b32 	%r42732, %r42705, %r42705, %r42731;
	xor.b32  	%r42733, %r42732, %r42634;
	add.s32 	%r42734, %r42730, 16843009;
	shr.u32 	%r42735, %r42733, 16;
	xor.b32  	%r42736, %r42735, %r42733;
	shr.u32 	%r42737, %r42736, 12;
	shr.u32 	%r42738, %r42736, 4;
	shr.u32 	%r42739, %r42736, 8;
	xor.b32  	%r42740, %r42738, %r42737;
	xor.b32  	%r42741, %r42740, %r42739;
	xor.b32  	%r42742, %r42741, %r42736;
	shr.u32 	%r42743, %r42742, 2;
	xor.b32  	%r42744, %r42743, %r42742;
	shl.b32 	%r42745, %r42744, 3;
	not.b32 	%r42746, %r42745;
	and.b32  	%r42747, %r42746, 24;
	shr.u32 	%r42748, %r42734, %r42747;
	shf.r.wrap.b32 	%r42749, %r42705, %r42705, %r42748;
	shl.b32 	%r42750, %r42744, 31;
	xor.b32  	%r42751, %r42750, -2147483648;
	shr.s32 	%r42752, %r42751, 31;
	shl.b32 	%r42753, %r42744, 30;
	xor.b32  	%r42754, %r42753, -1073741824;
	not.b32 	%r42755, %r42749;
	and.b32  	%r42756, %r42668, %r42755;
	not.b32 	%r42757, %r42668;
	shr.s32 	%r42758, %r42754, 31;
	and.b32  	%r42759, %r42758, %r42757;
	or.b32  	%r42760, %r42752, %r42668;
	not.b32 	%r42761, %r42760;
	or.b32  	%r42762, %r42759, %r42761;
	and.b32  	%r42763, %r42762, %r42749;
	or.b32  	%r42764, %r42763, %r42756;
	add.s32 	%r42765, %r42668, %r42755;
	setp.ne.s32 	%p1791, %r42751, 0;
	setp.gt.s32 	%p1792, %r42754, -1;
	selp.b32 	%r42766, %r42764, %r42765, %p1792;
	selp.b32 	%r42767, %r42764, %r42766, %p1791;
	add.s32 	%r42768, %r42730, 33686018;
	xor.b32  	%r42769, %r42767, %r42733;
	shr.u32 	%r42770, %r42769, 16;
	xor.b32  	%r42771, %r42770, %r42769;
	shr.u32 	%r42772, %r42771, 12;
	shr.u32 	%r42773, %r42771, 4;
	shr.u32 	%r42774, %r42771, 8;
	xor.b32  	%r42775, %r42773, %r42772;
	xor.b32  	%r42776, %r42775, %r42774;
	xor.b32  	%r42777, %r42776, %r42771;
	shr.u32 	%r42778, %r42777, 2;
	xor.b32  	%r42779, %r42778, %r42777;
	shl.b32 	%r42780, %r42779, 3;
	not.b32 	%r42781, %r42780;
	and.b32  	%r42782, %r42781, 24;
	shr.u32 	%r42783, %r42768, %r42782;
	shf.r.wrap.b32 	%r42784, %r42705, %r42705, %r42783;
	shl.b32 	%r42785, %r42779, 31;
	xor.b32  	%r42786, %r42785, -2147483648;
	shr.s32 	%r42787, %r42786, 31;
	shl.b32 	%r42788, %r42779, 30;
	xor.b32  	%r42789, %r42788, -1073741824;
	not.b32 	%r42790, %r42784;
	and.b32  	%r42791, %r42703, %r42790;
	not.b32 	%r42792, %r42703;
	shr.s32 	%r42793, %r42789, 31;
	and.b32  	%r42794, %r42793, %r42792;
	or.b32  	%r42795, %r42787, %r42703;
	not.b32 	%r42796, %r42795;
	or.b32  	%r42797, %r42794, %r42796;
	and.b32  	%r42798, %r42797, %r42784;
	or.b32  	%r42799, %r42798, %r42791;
	add.s32 	%r42800, %r42703, %r42790;
	setp.ne.s32 	%p1793, %r42786, 0;
	setp.gt.s32 	%p1794, %r42789, -1;
	selp.b32 	%r42801, %r42799, %r42800, %p1794;
	selp.b32 	%r42802, %r42799, %r42801, %p1793;
	add.s32 	%r42803, %r42802, %r42769;
	shr.u32 	%r42804, %r42705, 8;
	and.b32  	%r42805, %r42804, 31;
	shl.b32 	%r42806, %r1486, %r42805;
	shr.u32 	%r42807, %r42705, 1;
	and.b32  	%r42808, %r42807, 1;
	shl.b32 	%r42809, %r42808, %r42805;
	and.b32  	%r42810, %r42705, 1;
	shl.b32 	%r42811, %r42810, %r42805;
	and.b32  	%r42812, %r42806, %r42342;
	not.b32 	%r42813, %r42806;
	and.b32  	%r42814, %r42342, %r42813;
	not.b32 	%r42815, %r42811;
	and.b32  	%r42816, %r42812, %r42815;
	or.b32  	%r42817, %r42816, %r42814;
	not.b32 	%r42818, %r42812;
	and.b32  	%r42819, %r42809, %r42818;
	or.b32  	%r42820, %r42817, %r42819;
	add.s32 	%r42821, %r42628, %r42342;
	add.s32 	%r42822, %r42821, %r42727;
	add.s32 	%r42823, %r39398, %r42820;
	shf.l.wrap.b32 	%r42824, %r29114, %r29114, 15;
	shf.l.wrap.b32 	%r42825, %r29114, %r29114, 13;
	xor.b32  	%r42826, %r42824, %r42825;
	shr.u32 	%r42827, %r29114, 10;
	xor.b32  	%r42828, %r42826, %r42827;
	add.s32 	%r42829, %r42828, %r29049;
	shf.l.wrap.b32 	%r42830, %r28945, %r28945, 25;
	shf.l.wrap.b32 	%r42831, %r28945, %r28945, 14;
	xor.b32  	%r42832, %r42830, %r42831;
	shr.u32 	%r42833, %r28945, 3;
	xor.b32  	%r42834, %r42832, %r42833;
	add.s32 	%r42835, %r42829, %r28932;
	add.s32 	%r42836, %r42835, %r42834;
	shf.l.wrap.b32 	%r42837, %r29127, %r29127, 15;
	shf.l.wrap.b32 	%r42838, %r29127, %r29127, 13;
	xor.b32  	%r42839, %r42837, %r42838;
	shr.u32 	%r42840, %r29127, 10;
	xor.b32  	%r42841, %r42839, %r42840;
	add.s32 	%r42842, %r42841, %r29062;
	shf.l.wrap.b32 	%r42843, %r28958, %r28958, 25;
	shf.l.wrap.b32 	%r42844, %r28958, %r28958, 14;
	xor.b32  	%r42845, %r42843, %r42844;
	shr.u32 	%r42846, %r28958, 3;
	xor.b32  	%r42847, %r42845, %r42846;
	add.s32 	%r42848, %r42842, %r28945;
	add.s32 	%r42849, %r42848, %r42847;
	shf.l.wrap.b32 	%r42850, %r42836, %r42836, 15;
	shf.l.wrap.b32 	%r42851, %r42836, %r42836, 13;
	xor.b32  	%r42852, %r42850, %r42851;
	shr.u32 	%r42853, %r42836, 10;
	xor.b32  	%r42854, %r42852, %r42853;
	add.s32 	%r42855, %r42854, %r29075;
	shf.l.wrap.b32 	%r42856, %r28971, %r28971, 25;
	shf.l.wrap.b32 	%r42857, %r28971, %r28971, 14;
	xor.b32  	%r42858, %r42856, %r42857;
	shr.u32 	%r42859, %r28971, 3;
	xor.b32  	%r42860, %r42858, %r42859;
	add.s32 	%r42861, %r42855, %r28958;
	add.s32 	%r42862, %r42861, %r42860;
	shf.l.wrap.b32 	%r42863, %r42849, %r42849, 15;
	shf.l.wrap.b32 	%r42864, %r42849, %r42849, 13;
	xor.b32  	%r42865, %r42863, %r42864;
	shr.u32 	%r42866, %r42849, 10;
	xor.b32  	%r42867, %r42865, %r42866;
	add.s32 	%r42868, %r42867, %r29088;
	shf.l.wrap.b32 	%r42869, %r28984, %r28984, 25;
	shf.l.wrap.b32 	%r42870, %r28984, %r28984, 14;
	xor.b32  	%r42871, %r42869, %r42870;
	shr.u32 	%r42872, %r28984, 3;
	xor.b32  	%r42873, %r42871, %r42872;
	add.s32 	%r42874, %r42868, %r28971;
	add.s32 	%r42875, %r42874, %r42873;
	shf.l.wrap.b32 	%r42876, %r42862, %r42862, 15;
	shf.l.wrap.b32 	%r42877, %r42862, %r42862, 13;
	xor.b32  	%r42878, %r42876, %r42877;
	shr.u32 	%r42879, %r42862, 10;
	xor.b32  	%r42880, %r42878, %r42879;
	add.s32 	%r42881, %r42880, %r29101;
	shf.l.wrap.b32 	%r42882, %r28997, %r28997, 25;
	shf.l.wrap.b32 	%r42883, %r28997, %r28997, 14;
	xor.b32  	%r42884, %r42882, %r42883;
	shr.u32 	%r42885, %r28997, 3;
	xor.b32  	%r42886, %r42884, %r42885;
	add.s32 	%r42887, %r42881, %r28984;
	add.s32 	%r42888, %r42887, %r42886;
	shf.l.wrap.b32 	%r42889, %r42875, %r42875, 15;
	shf.l.wrap.b32 	%r42890, %r42875, %r42875, 13;
	xor.b32  	%r42891, %r42889, %r42890;
	shr.u32 	%r42892, %r42875, 10;
	xor.b32  	%r42893, %r42891, %r42892;
	add.s32 	%r42894, %r42893, %r29114;
	shf.l.wrap.b32 	%r42895, %r29010, %r29010, 25;
	shf.l.wrap.b32 	%r42896, %r29010, %r29010, 14;
	xor.b32  	%r42897, %r42895, %r42896;
	shr.u32 	%r42898, %r29010, 3;
	xor.b32  	%r42899, %r42897, %r42898;
	add.s32 	%r42900, %r42894, %r28997;
	add.s32 	%r42901, %r42900, %r42899;
	shf.l.wrap.b32 	%r42902, %r42888, %r42888, 15;
	shf.l.wrap.b32 	%r42903, %r42888, %r42888, 13;
	xor.b32  	%r42904, %r42902, %r42903;
	shr.u32 	%r42905, %r42888, 10;
	xor.b32  	%r42906, %r42904, %r42905;
	add.s32 	%r42907, %r42906, %r29127;
	shf.l.wrap.b32 	%r42908, %r29023, %r29023, 25;
	shf.l.wrap.b32 	%r42909, %r29023, %r29023, 14;
	xor.b32  	%r42910, %r42908, %r42909;
	shr.u32 	%r42911, %r29023, 3;
	xor.b32  	%r42912, %r42910, %r42911;
	add.s32 	%r42913, %r42907, %r29010;
	add.s32 	%r42914, %r42913, %r42912;
	shf.l.wrap.b32 	%r42915, %r42901, %r42901, 15;
	shf.l.wrap.b32 	%r42916, %r42901, %r42901, 13;
	xor.b32  	%r42917, %r42915, %r42916;
	shr.u32 	%r42918, %r42901, 10;
	xor.b32  	%r42919, %r42917, %r42918;
	add.s32 	%r42920, %r42919, %r42836;
	shf.l.wrap.b32 	%r42921, %r29036, %r29036, 25;
	shf.l.wrap.b32 	%r42922, %r29036, %r29036, 14;
	xor.b32  	%r42923, %r42921, %r42922;
	shr.u32 	%r42924, %r29036, 3;
	xor.b32  	%r42925, %r42923, %r42924;
	add.s32 	%r42926, %r42920, %r29023;
	add.s32 	%r42927, %r42926, %r42925;
	shf.l.wrap.b32 	%r42928, %r42914, %r42914, 15;
	shf.l.wrap.b32 	%r42929, %r42914, %r42914, 13;
	xor.b32  	%r42930, %r42928, %r42929;
	shr.u32 	%r42931, %r42914, 10;
	xor.b32  	%r42932, %r42930, %r42931;
	add.s32 	%r42933, %r42932, %r42849;
	shf.l.wrap.b32 	%r42934, %r29049, %r29049, 25;
	shf.l.wrap.b32 	%r42935, %r29049, %r29049, 14;
	xor.b32  	%r42936, %r42934, %r42935;
	shr.u32 	%r42937, %r29049, 3;
	xor.b32  	%r42938, %r42936, %r42937;
	add.s32 	%r42939, %r42933, %r29036;
	add.s32 	%r42940, %r42939, %r42938;
	shf.l.wrap.b32 	%r42941, %r42927, %r42927, 15;
	shf.l.wrap.b32 	%r42942, %r42927, %r42927, 13;
	xor.b32  	%r42943, %r42941, %r42942;
	shr.u32 	%r42944, %r42927, 10;
	xor.b32  	%r42945, %r42943, %r42944;
	add.s32 	%r42946, %r42945, %r42862;
	shf.l.wrap.b32 	%r42947, %r29062, %r29062, 25;
	shf.l.wrap.b32 	%r42948, %r29062, %r29062, 14;
	xor.b32  	%r42949, %r42947, %r42948;
	shr.u32 	%r42950, %r29062, 3;
	xor.b32  	%r42951, %r42949, %r42950;
	add.s32 	%r42952, %r42946, %r29049;
	add.s32 	%r42953, %r42952, %r42951;
	shf.l.wrap.b32 	%r42954, %r42940, %r42940, 15;
	shf.l.wrap.b32 	%r42955, %r42940, %r42940, 13;
	xor.b32  	%r42956, %r42954, %r42955;
	shr.u32 	%r42957, %r42940, 10;
	xor.b32  	%r42958, %r42956, %r42957;
	add.s32 	%r42959, %r42958, %r42875;
	shf.l.wrap.b32 	%r42960, %r29075, %r29075, 25;
	shf.l.wrap.b32 	%r42961, %r29075, %r29075, 14;
	xor.b32  	%r42962, %r42960, %r42961;
	shr.u32 	%r42963, %r29075, 3;
	xor.b32  	%r42964, %r42962, %r42963;
	add.s32 	%r42965, %r42959, %r29062;
	add.s32 	%r42966, %r42965, %r42964;
	shf.l.wrap.b32 	%r42967, %r42953, %r42953, 15;
	shf.l.wrap.b32 	%r42968, %r42953, %r42953, 13;
	xor.b32  	%r42969, %r42967, %r42968;
	shr.u32 	%r42970, %r42953, 10;
	xor.b32  	%r42971, %r42969, %r42970;
	add.s32 	%r42972, %r42971, %r42888;
	shf.l.wrap.b32 	%r42973, %r29088, %r29088, 25;
	shf.l.wrap.b32 	%r42974, %r29088, %r29088, 14;
	xor.b32  	%r42975, %r42973, %r42974;
	shr.u32 	%r42976, %r29088, 3;
	xor.b32  	%r42977, %r42975, %r42976;
	add.s32 	%r42978, %r42972, %r29075;
	add.s32 	%r42979, %r42978, %r42977;
	shf.l.wrap.b32 	%r42980, %r42966, %r42966, 15;
	shf.l.wrap.b32 	%r42981, %r42966, %r42966, 13;
	xor.b32  	%r42982, %r42980, %r42981;
	shr.u32 	%r42983, %r42966, 10;
	xor.b32  	%r42984, %r42982, %r42983;
	add.s32 	%r42985, %r42984, %r42901;
	shf.l.wrap.b32 	%r42986, %r29101, %r29101, 25;
	shf.l.wrap.b32 	%r42987, %r29101, %r29101, 14;
	xor.b32  	%r42988, %r42986, %r42987;
	shr.u32 	%r42989, %r29101, 3;
	xor.b32  	%r42990, %r42988, %r42989;
	add.s32 	%r42991, %r42985, %r29088;
	add.s32 	%r42992, %r42991, %r42990;
	shf.l.wrap.b32 	%r42993, %r42979, %r42979, 15;
	shf.l.wrap.b32 	%r42994, %r42979, %r42979, 13;
	xor.b32  	%r42995, %r42993, %r42994;
	shr.u32 	%r42996, %r42979, 10;
	xor.b32  	%r42997, %r42995, %r42996;
	add.s32 	%r42998, %r42997, %r42914;
	shf.l.wrap.b32 	%r42999, %r29114, %r29114, 25;
	shf.l.wrap.b32 	%r43000, %r29114, %r29114, 14;
	xor.b32  	%r43001, %r42999, %r43000;
	shr.u32 	%r43002, %r29114, 3;
	xor.b32  	%r43003, %r43001, %r43002;
	add.s32 	%r43004, %r42998, %r29101;
	add.s32 	%r43005, %r43004, %r43003;
	shf.l.wrap.b32 	%r43006, %r42992, %r42992, 15;
	shf.l.wrap.b32 	%r43007, %r42992, %r42992, 13;
	xor.b32  	%r43008, %r43006, %r43007;
	shr.u32 	%r43009, %r42992, 10;
	xor.b32  	%r43010, %r43008, %r43009;
	add.s32 	%r43011, %r43010, %r42927;
	shf.l.wrap.b32 	%r43012, %r29127, %r29127, 25;
	shf.l.wrap.b32 	%r43013, %r29127, %r29127, 14;
	xor.b32  	%r43014, %r43012, %r43013;
	shr.u32 	%r43015, %r29127, 3;
	xor.b32  	%r43016, %r43014, %r43015;
	add.s32 	%r43017, %r43011, %r29114;
	add.s32 	%r43018, %r43017, %r43016;
	shf.l.wrap.b32 	%r43019, %r43005, %r43005, 15;
	shf.l.wrap.b32 	%r43020, %r43005, %r43005, 13;
	xor.b32  	%r43021, %r43019, %r43020;
	shr.u32 	%r43022, %r43005, 10;
	xor.b32  	%r43023, %r43021, %r43022;
	add.s32 	%r43024, %r43023, %r42940;
	shf.l.wrap.b32 	%r43025, %r42836, %r42836, 25;
	shf.l.wrap.b32 	%r43026, %r42836, %r42836, 14;
	xor.b32  	%r43027, %r43025, %r43026;
	shr.u32 	%r43028, %r42836, 3;
	xor.b32  	%r43029, %r43027, %r43028;
	add.s32 	%r43030, %r43024, %r29127;
	add.s32 	%r43031, %r43030, %r43029;
	add.s32 	%r43032, %r40258, %r40257;
	xor.b32  	%r43033, %r42803, %r43032;
	xor.b32  	%r43034, %r43033, %r42705;
	shr.u32 	%r43035, %r43034, 4;
	xor.b32  	%r43036, %r43035, %r43034;
	and.b32  	%r43037, %r43036, 252645135;
	shr.u32 	%r43038, %r43037, 24;
	shf.r.wrap.b32 	%r43039, %r43034, %r43034, %r43038;
	xor.b32  	%r43040, %r43039, %r42733;
	add.s32 	%r43041, %r43037, 16843009;
	shr.u32 	%r43042, %r43040, 16;
	xor.b32  	%r43043, %r43042, %r43040;
	shr.u32 	%r43044, %r43043, 12;
	shr.u32 	%r43045, %r43043, 4;
	shr.u32 	%r43046, %r43043, 8;
	xor.b32  	%r43047, %r43045, %r43044;
	xor.b32  	%r43048, %r43047, %r43046;
	xor.b32  	%r43049, %r43048, %r43043;
	shr.u32 	%r43050, %r43049, 2;
	xor.b32  	%r43051, %r43050, %r43049;
	shl.b32 	%r43052, %r43051, 3;
	not.b32 	%r43053, %r43052;
	and.b32  	%r43054, %r43053, 24;
	shr.u32 	%r43055, %r43041, %r43054;
	shf.r.wrap.b32 	%r43056, %r43034, %r43034, %r43055;
	shl.b32 	%r43057, %r43051, 31;
	xor.b32  	%r43058, %r43057, -2147483648;
	shr.s32 	%r43059, %r43058, 31;
	shl.b32 	%r43060, %r43051, 30;
	xor.b32  	%r43061, %r43060, -1073741824;
	not.b32 	%r43062, %r43056;
	and.b32  	%r43063, %r42767, %r43062;
	not.b32 	%r43064, %r42767;
	shr.s32 	%r43065, %r43061, 31;
	and.b32  	%r43066, %r43065, %r43064;
	or.b32  	%r43067, %r43059, %r42767;
	not.b32 	%r43068, %r43067;
	or.b32  	%r43069, %r43066, %r43068;
	and.b32  	%r43070, %r43069, %r43056;
	or.b32  	%r43071, %r43070, %r43063;
	add.s32 	%r43072, %r42767, %r43062;
	setp.ne.s32 	%p1795, %r43058, 0;
	setp.gt.s32 	%p1796, %r43061, -1;
	selp.b32 	%r43073, %r43071, %r43072, %p1796;
	selp.b32 	%r43074, %r43071, %r43073, %p1795;
	add.s32 	%r43075, %r43037, 33686018;
	xor.b32  	%r43076, %r43074, %r43040;
	shr.u32 	%r43077, %r43076, 16;
	xor.b32  	%r43078, %r43077, %r43076;
	shr.u32 	%r43079, %r43078, 12;
	shr.u32 	%r43080, %r43078, 4;
	shr.u32 	%r43081, %r43078, 8;
	xor.b32  	%r43082, %r43080, %r43079;
	xor.b32  	%r43083, %r43082, %r43081;
	xor.b32  	%r43084, %r43083, %r43078;
	shr.u32 	%r43085, %r43084, 2;
	xor.b32  	%r43086, %r43085, %r43084;
	shl.b32 	%r43087, %r43086, 3;
	not.b32 	%r43088, %r43087;
	and.b32  	%r43089, %r43088, 24;
	shr.u32 	%r43090, %r43075, %r43089;
	shf.r.wrap.b32 	%r43091, %r43034, %r43034, %r43090;
	shl.b32 	%r43092, %r43086, 31;
	xor.b32  	%r43093, %r43092, -2147483648;
	shr.s32 	%r43094, %r43093, 31;
	shl.b32 	%r43095, %r43086, 30;
	xor.b32  	%r43096, %r43095, -1073741824;
	not.b32 	%r43097, %r43091;
	and.b32  	%r43098, %r42802, %r43097;
	not.b32 	%r43099, %r42802;
	shr.s32 	%r43100, %r43096, 31;
	and.b32  	%r43101, %r43100, %r43099;
	or.b32  	%r43102, %r43094, %r42802;
	not.b32 	%r43103, %r43102;
	or.b32  	%r43104, %r43101, %r43103;
	and.b32  	%r43105, %r43104, %r43091;
	or.b32  	%r43106, %r43105, %r43098;
	add.s32 	%r43107, %r42802, %r43097;
	setp.ne.s32 	%p1797, %r43093, 0;
	setp.gt.s32 	%p1798, %r43096, -1;
	selp.b32 	%r43108, %r43106, %r43107, %p1798;
	selp.b32 	%r43109, %r43106, %r43108, %p1797;
	add.s32 	%r43110, %r43109, %r43076;
	xor.b32  	%r43111, %r43110, %r43034;
	ld.shared.v4.u32 	{%r43112, %r43113, %r43114, %r43115}, [heftytab+192];
	shr.u32 	%r43116, %r43111, 4;
	xor.b32  	%r43117, %r43116, %r43111;
	and.b32  	%r43118, %r43117, 252645135;
	shr.u32 	%r43119, %r43118, 24;
	shf.r.wrap.b32 	%r43120, %r43111, %r43111, %r43119;
	xor.b32  	%r43121, %r43120, %r43040;
	add.s32 	%r43122, %r43118, 16843009;
	shr.u32 	%r43123, %r43121, 16;
	xor.b32  	%r43124, %r43123, %r43121;
	shr.u32 	%r43125, %r43124, 12;
	shr.u32 	%r43126, %r43124, 4;
	shr.u32 	%r43127, %r43124, 8;
	xor.b32  	%r43128, %r43126, %r43125;
	xor.b32  	%r43129, %r43128, %r43127;
	xor.b32  	%r43130, %r43129, %r43124;
	shr.u32 	%r43131, %r43130, 2;
	xor.b32  	%r43132, %r43131, %r43130;
	shl.b32 	%r43133, %r43132, 3;
	not.b32 	%r43134, %r43133;
	and.b32  	%r43135, %r43134, 24;
	shr.u32 	%r43136, %r43122, %r43135;
	shf.r.wrap.b32 	%r43137, %r43111, %r43111, %r43136;
	shl.b32 	%r43138, %r43132, 31;
	xor.b32  	%r43139, %r43138, -2147483648;
	shr.s32 	%r43140, %r43139, 31;
	shl.b32 	%r43141, %r43132, 30;
	xor.b32  	%r43142, %r43141, -1073741824;
	not.b32 	%r43143, %r43137;
	and.b32  	%r43144, %r43074, %r43143;
	not.b32 	%r43145, %r43074;
	shr.s32 	%r43146, %r43142, 31;
	and.b32  	%r43147, %r43146, %r43145;
	or.b32  	%r43148, %r43140, %r43074;
	not.b32 	%r43149, %r43148;
	or.b32  	%r43150, %r43147, %r43149;
	and.b32  	%r43151, %r43150, %r43137;
	or.b32  	%r43152, %r43151, %r43144;
	add.s32 	%r43153, %r43074, %r43143;
	setp.ne.s32 	%p1799, %r43139, 0;
	setp.gt.s32 	%p1800, %r43142, -1;
	selp.b32 	%r43154, %r43152, %r43153, %p1800;
	selp.b32 	%r43155, %r43152, %r43154, %p1799;
	add.s32 	%r43156, %r43118, 33686018;
	xor.b32  	%r43157, %r43155, %r43121;
	shr.u32 	%r43158, %r43157, 16;
	xor.b32  	%r43159, %r43158, %r43157;
	shr.u32 	%r43160, %r43159, 12;
	shr.u32 	%r43161, %r43159, 4;
	shr.u32 	%r43162, %r43159, 8;
	xor.b32  	%r43163, %r43161, %r43160;
	xor.b32  	%r43164, %r43163, %r43162;
	xor.b32  	%r43165, %r43164, %r43159;
	shr.u32 	%r43166, %r43165, 2;
	xor.b32  	%r43167, %r43166, %r43165;
	shl.b32 	%r43168, %r43167, 3;
	not.b32 	%r43169, %r43168;
	and.b32  	%r43170, %r43169, 24;
	shr.u32 	%r43171, %r43156, %r43170;
	shf.r.wrap.b32 	%r43172, %r43111, %r43111, %r43171;
	shl.b32 	%r43173, %r43167, 31;
	xor.b32  	%r43174, %r43173, -2147483648;
	shr.s32 	%r43175, %r43174, 31;
	shl.b32 	%r43176, %r43167, 30;
	xor.b32  	%r43177, %r43176, -1073741824;
	not.b32 	%r43178, %r43172;
	and.b32  	%r43179, %r43109, %r43178;
	not.b32 	%r43180, %r43109;
	shr.s32 	%r43181, %r43177, 31;
	and.b32  	%r43182, %r43181, %r43180;
	or.b32  	%r43183, %r43175, %r43109;
	not.b32 	%r43184, %r43183;
	or.b32  	%r43185, %r43182, %r43184;
	and.b32  	%r43186, %r43185, %r43172;
	or.b32  	%r43187, %r43186, %r43179;
	add.s32 	%r43188, %r43109, %r43178;
	setp.ne.s32 	%p1801, %r43174, 0;
	setp.gt.s32 	%p1802, %r43177, -1;
	selp.b32 	%r43189, %r43187, %r43188, %p1802;
	selp.b32 	%r43190, %r43187, %r43189, %p1801;
	add.s32 	%r43191, %r43190, %r43157;
	xor.b32  	%r43192, %r43191, %r43111;
	shr.u32 	%r43193, %r43111, 8;
	and.b32  	%r43194, %r43193, 31;
	shl.b32 	%r43195, %r1486, %r43194;
	shr.u32 	%r43196, %r43111, 1;
	and.b32  	%r43197, %r43196, 1;
	shl.b32 	%r43198, %r43197, %r43194;
	and.b32  	%r43199, %r43111, 1;
	shl.b32 	%r43200, %r43199, %r43194;
	and.b32  	%r43201, %r43195, %r41113;
	not.b32 	%r43202, %r43195;
	and.b32  	%r43203, %r41113, %r43202;
	not.b32 	%r43204, %r43200;
	and.b32  	%r43205, %r43201, %r43204;
	or.b32  	%r43206, %r43205, %r43203;
	not.b32 	%r43207, %r43201;
	and.b32  	%r43208, %r43198, %r43207;
	or.b32  	%r43209, %r43206, %r43208;
	shr.u32 	%r43210, %r43192, 4;
	xor.b32  	%r43211, %r43210, %r43192;
	and.b32  	%r43212, %r43211, 252645135;
	shr.u32 	%r43213, %r43212, 24;
	shf.r.wrap.b32 	%r43214, %r43192, %r43192, %r43213;
	xor.b32  	%r43215, %r43214, %r43121;
	add.s32 	%r43216, %r43212, 16843009;
	shr.u32 	%r43217, %r43215, 16;
	xor.b32  	%r43218, %r43217, %r43215;
	shr.u32 	%r43219, %r43218, 12;
	shr.u32 	%r43220, %r43218, 4;
	shr.u32 	%r43221, %r43218, 8;
	xor.b32  	%r43222, %r43220, %r43219;
	xor.b32  	%r43223, %r43222, %r43221;
	xor.b32  	%r43224, %r43223, %r43218;
	shr.u32 	%r43225, %r43224, 2;
	xor.b32  	%r43226, %r43225, %r43224;
	shl.b32 	%r43227, %r43226, 3;
	not.b32 	%r43228, %r43227;
	and.b32  	%r43229, %r43228, 24;
	shr.u32 	%r43230, %r43216, %r43229;
	shf.r.wrap.b32 	%r43231, %r43192, %r43192, %r43230;
	shl.b32 	%r43232, %r43226, 31;
	xor.b32  	%r43233, %r43232, -2147483648;
	shr.s32 	%r43234, %r43233, 31;
	shl.b32 	%r43235, %r43226, 30;
	xor.b32  	%r43236, %r43235, -1073741824;
	not.b32 	%r43237, %r43231;
	and.b32  	%r43238, %r43155, %r43237;
	not.b32 	%r43239, %r43155;
	shr.s32 	%r43240, %r43236, 31;
	and.b32  	%r43241, %r43240, %r43239;
	or.b32  	%r43242, %r43234, %r43155;
	not.b32 	%r43243, %r43242;
	or.b32  	%r43244, %r43241, %r43243;
	and.b32  	%r43245, %r43244, %r43231;
	or.b32  	%r43246, %r43245, %r43238;
	add.s32 	%r43247, %r43155, %r43237;
	setp.ne.s32 	%p1803, %r43233, 0;
	setp.gt.s32 	%p1804, %r43236, -1;
	selp.b32 	%r43248, %r43246, %r43247, %p1804;
	selp.b32 	%r43249, %r43246, %r43248, %p1803;
	add.s32 	%r43250, %r43212, 33686018;
	xor.b32  	%r43251, %r43249, %r43215;
	shr.u32 	%r43252, %r43251, 16;
	xor.b32  	%r43253, %r43252, %r43251;
	shr.u32 	%r43254, %r43253, 12;
	shr.u32 	%r43255, %r43253, 4;
	shr.u32 	%r43256, %r43253, 8;
	xor.b32  	%r43257, %r43255, %r43254;
	xor.b32  	%r43258, %r43257, %r43256;
	xor.b32  	%r43259, %r43258, %r43253;
	shr.u32 	%r43260, %r43259, 2;
	xor.b32  	%r43261, %r43260, %r43259;
	shl.b32 	%r43262, %r43261, 3;
	not.b32 	%r43263, %r43262;
	and.b32  	%r43264, %r43263, 24;
	shr.u32 	%r43265, %r43250, %r43264;
	shf.r.wrap.b32 	%r43266, %r43192, %r43192, %r43265;
	shl.b32 	%r43267, %r43261, 31;
	xor.b32  	%r43268, %r43267, -2147483648;
	shr.s32 	%r43269, %r43268, 31;
	shl.b32 	%r43270, %r43261, 30;
	xor.b32  	%r43271, %r43270, -1073741824;
	not.b32 	%r43272, %r43266;
	and.b32  	%r43273, %r43190, %r43272;
	not.b32 	%r43274, %r43190;
	shr.s32 	%r43275, %r43271, 31;
	and.b32  	%r43276, %r43275, %r43274;
	or.b32  	%r43277, %r43269, %r43190;
	not.b32 	%r43278, %r43277;
	or.b32  	%r43279, %r43276, %r43278;
	and.b32  	%r43280, %r43279, %r43266;
	or.b32  	%r43281, %r43280, %r43273;
	add.s32 	%r43282, %r43190, %r43272;
	setp.ne.s32 	%p1805, %r43268, 0;
	setp.gt.s32 	%p1806, %r43271, -1;
	selp.b32 	%r43283, %r43281, %r43282, %p1806;
	selp.b32 	%r43284, %r43281, %r43283, %p1805;
	add.s32 	%r43285, %r43284, %r43251;
	xor.b32  	%r43286, %r43285, %r43192;
	shr.u32 	%r43287, %r43192, 8;
	and.b32  	%r43288, %r43287, 31;
	shl.b32 	%r43289, %r1486, %r43288;
	shr.u32 	%r43290, %r43192, 1;
	and.b32  	%r43291, %r43290, 1;
	shl.b32 	%r43292, %r43291, %r43288;
	and.b32  	%r43293, %r43192, 1;
	shl.b32 	%r43294, %r43293, %r43288;
	and.b32  	%r43295, %r43289, %r41968;
	not.b32 	%r43296, %r43289;
	and.b32  	%r43297, %r41968, %r43296;
	not.b32 	%r43298, %r43294;
	and.b32  	%r43299, %r43295, %r43298;
	or.b32  	%r43300, %r43299, %r43297;
	not.b32 	%r43301, %r43295;
	and.b32  	%r43302, %r43292, %r43301;
	or.b32  	%r43303, %r43300, %r43302;
	xor.b32  	%r43304, %r43303, %r43209;
	and.b32  	%r43305, %r42823, %r43304;
	xor.b32  	%r43306, %r43305, %r43209;
	shr.u32 	%r43307, %r43286, 4;
	xor.b32  	%r43308, %r43307, %r43286;
	and.b32  	%r43309, %r43308, 252645135;
	shr.u32 	%r43310, %r43309, 24;
	shf.r.wrap.b32 	%r43311, %r43286, %r43286, %r43310;
	xor.b32  	%r43312, %r43311, %r43215;
	add.s32 	%r43313, %r43309, 16843009;
	shr.u32 	%r43314, %r43312, 16;
	xor.b32  	%r43315, %r43314, %r43312;
	shr.u32 	%r43316, %r43315, 12;
	shr.u32 	%r43317, %r43315, 4;
	shr.u32 	%r43318, %r43315, 8;
	xor.b32  	%r43319, %r43317, %r43316;
	xor.b32  	%r43320, %r43319, %r43318;
	xor.b32  	%r43321, %r43320, %r43315;
	shr.u32 	%r43322, %r43321, 2;
	xor.b32  	%r43323, %r43322, %r43321;
	shl.b32 	%r43324, %r43323, 3;
	not.b32 	%r43325, %r43324;
	and.b32  	%r43326, %r43325, 24;
	shr.u32 	%r43327, %r43313, %r43326;
	shf.r.wrap.b32 	%r43328, %r43286, %r43286, %r43327;
	shl.b32 	%r43329, %r43323, 31;
	xor.b32  	%r43330, %r43329, -2147483648;
	shr.s32 	%r43331, %r43330, 31;
	shl.b32 	%r43332, %r43323, 30;
	xor.b32  	%r43333, %r43332, -1073741824;
	not.b32 	%r43334, %r43328;
	and.b32  	%r43335, %r43249, %r43334;
	not.b32 	%r43336, %r43249;
	shr.s32 	%r43337, %r43333, 31;
	and.b32  	%r43338, %r43337, %r43336;
	or.b32  	%r43339, %r43331, %r43249;
	not.b32 	%r43340, %r43339;
	or.b32  	%r43341, %r43338, %r43340;
	and.b32  	%r43342, %r43341, %r43328;
	or.b32  	%r43343, %r43342, %r43335;
	add.s32 	%r43344, %r43249, %r43334;
	setp.ne.s32 	%p1807, %r43330, 0;
	setp.gt.s32 	%p1808, %r43333, -1;
	selp.b32 	%r43345, %r43343, %r43344, %p1808;
	selp.b32 	%r43346, %r43343, %r43345, %p1807;
	add.s32 	%r43347, %r43309, 33686018;
	xor.b32  	%r43348, %r43346, %r43312;
	shr.u32 	%r43349, %r43348, 16;
	xor.b32  	%r43350, %r43349, %r43348;
	shr.u32 	%r43351, %r43350, 12;
	shr.u32 	%r43352, %r43350, 4;
	shr.u32 	%r43353, %r43350, 8;
	xor.b32  	%r43354, %r43352, %r43351;
	xor.b32  	%r43355, %r43354, %r43353;
	xor.b32  	%r43356, %r43355, %r43350;
	shr.u32 	%r43357, %r43356, 2;
	xor.b32  	%r43358, %r43357, %r43356;
	shl.b32 	%r43359, %r43358, 3;
	not.b32 	%r43360, %r43359;
	and.b32  	%r43361, %r43360, 24;
	shr.u32 	%r43362, %r43347, %r43361;
	shf.r.wrap.b32 	%r43363, %r43286, %r43286, %r43362;
	shl.b32 	%r43364, %r43358, 31;
	xor.b32  	%r43365, %r43364, -2147483648;
	shr.s32 	%r43366, %r43365, 31;
	shl.b32 	%r43367, %r43358, 30;
	xor.b32  	%r43368, %r43367, -1073741824;
	not.b32 	%r43369, %r43363;
	and.b32  	%r43370, %r43284, %r43369;
	not.b32 	%r43371, %r43284;
	shr.s32 	%r43372, %r43368, 31;
	and.b32  	%r43373, %r43372, %r43371;
	or.b32  	%r43374, %r43366, %r43284;
	not.b32 	%r43375, %r43374;
	or.b32  	%r43376, %r43373, %r43375;
	and.b32  	%r43377, %r43376, %r43363;
	or.b32  	%r43378, %r43377, %r43370;
	add.s32 	%r43379, %r43284, %r43369;
	setp.ne.s32 	%p1809, %r43365, 0;
	setp.gt.s32 	%p1810, %r43368, -1;
	selp.b32 	%r43380, %r43378, %r43379, %p1810;
	selp.b32 	%r43381, %r43378, %r43380, %p1809;
	add.s32 	%r43382, %r43381, %r43348;
	xor.b32  	%r43383, %r43382, %r43286;
	shr.u32 	%r43384, %r43286, 8;
	and.b32  	%r43385, %r43384, 31;
	shl.b32 	%r43386, %r1486, %r43385;
	shr.u32 	%r43387, %r43286, 1;
	and.b32  	%r43388, %r43387, 1;
	shl.b32 	%r43389, %r43388, %r43385;
	and.b32  	%r43390, %r43286, 1;
	shl.b32 	%r43391, %r43390, %r43385;
	and.b32  	%r43392, %r43386, %r42823;
	not.b32 	%r43393, %r43386;
	and.b32  	%r43394, %r42823, %r43393;
	not.b32 	%r43395, %r43391;
	and.b32  	%r43396, %r43392, %r43395;
	or.b32  	%r43397, %r43396, %r43394;
	not.b32 	%r43398, %r43392;
	and.b32  	%r43399, %r43389, %r43398;
	or.b32  	%r43400, %r43397, %r43399;
	shf.l.wrap.b32 	%r43401, %r43400, %r43400, 26;
	shf.l.wrap.b32 	%r43402, %r43400, %r43400, 21;
	xor.b32  	%r43403, %r43401, %r43402;
	shf.l.wrap.b32 	%r43404, %r43400, %r43400, 7;
	xor.b32  	%r43405, %r43403, %r43404;
	add.s32 	%r43406, %r43112, %r42836;
	add.s32 	%r43407, %r43406, %r40258;
	add.s32 	%r43408, %r43407, %r43306;
	add.s32 	%r43409, %r43408, %r43405;
	shr.u32 	%r43410, %r43383, 4;
	xor.b32  	%r43411, %r43410, %r43383;
	and.b32  	%r43412, %r43411, 252645135;
	shr.u32 	%r43413, %r43412, 24;
	shf.r.wrap.b32 	%r43414, %r43383, %r43383, %r43413;
	xor.b32  	%r43415, %r43414, %r43312;
	add.s32 	%r43416, %r43412, 16843009;
	shr.u32 	%r43417, %r43415, 16;
	xor.b32  	%r43418, %r43417, %r43415;
	shr.u32 	%r43419, %r43418, 12;
	shr.u32 	%r43420, %r43418, 4;
	shr.u32 	%r43421, %r43418, 8;
	xor.b32  	%r43422, %r43420, %r43419;
	xor.b32  	%r43423, %r43422, %r43421;
	xor.b32  	%r43424, %r43423, %r43418;
	shr.u32 	%r43425, %r43424, 2;
	xor.b32  	%r43426, %r43425, %r43424;
	shl.b32 	%r43427, %r43426, 3;
	not.b32 	%r43428, %r43427;
	and.b32  	%r43429, %r43428, 24;
	shr.u32 	%r43430, %r43416, %r43429;
	shf.r.wrap.b32 	%r43431, %r43383, %r43383, %r43430;
	shl.b32 	%r43432, %r43426, 31;
	xor.b32  	%r43433, %r43432, -2147483648;
	shr.s32 	%r43434, %r43433, 31;
	shl.b32 	%r43435, %r43426, 30;
	xor.b32  	%r43436, %r43435, -1073741824;
	not.b32 	%r43437, %r43431;
	and.b32  	%r43438, %r43346, %r43437;
	not.b32 	%r43439, %r43346;
	shr.s32 	%r43440, %r43436, 31;
	and.b32  	%r43441, %r43440, %r43439;
	or.b32  	%r43442, %r43434, %r43346;
	not.b32 	%r43443, %r43442;
	or.b32  	%r43444, %r43441, %r43443;
	and.b32  	%r43445, %r43444, %r43431;
	or.b32  	%r43446, %r43445, %r43438;
	add.s32 	%r43447, %r43346, %r43437;
	setp.ne.s32 	%p1811, %r43433, 0;
	setp.gt.s32 	%p1812, %r43436, -1;
	selp.b32 	%r43448, %r43446, %r43447, %p1812;
	selp.b32 	%r43449, %r43446, %r43448, %p1811;
	add.s32 	%r43450, %r43412, 33686018;
	xor.b32  	%r43451, %r43449, %r43415;
	shr.u32 	%r43452, %r43451, 16;
	xor.b32  	%r43453, %r43452, %r43451;
	shr.u32 	%r43454, %r43453, 12;
	shr.u32 	%r43455, %r43453, 4;
	shr.u32 	%r43456, %r43453, 8;
	xor.b32  	%r43457, %r43455, %r43454;
	xor.b32  	%r43458, %r43457, %r43456;
	xor.b32  	%r43459, %r43458, %r43453;
	shr.u32 	%r43460, %r43459, 2;
	xor.b32  	%r43461, %r43460, %r43459;
	shl.b32 	%r43462, %r43461, 3;
	not.b32 	%r43463, %r43462;
	and.b32  	%r43464, %r43463, 24;
	shr.u32 	%r43465, %r43450, %r43464;
	shf.r.wrap.b32 	%r43466, %r43383, %r43383, %r43465;
	shl.b32 	%r43467, %r43461, 31;
	xor.b32  	%r43468, %r43467, -2147483648;
	shr.s32 	%r43469, %r43468, 31;
	shl.b32 	%r43470, %r43461, 30;
	xor.b32  	%r43471, %r43470, -1073741824;
	not.b32 	%r43472, %r43466;
	and.b32  	%r43473, %r43381, %r43472;
	not.b32 	%r43474, %r43381;
	shr.s32 	%r43475, %r43471, 31;
	and.b32  	%r43476, %r43475, %r43474;
	or.b32  	%r43477, %r43469, %r43381;
	not.b32 	%r43478, %r43477;
	or.b32  	%r43479, %r43476, %r43478;
	and.b32  	%r43480, %r43479, %r43466;
	or.b32  	%r43481, %r43480, %r43473;
	add.s32 	%r43482, %r43381, %r43472;
	setp.ne.s32 	%p1813, %r43468, 0;
	setp.gt.s32 	%p1814, %r43471, -1;
	selp.b32 	%r43483, %r43481, %r43482, %p1814;
	selp.b32 	%r43484, %r43481, %r43483, %p1813;
	add.s32 	%r43485, %r43484, %r43451;
	xor.b32  	%r43486, %r43485, %r43383;
	shr.u32 	%r43487, %r43383, 8;
	and.b32  	%r43488, %r43487, 31;
	shl.b32 	%r43489, %r1486, %r43488;
	shr.u32 	%r43490, %r43383, 1;
	and.b32  	%r43491, %r43490, 1;
	shl.b32 	%r43492, %r43491, %r43488;
	and.b32  	%r43493, %r43383, 1;
	shl.b32 	%r43494, %r43493, %r43488;
	and.b32  	%r43495, %r43489, %r41112;
	not.b32 	%r43496, %r43489;
	and.b32  	%r43497, %r41112, %r43496;
	not.b32 	%r43498, %r43494;
	and.b32  	%r43499, %r43495, %r43498;
	or.b32  	%r43500, %r43499, %r43497;
	not.b32 	%r43501, %r43495;
	and.b32  	%r43502, %r43492, %r43501;
	or.b32  	%r43503, %r43500, %r43502;
	shr.u32 	%r43504, %r43486, 4;
	xor.b32  	%r43505, %r43504, %r43486;
	and.b32  	%r43506, %r43505, 252645135;
	shr.u32 	%r43507, %r43506, 24;
	shf.r.wrap.b32 	%r43508, %r43486, %r43486, %r43507;
	xor.b32  	%r43509, %r43508, %r43415;
	add.s32 	%r43510, %r43506, 16843009;
	shr.u32 	%r43511, %r43509, 16;
	xor.b32  	%r43512, %r43511, %r43509;
	shr.u32 	%r43513, %r43512, 12;
	shr.u32 	%r43514, %r43512, 4;
	shr.u32 	%r43515, %r43512, 8;
	xor.b32  	%r43516, %r43514, %r43513;
	xor.b32  	%r43517, %r43516, %r43515;
	xor.b32  	%r43518, %r43517, %r43512;
	shr.u32 	%r43519, %r43518, 2;
	xor.b32  	%r43520, %r43519, %r43518;
	shl.b32 	%r43521, %r43520, 3;
	not.b32 	%r43522, %r43521;
	and.b32  	%r43523, %r43522, 24;
	shr.u32 	%r43524, %r43510, %r43523;
	shf.r.wrap.b32 	%r43525, %r43486, %r43486, %r43524;
	shl.b32 	%r43526, %r43520, 31;
	xor.b32  	%r43527, %r43526, -2147483648;
	shr.s32 	%r43528, %r43527, 31;
	shl.b32 	%r43529, %r43520, 30;
	xor.b32  	%r43530, %r43529, -1073741824;
	not.b32 	%r43531, %r43525;
	and.b32  	%r43532, %r43449, %r43531;
	not.b32 	%r43533, %r43449;
	shr.s32 	%r43534, %r43530, 31;
	and.b32  	%r43535, %r43534, %r43533;
	or.b32  	%r43536, %r43528, %r43449;
	not.b32 	%r43537, %r43536;
	or.b32  	%r43538, %r43535, %r43537;
	and.b32  	%r43539, %r43538, %r43525;
	or.b32  	%r43540, %r43539, %r43532;
	add.s32 	%r43541, %r43449, %r43531;
	setp.ne.s32 	%p1815, %r43527, 0;
	setp.gt.s32 	%p1816, %r43530, -1;
	selp.b32 	%r43542, %r43540, %r43541, %p1816;
	selp.b32 	%r43543, %r43540, %r43542, %p1815;
	add.s32 	%r43544, %r43506, 33686018;
	xor.b32  	%r43545, %r43543, %r43509;
	shr.u32 	%r43546, %r43545, 16;
	xor.b32  	%r43547, %r43546, %r43545;
	shr.u32 	%r43548, %r43547, 12;
	shr.u32 	%r43549, %r43547, 4;
	shr.u32 	%r43550, %r43547, 8;
	xor.b32  	%r43551, %r43549, %r43548;
	xor.b32  	%r43552, %r43551, %r43550;
	xor.b32  	%r43553, %r43552, %r43547;
	shr.u32 	%r43554, %r43553, 2;
	xor.b32  	%r43555, %r43554, %r43553;
	shl.b32 	%r43556, %r43555, 3;
	not.b32 	%r43557, %r43556;
	and.b32  	%r43558, %r43557, 24;
	shr.u32 	%r43559, %r43544, %r43558;
	shf.r.wrap.b32 	%r43560, %r43486, %r43486, %r43559;
	shl.b32 	%r43561, %r43555, 31;
	xor.b32  	%r43562, %r43561, -2147483648;
	shr.s32 	%r43563, %r43562, 31;
	shl.b32 	%r43564, %r43555, 30;
	xor.b32  	%r43565, %r43564, -1073741824;
	not.b32 	%r43566, %r43560;
	and.b32  	%r43567, %r43484, %r43566;
	not.b32 	%r43568, %r43484;
	shr.s32 	%r43569, %r43565, 31;
	and.b32  	%r43570, %r43569, %r43568;
	or.b32  	%r43571, %r43563, %r43484;
	not.b32 	%r43572, %r43571;
	or.b32  	%r43573, %r43570, %r43572;
	and.b32  	%r43574, %r43573, %r43560;
	or.b32  	%r43575, %r43574, %r43567;
	add.s32 	%r43576, %r43484, %r43566;
	setp.ne.s32 	%p1817, %r43562, 0;
	setp.gt.s32 	%p1818, %r43565, -1;
	selp.b32 	%r43577, %r43575, %r43576, %p1818;
	selp.b32 	%r43578, %r43575, %r43577, %p1817;
	add.s32 	%r43579, %r43578, %r43545;
	xor.b32  	%r43580, %r43579, %r43486;
	shr.u32 	%r43581, %r43486, 8;
	and.b32  	%r43582, %r43581, 31;
	shl.b32 	%r43583, %r1486, %r43582;
	shr.u32 	%r43584, %r43486, 1;
	and.b32  	%r43585, %r43584, 1;
	shl.b32 	%r43586, %r43585, %r43582;
	and.b32  	%r43587, %r43486, 1;
	shl.b32 	%r43588, %r43587, %r43582;
	and.b32  	%r43589, %r43583, %r41967;
	not.b32 	%r43590, %r43583;
	and.b32  	%r43591, %r41967, %r43590;
	not.b32 	%r43592, %r43588;
	and.b32  	%r43593, %r43589, %r43592;
	or.b32  	%r43594, %r43593, %r43591;
	not.b32 	%r43595, %r43589;
	and.b32  	%r43596, %r43586, %r43595;
	or.b32  	%r43597, %r43594, %r43596;
	shr.u32 	%r43598, %r43580, 4;
	xor.b32  	%r43599, %r43598, %r43580;
	and.b32  	%r43600, %r43599, 252645135;
	shr.u32 	%r43601, %r43600, 24;
	shf.r.wrap.b32 	%r43602, %r43580, %r43580, %r43601;
	xor.b32  	%r43603, %r43602, %r43509;
	add.s32 	%r43604, %r43600, 16843009;
	shr.u32 	%r43605, %r43603, 16;
	xor.b32  	%r43606, %r43605, %r43603;
	shr.u32 	%r43607, %r43606, 12;
	shr.u32 	%r43608, %r43606, 4;
	shr.u32 	%r43609, %r43606, 8;
	xor.b32  	%r43610, %r43608, %r43607;
	xor.b32  	%r43611, %r43610, %r43609;
	xor.b32  	%r43612, %r43611, %r43606;
	shr.u32 	%r43613, %r43612, 2;
	xor.b32  	%r43614, %r43613, %r43612;
	shl.b32 	%r43615, %r43614, 3;
	not.b32 	%r43616, %r43615;
	and.b32  	%r43617, %r43616, 24;
	shr.u32 	%r43618, %r43604, %r43617;
	shf.r.wrap.b32 	%r43619, %r43580, %r43580, %r43618;
	shl.b32 	%r43620, %r43614, 31;
	xor.b32  	%r43621, %r43620, -2147483648;
	shr.s32 	%r43622, %r43621, 31;
	shl.b32 	%r43623, %r43614, 30;
	xor.b32  	%r43624, %r43623, -1073741824;
	not.b32 	%r43625, %r43619;
	and.b32  	%r43626, %r43543, %r43625;
	not.b32 	%r43627, %r43543;
	shr.s32 	%r43628, %r43624, 31;
	and.b32  	%r43629, %r43628, %r43627;
	or.b32  	%r43630, %r43622, %r43543;
	not.b32 	%r43631, %r43630;
	or.b32  	%r43632, %r43629, %r43631;
	and.b32  	%r43633, %r43632, %r43619;
	or.b32  	%r43634, %r43633, %r43626;
	add.s32 	%r43635, %r43543, %r43625;
	setp.ne.s32 	%p1819, %r43621, 0;
	setp.gt.s32 	%p1820, %r43624, -1;
	selp.b32 	%r43636, %r43634, %r43635, %p1820;
	selp.b32 	%r43637, %r43634, %r43636, %p1819;
	add.s32 	%r43638, %r43600, 33686018;
	xor.b32  	%r43639, %r43637, %r43603;
	shr.u32 	%r43640, %r43639, 16;
	xor.b32  	%r43641, %r43640, %r43639;
	shr.u32 	%r43642, %r43641, 12;
	shr.u32 	%r43643, %r43641, 4;
	shr.u32 	%r43644, %r43641, 8;
	xor.b32  	%r43645, %r43643, %r43642;
	xor.b32  	%r43646, %r43645, %r43644;
	xor.b32  	%r43647, %r43646, %r43641;
	shr.u32 	%r43648, %r43647, 2;
	xor.b32  	%r43649, %r43648, %r43647;
	shl.b32 	%r43650, %r43649, 3;
	not.b32 	%r43651, %r43650;
	and.b32  	%r43652, %r43651, 24;
	shr.u32 	%r43653, %r43638, %r43652;
	shf.r.wrap.b32 	%r43654, %r43580, %r43580, %r43653;
	shl.b32 	%r43655, %r43649, 31;
	xor.b32  	%r43656, %r43655, -2147483648;
	shr.s32 	%r43657, %r43656, 31;
	shl.b32 	%r43658, %r43649, 30;
	xor.b32  	%r43659, %r43658, -1073741824;
	not.b32 	%r43660, %r43654;
	and.b32  	%r43661, %r43578, %r43660;
	not.b32 	%r43662, %r43578;
	shr.s32 	%r43663, %r43659, 31;
	and.b32  	%r43664, %r43663, %r43662;
	or.b32  	%r43665, %r43657, %r43578;
	not.b32 	%r43666, %r43665;
	or.b32  	%r43667, %r43664, %r43666;
	and.b32  	%r43668, %r43667, %r43654;
	or.b32  	%r43669, %r43668, %r43661;
	add.s32 	%r43670, %r43578, %r43660;
	setp.ne.s32 	%p1821, %r43656, 0;
	setp.gt.s32 	%p1822, %r43659, -1;
	selp.b32 	%r43671, %r43669, %r43670, %p1822;
	selp.b32 	%r43672, %r43669, %r43671, %p1821;
	add.s32 	%r43673, %r43672, %r43639;
	xor.b32  	%r43674, %r43673, %r43580;
	shr.u32 	%r43675, %r43580, 8;
	and.b32  	%r43676, %r43675, 31;
	shl.b32 	%r43677, %r1486, %r43676;
	shr.u32 	%r43678, %r43580, 1;
	and.b32  	%r43679, %r43678, 1;
	shl.b32 	%r43680, %r43679, %r43676;
	and.b32  	%r43681, %r43580, 1;
	shl.b32 	%r43682, %r43681, %r43676;
	and.b32  	%r43683, %r43677, %r42822;
	not.b32 	%r43684, %r43677;
	and.b32  	%r43685, %r42822, %r43684;
	not.b32 	%r43686, %r43682;
	and.b32  	%r43687, %r43683, %r43686;
	or.b32  	%r43688, %r43687, %r43685;
	not.b32 	%r43689, %r43683;
	and.b32  	%r43690, %r43680, %r43689;
	or.b32  	%r43691, %r43688, %r43690;
	or.b32  	%r43692, %r43597, %r43503;
	and.b32  	%r43693, %r43691, %r43692;
	and.b32  	%r43694, %r43597, %r43503;
	or.b32  	%r43695, %r43693, %r43694;
	shr.u32 	%r43696, %r43674, 4;
	xor.b32  	%r43697, %r43696, %r43674;
	and.b32  	%r43698, %r43697, 252645135;
	shr.u32 	%r43699, %r43698, 24;
	shf.r.wrap.b32 	%r43700, %r43674, %r43674, %r43699;
	xor.b32  	%r43701, %r43700, %r43603;
	add.s32 	%r43702, %r43698, 16843009;
	shr.u32 	%r43703, %r43701, 16;
	xor.b32  	%r43704, %r43703, %r43701;
	shr.u32 	%r43705, %r43704, 12;
	shr.u32 	%r43706, %r43704, 4;
	shr.u32 	%r43707, %r43704, 8;
	xor.b32  	%r43708, %r43706, %r43705;
	xor.b32  	%r43709, %r43708, %r43707;
	xor.b32  	%r43710, %r43709, %r43704;
	shr.u32 	%r43711, %r43710, 2;
	xor.b32  	%r43712, %r43711, %r43710;
	shl.b32 	%r43713, %r43712, 3;
	not.b32 	%r43714, %r43713;
	and.b32  	%r43715, %r43714, 24;
	shr.u32 	%r43716, %r43702, %r43715;
	shf.r.wrap.b32 	%r43717, %r43674, %r43674, %r43716;
	shl.b32 	%r43718, %r43712, 31;
	xor.b32  	%r43719, %r43718, -2147483648;
	shr.s32 	%r43720, %r43719, 31;
	shl.b32 	%r43721, %r43712, 30;
	xor.b32  	%r43722, %r43721, -1073741824;
	not.b32 	%r43723, %r43717;
	and.b32  	%r43724, %r43637, %r43723;
	not.b32 	%r43725, %r43637;
	shr.s32 	%r43726, %r43722, 31;
	and.b32  	%r43727, %r43726, %r43725;
	or.b32  	%r43728, %r43720, %r43637;
	not.b32 	%r43729, %r43728;
	or.b32  	%r43730, %r43727, %r43729;
	and.b32  	%r43731, %r43730, %r43717;
	or.b32  	%r43732, %r43731, %r43724;
	add.s32 	%r43733, %r43637, %r43723;
	setp.ne.s32 	%p1823, %r43719, 0;
	setp.gt.s32 	%p1824, %r43722, -1;
	selp.b32 	%r43734, %r43732, %r43733, %p1824;
	selp.b32 	%r43735, %r43732, %r43734, %p1823;
	add.s32 	%r43736, %r43698, 33686018;
	xor.b32  	%r43737, %r43735, %r43701;
	shr.u32 	%r43738, %r43737, 16;
	xor.b32  	%r43739, %r43738, %r43737;
	shr.u32 	%r43740, %r43739, 12;
	shr.u32 	%r43741, %r43739, 4;
	shr.u32 	%r43742, %r43739, 8;
	xor.b32  	%r43743, %r43741, %r43740;
	xor.b32  	%r43744, %r43743, %r43742;
	xor.b32  	%r43745, %r43744, %r43739;
	shr.u32 	%r43746, %r43745, 2;
	xor.b32  	%r43747, %r43746, %r43745;
	shl.b32 	%r43748, %r43747, 3;
	not.b32 	%r43749, %r43748;
	and.b32  	%r43750, %r43749, 24;
	shr.u32 	%r43751, %r43736, %r43750;
	shf.r.wrap.b32 	%r43752, %r43674, %r43674, %r43751;
	shl.b32 	%r43753, %r43747, 31;
	xor.b32  	%r43754, %r43753, -2147483648;
	shr.s32 	%r43755, %r43754, 31;
	shl.b32 	%r43756, %r43747, 30;
	xor.b32  	%r43757, %r43756, -1073741824;
	not.b32 	%r43758, %r43752;
	and.b32  	%r43759, %r43672, %r43758;
	not.b32 	%r43760, %r43672;
	shr.s32 	%r43761, %r43757, 31;
	and.b32  	%r43762, %r43761, %r43760;
	or.b32  	%r43763, %r43755, %r43672;
	not.b32 	%r43764, %r43763;
	or.b32  	%r43765, %r43762, %r43764;
	and.b32  	%r43766, %r43765, %r43752;
	or.b32  	%r43767, %r43766, %r43759;
	add.s32 	%r43768, %r43672, %r43758;
	setp.ne.s32 	%p1825, %r43754, 0;
	setp.gt.s32 	%p1826, %r43757, -1;
	selp.b32 	%r43769, %r43767, %r43768, %p1826;
	selp.b32 	%r43770, %r43767, %r43769, %p1825;
	add.s32 	%r43771, %r43770, %r43737;
	xor.b32  	%r43772, %r43771, %r43674;
	shr.u32 	%r43773, %r43674, 8;
	and.b32  	%r43774, %r43773, 31;
	shl.b32 	%r43775, %r1486, %r43774;
	shr.u32 	%r43776, %r43674, 1;
	and.b32  	%r43777, %r43776, 1;
	shl.b32 	%r43778, %r43777, %r43774;
	and.b32  	%r43779, %r43674, 1;
	shl.b32 	%r43780, %r43779, %r43774;
	and.b32  	%r43781, %r43775, %r42822;
	not.b32 	%r43782, %r43775;
	and.b32  	%r43783, %r42822, %r43782;
	not.b32 	%r43784, %r43780;
	and.b32  	%r43785, %r43781, %r43784;
	or.b32  	%r43786, %r43785, %r43783;
	not.b32 	%r43787, %r43781;
	and.b32  	%r43788, %r43778, %r43787;
	or.b32  	%r43789, %r43786, %r43788;
	shf.l.wrap.b32 	%r43790, %r43789, %r43789, 30;
	shf.l.wrap.b32 	%r43791, %r43789, %r43789, 19;
	xor.b32  	%r43792, %r43790, %r43791;
	shf.l.wrap.b32 	%r43793, %r43789, %r43789, 10;
	xor.b32  	%r43794, %r43792, %r43793;
	shr.u32 	%r43795, %r43772, 4;
	xor.b32  	%r43796, %r43795, %r43772;
	and.b32  	%r43797, %r43796, 252645135;
	shr.u32 	%r43798, %r43797, 24;
	shf.r.wrap.b32 	%r43799, %r43772, %r43772, %r43798;
	xor.b32  	%r43800, %r43799, %r43701;
	add.s32 	%r43801, %r43797, 16843009;
	shr.u32 	%r43802, %r43800, 16;
	xor.b32  	%r43803, %r43802, %r43800;
	shr.u32 	%r43804, %r43803, 12;
	shr.u32 	%r43805, %r43803, 4;
	shr.u32 	%r43806, %r43803, 8;
	xor.b32  	%r43807, %r43805, %r43804;
	xor.b32  	%r43808, %r43807, %r43806;
	xor.b32  	%r43809, %r43808, %r43803;
	shr.u32 	%r43810, %r43809, 2;
	xor.b32  	%r43811, %r43810, %r43809;
	shl.b32 	%r43812, %r43811, 3;
	not.b32 	%r43813, %r43812;
	and.b32  	%r43814, %r43813, 24;
	shr.u32 	%r43815, %r43801, %r43814;
	shf.r.wrap.b32 	%r43816, %r43772, %r43772, %r43815;
	shl.b32 	%r43817, %r43811, 31;
	xor.b32  	%r43818, %r43817, -2147483648;
	shr.s32 	%r43819, %r43818, 31;
	shl.b32 	%r43820, %r43811, 30;
	xor.b32  	%r43821, %r43820, -1073741824;
	not.b32 	%r43822, %r43816;
	and.b32  	%r43823, %r43735, %r43822;
	not.b32 	%r43824, %r43735;
	shr.s32 	%r43825, %r43821, 31;
	and.b32  	%r43826, %r43825, %r43824;
	or.b32  	%r43827, %r43819, %r43735;
	not.b32 	%r43828, %r43827;
	or.b32  	%r43829, %r43826, %r43828;
	and.b32  	%r43830, %r43829, %r43816;
	or.b32  	%r43831, %r43830, %r43823;
	add.s32 	%r43832, %r43735, %r43822;
	setp.ne.s32 	%p1827, %r43818, 0;
	setp.gt.s32 	%p1828, %r43821, -1;
	selp.b32 	%r43833, %r43831, %r43832, %p1828;
	selp.b32 	%r43834, %r43831, %r43833, %p1827;
	add.s32 	%r43835, %r43797, 33686018;
	xor.b32  	%r43836, %r43834, %r43800;
	shr.u32 	%r43837, %r43836, 16;
	xor.b32  	%r43838, %r43837, %r43836;
	shr.u32 	%r43839, %r43838, 12;
	shr.u32 	%r43840, %r43838, 4;
	shr.u32 	%r43841, %r43838, 8;
	xor.b32  	%r43842, %r43840, %r43839;
	xor.b32  	%r43843, %r43842, %r43841;
	xor.b32  	%r43844, %r43843, %r43838;
	shr.u32 	%r43845, %r43844, 2;
	xor.b32  	%r43846, %r43845, %r43844;
	shl.b32 	%r43847, %r43846, 3;
	not.b32 	%r43848, %r43847;
	and.b32  	%r43849, %r43848, 24;
	shr.u32 	%r43850, %r43835, %r43849;
	shf.r.wrap.b32 	%r43851, %r43772, %r43772, %r43850;
	shl.b32 	%r43852, %r43846, 31;
	xor.b32  	%r43853, %r43852, -2147483648;
	shr.s32 	%r43854, %r43853, 31;
	shl.b32 	%r43855, %r43846, 30;
	xor.b32  	%r43856, %r43855, -1073741824;
	not.b32 	%r43857, %r43851;
	and.b32  	%r43858, %r43770, %r43857;
	not.b32 	%r43859, %r43770;
	shr.s32 	%r43860, %r43856, 31;
	and.b32  	%r43861, %r43860, %r43859;
	or.b32  	%r43862, %r43854, %r43770;
	not.b32 	%r43863, %r43862;
	or.b32  	%r43864, %r43861, %r43863;
	and.b32  	%r43865, %r43864, %r43851;
	or.b32  	%r43866, %r43865, %r43858;
	add.s32 	%r43867, %r43770, %r43857;
	setp.ne.s32 	%p1829, %r43853, 0;
	setp.gt.s32 	%p1830, %r43856, -1;
	selp.b32 	%r43868, %r43866, %r43867, %p1830;
	selp.b32 	%r43869, %r43866, %r43868, %p1829;
	add.s32 	%r43870, %r43869, %r43836;
	shr.u32 	%r43871, %r43772, 8;
	and.b32  	%r43872, %r43871, 31;
	shl.b32 	%r43873, %r1486, %r43872;
	shr.u32 	%r43874, %r43772, 1;
	and.b32  	%r43875, %r43874, 1;
	shl.b32 	%r43876, %r43875, %r43872;
	and.b32  	%r43877, %r43772, 1;
	shl.b32 	%r43878, %r43877, %r43872;
	and.b32  	%r43879, %r43873, %r43409;
	not.b32 	%r43880, %r43873;
	and.b32  	%r43881, %r43409, %r43880;
	not.b32 	%r43882, %r43878;
	and.b32  	%r43883, %r43879, %r43882;
	or.b32  	%r43884, %r43883, %r43881;
	not.b32 	%r43885, %r43879;
	and.b32  	%r43886, %r43876, %r43885;
	or.b32  	%r43887, %r43884, %r43886;
	add.s32 	%r43888, %r43695, %r43409;
	add.s32 	%r43889, %r43888, %r43794;
	add.s32 	%r43890, %r40257, %r43887;
	add.s32 	%r43891, %r41113, %r41112;
	xor.b32  	%r43892, %r43870, %r43891;
	xor.b32  	%r43893, %r43892, %r43772;
	shr.u32 	%r43894, %r43893, 4;
	xor.b32  	%r43895, %r43894, %r43893;
	and.b32  	%r43896, %r43895, 252645135;
	shr.u32 	%r43897, %r43896, 24;
	shf.r.wrap.b32 	%r43898, %r43893, %r43893, %r43897;
	xor.b32  	%r43899, %r43898, %r43800;
	add.s32 	%r43900, %r43896, 16843009;
	shr.u32 	%r43901, %r43899, 16;
	xor.b32  	%r43902, %r43901, %r43899;
	shr.u32 	%r43903, %r43902, 12;
	shr.u32 	%r43904, %r43902, 4;
	shr.u32 	%r43905, %r43902, 8;
	xor.b32  	%r43906, %r43904, %r43903;
	xor.b32  	%r43907, %r43906, %r43905;
	xor.b32  	%r43908, %r43907, %r43902;
	shr.u32 	%r43909, %r43908, 2;
	xor.b32  	%r43910, %r43909, %r43908;
	shl.b32 	%r43911, %r43910, 3;
	not.b32 	%r43912, %r43911;
	and.b32  	%r43913, %r43912, 24;
	shr.u32 	%r43914, %r43900, %r43913;
	shf.r.wrap.b32 	%r43915, %r43893, %r43893, %r43914;
	shl.b32 	%r43916, %r43910, 31;
	xor.b32  	%r43917, %r43916, -2147483648;
	shr.s32 	%r43918, %r43917, 31;
	shl.b32 	%r43919, %r43910, 30;
	xor.b32  	%r43920, %r43919, -1073741824;
	not.b32 	%r43921, %r43915;
	and.b32  	%r43922, %r43834, %r43921;
	not.b32 	%r43923, %r43834;
	shr.s32 	%r43924, %r43920, 31;
	and.b32  	%r43925, %r43924, %r43923;
	or.b32  	%r43926, %r43918, %r43834;
	not.b32 	%r43927, %r43926;
	or.b32  	%r43928, %r43925, %r43927;
	and.b32  	%r43929, %r43928, %r43915;
	or.b32  	%r43930, %r43929, %r43922;
	add.s32 	%r43931, %r43834, %r43921;
	setp.ne.s32 	%p1831, %r43917, 0;
	setp.gt.s32 	%p1832, %r43920, -1;
	selp.b32 	%r43932, %r43930, %r43931, %p1832;
	selp.b32 	%r43933, %r43930, %r43932, %p1831;
	add.s32 	%r43934, %r43896, 33686018;
	xor.b32  	%r43935, %r43933, %r43899;
	shr.u32 	%r43936, %r43935, 16;
	xor.b32  	%r43937, %r43936, %r43935;
	shr.u32 	%r43938, %r43937, 12;
	shr.u32 	%r43939, %r43937, 4;
	shr.u32 	%r43940, %r43937, 8;
	xor.b32  	%r43941, %r43939, %r43938;
	xor.b32  	%r43942, %r43941, %r43940;
	xor.b32  	%r43943, %r43942, %r43937;
	shr.u32 	%r43944, %r43943, 2;
	xor.b32  	%r43945, %r43944, %r43943;
	shl.b32 	%r43946, %r43945, 3;
	not.b32 	%r43947, %r43946;
	and.b32  	%r43948, %r43947, 24;
	shr.u32 	%r43949, %r43934, %r43948;
	shf.r.wrap.b32 	%r43950, %r43893, %r43893, %r43949;
	shl.b32 	%r43951, %r43945, 31;
	xor.b32  	%r43952, %r43951, -2147483648;
	shr.s32 	%r43953, %r43952, 31;
	shl.b32 	%r43954, %r43945, 30;
	xor.b32  	%r43955, %r43954, -1073741824;
	not.b32 	%r43956, %r43950;
	and.b32  	%r43957, %r43869, %r43956;
	not.b32 	%r43958, %r43869;
	shr.s32 	%r43959, %r43955, 31;
	and.b32  	%r43960, %r43959, %r43958;
	or.b32  	%r43961, %r43953, %r43869;
	not.b32 	%r43962, %r43961;
	or.b32  	%r43963, %r43960, %r43962;
	and.b32  	%r43964, %r43963, %r43950;
	or.b32  	%r43965, %r43964, %r43957;
	add.s32 	%r43966, %r43869, %r43956;
	setp.ne.s32 	%p1833, %r43952, 0;
	setp.gt.s32 	%p1834, %r43955, -1;
	selp.b32 	%r43967, %r43965, %r43966, %p1834;
	selp.b32 	%r43968, %r43965, %r43967, %p1833;
	add.s32 	%r43969, %r43968, %r43935;
	xor.b32  	%r43970, %r43969, %r43893;
	shr.u32 	%r43971, %r43970, 4;
	xor.b32  	%r43972, %r43971, %r43970;
	and.b32  	%r43973, %r43972, 252645135;
	shr.u32 	%r43974, %r43973, 24;
	shf.r.wrap.b32 	%r43975, %r43970, %r43970, %r43974;
	xor.b32  	%r43976, %r43975, %r43899;
	add.s32 	%r43977, %r43973, 16843009;
	shr.u32 	%r43978, %r43976, 16;
	xor.b32  	%r43979, %r43978, %r43976;
	shr.u32 	%r43980, %r43979, 12;
	shr.u32 	%r43981, %r43979, 4;
	shr.u32 	%r43982, %r43979, 8;
	xor.b32  	%r43983, %r43981, %r43980;
	xor.b32  	%r43984, %r43983, %r43982;
	xor.b32  	%r43985, %r43984, %r43979;
	shr.u32 	%r43986, %r43985, 2;
	xor.b32  	%r43987, %r43986, %r43985;
	shl.b32 	%r43988, %r43987, 3;
	not.b32 	%r43989, %r43988;
	and.b32  	%r43990, %r43989, 24;
	shr.u32 	%r43991, %r43977, %r43990;
	shf.r.wrap.b32 	%r43992, %r43970, %r43970, %r43991;
	shl.b32 	%r43993, %r43987, 31;
	xor.b32  	%r43994, %r43993, -2147483648;
	shr.s32 	%r43995, %r43994, 31;
	shl.b32 	%r43996, %r43987, 30;
	xor.b32  	%r43997, %r43996, -1073741824;
	not.b32 	%r43998, %r43992;
	and.b32  	%r43999, %r43933, %r43998;
	not.b32 	%r44000, %r43933;
	shr.s32 	%r44001, %r43997, 31;
	and.b32  	%r44002, %r44001, %r44000;
	or.b32  	%r44003, %r43995, %r43933;
	not.b32 	%r44004, %r44003;
	or.b32  	%r44005, %r44002, %r44004;
	and.b32  	%r44006, %r44005, %r43992;
	or.b32  	%r44007, %r44006, %r43999;
	add.s32 	%r44008, %r43933, %r43998;
	setp.ne.s32 	%p1835, %r43994, 0;
	setp.gt.s32 	%p1836, %r43997, -1;
	selp.b32 	%r44009, %r44007, %r44008, %p1836;
	selp.b32 	%r44010, %r44007, %r44009, %p1835;
	add.s32 	%r44011, %r43973, 33686018;
	xor.b32  	%r44012, %r44010, %r43976;
	shr.u32 	%r44013, %r44012, 16;
	xor.b32  	%r44014, %r44013, %r44012;
	shr.u32 	%r44015, %r44014, 12;
	shr.u32 	%r44016, %r44014, 4;
	shr.u32 	%r44017, %r44014, 8;
	xor.b32  	%r44018, %r44016, %r44015;
	xor.b32  	%r44019, %r44018, %r44017;
	xor.b32  	%r44020, %r44019, %r44014;
	shr.u32 	%r44021, %r44020, 2;
	xor.b32  	%r44022, %r44021, %r44020;
	shl.b32 	%r44023, %r44022, 3;
	not.b32 	%r44024, %r44023;
	and.b32  	%r44025, %r44024, 24;
	shr.u32 	%r44026, %r44011, %r44025;
	shf.r.wrap.b32 	%r44027, %r43970, %r43970, %r44026;
	shl.b32 	%r44028, %r44022, 31;
	xor.b32  	%r44029, %r44028, -2147483648;
	shr.s32 	%r44030, %r44029, 31;
	shl.b32 	%r44031, %r44022, 30;
	xor.b32  	%r44032, %r44031, -1073741824;
	not.b32 	%r44033, %r44027;
	and.b32  	%r44034, %r43968, %r44033;
	not.b32 	%r44035, %r43968;
	shr.s32 	%r44036, %r44032, 31;
	and.b32  	%r44037, %r44036, %r44035;
	or.b32  	%r44038, %r44030, %r43968;
	not.b32 	%r44039, %r44038;
	or.b32  	%r44040, %r44037, %r44039;
	and.b32  	%r44041, %r44040, %r44027;
	or.b32  	%r44042, %r44041, %r44034;
	add.s32 	%r44043, %r43968, %r44033;
	setp.ne.s32 	%p1837, %r44029, 0;
	setp.gt.s32 	%p1838, %r44032, -1;
	selp.b32 	%r44044, %r44042, %r44043, %p1838;
	selp.b32 	%r44045, %r44042, %r44044, %p1837;
	add.s32 	%r44046, %r44045, %r44012;
	xor.b32  	%r44047, %r44046, %r43970;
	shr.u32 	%r44048, %r43970, 8;
	and.b32  	%r44049, %r44048, 31;
	shl.b32 	%r44050, %r1486, %r44049;
	shr.u32 	%r44051, %r43970, 1;
	and.b32  	%r44052, %r44051, 1;
	shl.b32 	%r44053, %r44052, %r44049;
	and.b32  	%r44054, %r43970, 1;
	shl.b32 	%r44055, %r44054, %r44049;
	and.b32  	%r44056, %r44050, %r41968;
	not.b32 	%r44057, %r44050;
	and.b32  	%r44058, %r41968, %r44057;
	not.b32 	%r44059, %r44055;
	and.b32  	%r44060, %r44056, %r44059;
	or.b32  	%r44061, %r44060, %r44058;
	not.b32 	%r44062, %r44056;
	and.b32  	%r44063, %r44053, %r44062;
	or.b32  	%r44064, %r44061, %r44063;
	shr.u32 	%r44065, %r44047, 4;
	xor.b32  	%r44066, %r44065, %r44047;
	and.b32  	%r44067, %r44066, 252645135;
	shr.u32 	%r44068, %r44067, 24;
	shf.r.wrap.b32 	%r44069, %r44047, %r44047, %r44068;
	xor.b32  	%r44070, %r44069, %r43976;
	add.s32 	%r44071, %r44067, 16843009;
	shr.u32 	%r44072, %r44070, 16;
	xor.b32  	%r44073, %r44072, %r44070;
	shr.u32 	%r44074, %r44073, 12;
	shr.u32 	%r44075, %r44073, 4;
	shr.u32 	%r44076, %r44073, 8;
	xor.b32  	%r44077, %r44075, %r44074;
	xor.b32  	%r44078, %r44077, %r44076;
	xor.b32  	%r44079, %r44078, %r44073;
	shr.u32 	%r44080, %r44079, 2;
	xor.b32  	%r44081, %r44080, %r44079;
	shl.b32 	%r44082, %r44081, 3;
	not.b32 	%r44083, %r44082;
	and.b32  	%r44084, %r44083, 24;
	shr.u32 	%r44085, %r44071, %r44084;
	shf.r.wrap.b32 	%r44086, %r44047, %r44047, %r44085;
	shl.b32 	%r44087, %r44081, 31;
	xor.b32  	%r44088, %r44087, -2147483648;
	shr.s32 	%r44089, %r44088, 31;
	shl.b32 	%r44090, %r44081, 30;
	xor.b32  	%r44091, %r44090, -1073741824;
	not.b32 	%r44092, %r44086;
	and.b32  	%r44093, %r44010, %r44092;
	not.b32 	%r44094, %r44010;
	shr.s32 	%r44095, %r44091, 31;
	and.b32  	%r44096, %r44095, %r44094;
	or.b32  	%r44097, %r44089, %r44010;
	not.b32 	%r44098, %r44097;
	or.b32  	%r44099, %r44096, %r44098;
	and.b32  	%r44100, %r44099, %r44086;
	or.b32  	%r44101, %r44100, %r44093;
	add.s32 	%r44102, %r44010, %r44092;
	setp.ne.s32 	%p1839, %r44088, 0;
	setp.gt.s32 	%p1840, %r44091, -1;
	selp.b32 	%r44103, %r44101, %r44102, %p1840;
	selp.b32 	%r44104, %r44101, %r44103, %p1839;
	add.s32 	%r44105, %r44067, 33686018;
	xor.b32  	%r44106, %r44104, %r44070;
	shr.u32 	%r44107, %r44106, 16;
	xor.b32  	%r44108, %r44107, %r44106;
	shr.u32 	%r44109, %r44108, 12;
	shr.u32 	%r44110, %r44108, 4;
	shr.u32 	%r44111, %r44108, 8;
	xor.b32  	%r44112, %r44110, %r44109;
	xor.b32  	%r44113, %r44112, %r44111;
	xor.b32  	%r44114, %r44113, %r44108;
	shr.u32 	%r44115, %r44114, 2;
	xor.b32  	%r44116, %r44115, %r44114;
	shl.b32 	%r44117, %r44116, 3;
	not.b32 	%r44118, %r44117;
	and.b32  	%r44119, %r44118, 24;
	shr.u32 	%r44120, %r44105, %r44119;
	shf.r.wrap.b32 	%r44121, %r44047, %r44047, %r44120;
	shl.b32 	%r44122, %r44116, 31;
	xor.b32  	%r44123, %r44122, -2147483648;
	shr.s32 	%r44124, %r44123, 31;
	shl.b32 	%r44125, %r44116, 30;
	xor.b32  	%r44126, %r44125, -1073741824;
	not.b32 	%r44127, %r44121;
	and.b32  	%r44128, %r44045, %r44127;
	not.b32 	%r44129, %r44045;
	shr.s32 	%r44130, %r44126, 31;
	and.b32  	%r44131, %r44130, %r44129;
	or.b32  	%r44132, %r44124, %r44045;
	not.b32 	%r44133, %r44132;
	or.b32  	%r44134, %r44131, %r44133;
	and.b32  	%r44135, %r44134, %r44121;
	or.b32  	%r44136, %r44135, %r44128;
	add.s32 	%r44137, %r44045, %r44127;
	setp.ne.s32 	%p1841, %r44123, 0;
	setp.gt.s32 	%p1842, %r44126, -1;
	selp.b32 	%r44138, %r44136, %r44137, %p1842;
	selp.b32 	%r44139, %r44136, %r44138, %p1841;
	add.s32 	%r44140, %r44139, %r44106;
	xor.b32  	%r44141, %r44140, %r44047;
	shr.u32 	%r44142, %r44047, 8;
	and.b32  	%r44143, %r44142, 31;
	shl.b32 	%r44144, %r1486, %r44143;
	shr.u32 	%r44145, %r44047, 1;
	and.b32  	%r44146, %r44145, 1;
	shl.b32 	%r44147, %r44146, %r44143;
	and.b32  	%r44148, %r44047, 1;
	shl.b32 	%r44149, %r44148, %r44143;
	and.b32  	%r44150, %r44144, %r42823;
	not.b32 	%r44151, %r44144;
	and.b32  	%r44152, %r42823, %r44151;
	not.b32 	%r44153, %r44149;
	and.b32  	%r44154, %r44150, %r44153;
	or.b32  	%r44155, %r44154, %r44152;
	not.b32 	%r44156, %r44150;
	and.b32  	%r44157, %r44147, %r44156;
	or.b32  	%r44158, %r44155, %r44157;
	xor.b32  	%r44159, %r44158, %r44064;
	and.b32  	%r44160, %r43890, %r44159;
	xor.b32  	%r44161, %r44160, %r44064;
	shr.u32 	%r44162, %r44141, 4;
	xor.b32  	%r44163, %r44162, %r44141;
	and.b32  	%r44164, %r44163, 252645135;
	shr.u32 	%r44165, %r44164, 24;
	shf.r.wrap.b32 	%r44166, %r44141, %r44141, %r44165;
	xor.b32  	%r44167, %r44166, %r44070;
	add.s32 	%r44168, %r44164, 16843009;
	shr.u32 	%r44169, %r44167, 16;
	xor.b32  	%r44170, %r44169, %r44167;
	shr.u32 	%r44171, %r44170, 12;
	shr.u32 	%r44172, %r44170, 4;
	shr.u32 	%r44173, %r44170, 8;
	xor.b32  	%r44174, %r44172, %r44171;
	xor.b32  	%r44175, %r44174, %r44173;
	xor.b32  	%r44176, %r44175, %r44170;
	shr.u32 	%r44177, %r44176, 2;
	xor.b32  	%r44178, %r44177, %r44176;
	shl.b32 	%r44179, %r44178, 3;
	not.b32 	%r44180, %r44179;
	and.b32  	%r44181, %r44180, 24;
	shr.u32 	%r44182, %r44168, %r44181;
	shf.r.wrap.b32 	%r44183, %r44141, %r44141, %r44182;
	shl.b32 	%r44184, %r44178, 31;
	xor.b32  	%r44185, %r44184, -2147483648;
	shr.s32 	%r44186, %r44185, 31;
	shl.b32 	%r44187, %r44178, 30;
	xor.b32  	%r44188, %r44187, -1073741824;
	not.b32 	%r44189, %r44183;
	and.b32  	%r44190, %r44104, %r44189;
	not.b32 	%r44191, %r44104;
	shr.s32 	%r44192, %r44188, 31;
	and.b32  	%r44193, %r44192, %r44191;
	or.b32  	%r44194, %r44186, %r44104;
	not.b32 	%r44195, %r44194;
	or.b32  	%r44196, %r44193, %r44195;
	and.b32  	%r44197, %r44196, %r44183;
	or.b32  	%r44198, %r44197, %r44190;
	add.s32 	%r44199, %r44104, %r44189;
	setp.ne.s32 	%p1843, %r44185, 0;
	setp.gt.s32 	%p1844, %r44188, -1;
	selp.b32 	%r44200, %r44198, %r44199, %p1844;
	selp.b32 	%r44201, %r44198, %r44200, %p1843;
	add.s32 	%r44202, %r44164, 33686018;
	xor.b32  	%r44203, %r44201, %r44167;
	shr.u32 	%r44204, %r44203, 16;
	xor.b32  	%r44205, %r44204, %r44203;
	shr.u32 	%r44206, %r44205, 12;
	shr.u32 	%r44207, %r44205, 4;
	shr.u32 	%r44208, %r44205, 8;
	xor.b32  	%r44209, %r44207, %r44206;
	xor.b32  	%r44210, %r44209, %r44208;
	xor.b32  	%r44211, %r44210, %r44205;
	shr.u32 	%r44212, %r44211, 2;
	xor.b32  	%r44213, %r44212, %r44211;
	shl.b32 	%r44214, %r44213, 3;
	not.b32 	%r44215, %r44214;
	and.b32  	%r44216, %r44215, 24;
	shr.u32 	%r44217, %r44202, %r44216;
	shf.r.wrap.b32 	%r44218, %r44141, %r44141, %r44217;
	shl.b32 	%r44219, %r44213, 31;
	xor.b32  	%r44220, %r44219, -2147483648;
	shr.s32 	%r44221, %r44220, 31;
	shl.b32 	%r44222, %r44213, 30;
	xor.b32  	%r44223, %r44222, -1073741824;
	not.b32 	%r44224, %r44218;
	and.b32  	%r44225, %r44139, %r44224;
	not.b32 	%r44226, %r44139;
	shr.s32 	%r44227, %r44223, 31;
	and.b32  	%r44228, %r44227, %r44226;
	or.b32  	%r44229, %r44221, %r44139;
	not.b32 	%r44230, %r44229;
	or.b32  	%r44231, %r44228, %r44230;
	and.b32  	%r44232, %r44231, %r44218;
	or.b32  	%r44233, %r44232, %r44225;
	add.s32 	%r44234, %r44139, %r44224;
	setp.ne.s32 	%p1845, %r44220, 0;
	setp.gt.s32 	%p1846, %r44223, -1;
	selp.b32 	%r44235, %r44233, %r44234, %p1846;
	selp.b32 	%r44236, %r44233, %r44235, %p1845;
	add.s32 	%r44237, %r44236, %r44203;
	xor.b32  	%r44238, %r44237, %r44141;
	shr.u32 	%r44239, %r44141, 8;
	and.b32  	%r44240, %r44239, 31;
	shl.b32 	%r44241, %r1486, %r44240;
	shr.u32 	%r44242, %r44141, 1;
	and.b32  	%r44243, %r44242, 1;
	shl.b32 	%r44244, %r44243, %r44240;
	and.b32  	%r44245, %r44141, 1;
	shl.b32 	%r44246, %r44245, %r44240;
	and.b32  	%r44247, %r44241, %r43890;
	not.b32 	%r44248, %r44241;
	and.b32  	%r44249, %r43890, %r44248;
	not.b32 	%r44250, %r44246;
	and.b32  	%r44251, %r44247, %r44250;
	or.b32  	%r44252, %r44251, %r44249;
	not.b32 	%r44253, %r44247;
	and.b32  	%r44254, %r44244, %r44253;
	or.b32  	%r44255, %r44252, %r44254;
	shf.l.wrap.b32 	%r44256, %r44255, %r44255, 26;
	shf.l.wrap.b32 	%r44257, %r44255, %r44255, 21;
	xor.b32  	%r44258, %r44256, %r44257;
	shf.l.wrap.b32 	%r44259, %r44255, %r44255, 7;
	xor.b32  	%r44260, %r44258, %r44259;
	add.s32 	%r44261, %r43113, %r42849;
	add.s32 	%r44262, %r44261, %r41113;
	add.s32 	%r44263, %r44262, %r44161;
	add.s32 	%r44264, %r44263, %r44260;
	shr.u32 	%r44265, %r44238, 4;
	xor.b32  	%r44266, %r44265, %r44238;
	and.b32  	%r44267, %r44266, 252645135;
	shr.u32 	%r44268, %r44267, 24;
	shf.r.wrap.b32 	%r44269, %r44238, %r44238, %r44268;
	xor.b32  	%r44270, %r44269, %r44167;
	add.s32 	%r44271, %r44267, 16843009;
	shr.u32 	%r44272, %r44270, 16;
	xor.b32  	%r44273, %r44272, %r44270;
	shr.u32 	%r44274, %r44273, 12;
	shr.u32 	%r44275, %r44273, 4;
	shr.u32 	%r44276, %r44273, 8;
	xor.b32  	%r44277, %r44275, %r44274;
	xor.b32  	%r44278, %r44277, %r44276;
	xor.b32  	%r44279, %r44278, %r44273;
	shr.u32 	%r44280, %r44279, 2;
	xor.b32  	%r44281, %r44280, %r44279;
	shl.b32 	%r44282, %r44281, 3;
	not.b32 	%r44283, %r44282;
	and.b32  	%r44284, %r44283, 24;
	shr.u32 	%r44285, %r44271, %r44284;
	shf.r.wrap.b32 	%r44286, %r44238, %r44238, %r44285;
	shl.b32 	%r44287, %r44281, 31;
	xor.b32  	%r44288, %r44287, -2147483648;
	shr.s32 	%r44289, %r44288, 31;
	shl.b32 	%r44290, %r44281, 30;
	xor.b32  	%r44291, %r44290, -1073741824;
	not.b32 	%r44292, %r44286;
	and.b32  	%r44293, %r44201, %r44292;
	not.b32 	%r44294, %r44201;
	shr.s32 	%r44295, %r44291, 31;
	and.b32  	%r44296, %r44295, %r44294;
	or.b32  	%r44297, %r44289, %r44201;
	not.b32 	%r44298, %r44297;
	or.b32  	%r44299, %r44296, %r44298;
	and.b32  	%r44300, %r44299, %r44286;
	or.b32  	%r44301, %r44300, %r44293;
	add.s32 	%r44302, %r44201, %r44292;
	setp.ne.s32 	%p1847, %r44288, 0;
	setp.gt.s32 	%p1848, %r44291, -1;
	selp.b32 	%r44303, %r44301, %r44302, %p1848;
	selp.b32 	%r44304, %r44301, %r44303, %p1847;
	add.s32 	%r44305, %r44267, 33686018;
	xor.b32  	%r44306, %r44304, %r44270;
	shr.u32 	%r44307, %r44306, 16;
	xor.b32  	%r44308, %r44307, %r44306;
	shr.u32 	%r44309, %r44308, 12;
	shr.u32 	%r44310, %r44308, 4;
	shr.u32 	%r44311, %r44308, 8;
	xor.b32  	%r44312, %r44310, %r44309;
	xor.b32  	%r44313, %r44312, %r44311;
	xor.b32  	%r44314, %r44313, %r44308;
	shr.u32 	%r44315, %r44314, 2;
	xor.b32  	%r44316, %r44315, %r44314;
	shl.b32 	%r44317, %r44316, 3;
	not.b32 	%r44318, %r44317;
	and.b32  	%r44319, %r44318, 24;
	shr.u32 	%r44320, %r44305, %r44319;
	shf.r.wrap.b32 	%r44321, %r44238, %r44238, %r44320;
	shl.b32 	%r44322, %r44316, 31;
	xor.b32  	%r44323, %r44322, -2147483648;
	shr.s32 	%r44324, %r44323, 31;
	shl.b32 	%r44325, %r44316, 30;
	xor.b32  	%r44326, %r44325, -1073741824;
	not.b32 	%r44327, %r44321;
	and.b32  	%r44328, %r44236, %r44327;
	not.b32 	%r44329, %r44236;
	shr.s32 	%r44330, %r44326, 31;
	and.b32  	%r44331, %r44330, %r44329;
	or.b32  	%r44332, %r44324, %r44236;
	not.b32 	%r44333, %r44332;
	or.b32  	%r44334, %r44331, %r44333;
	and.b32  	%r44335, %r44334, %r44321;
	or.b32  	%r44336, %r44335, %r44328;
	add.s32 	%r44337, %r44236, %r44327;
	setp.ne.s32 	%p1849, %r44323, 0;
	setp.gt.s32 	%p1850, %r44326, -1;
	selp.b32 	%r44338, %r44336, %r44337, %p1850;
	selp.b32 	%r44339, %r44336, %r44338, %p1849;
	add.s32 	%r44340, %r44339, %r44306;
	xor.b32  	%r44341, %r44340, %r44238;
	shr.u32 	%r44342, %r44238, 8;
	and.b32  	%r44343, %r44342, 31;
	shl.b32 	%r44344, %r1486, %r44343;
	shr.u32 	%r44345, %r44238, 1;
	and.b32  	%r44346, %r44345, 1;
	shl.b32 	%r44347, %r44346, %r44343;
	and.b32  	%r44348, %r44238, 1;
	shl.b32 	%r44349, %r44348, %r44343;
	and.b32  	%r44350, %r44344, %r41967;
	not.b32 	%r44351, %r44344;
	and.b32  	%r44352, %r41967, %r44351;
	not.b32 	%r44353, %r44349;
	and.b32  	%r44354, %r44350, %r44353;
	or.b32  	%r44355, %r44354, %r44352;
	not.b32 	%r44356, %r44350;
	and.b32  	%r44357, %r44347, %r44356;
	or.b32  	%r44358, %r44355, %r44357;
	shr.u32 	%r44359, %r44341, 4;
	xor.b32  	%r44360, %r44359, %r44341;
	and.b32  	%r44361, %r44360, 252645135;
	shr.u32 	%r44362, %r44361, 24;
	shf.r.wrap.b32 	%r44363, %r44341, %r44341, %r44362;
	xor.b32  	%r44364, %r44363, %r44270;
	add.s32 	%r44365, %r44361, 16843009;
	shr.u32 	%r44366, %r44364, 16;
	xor.b32  	%r44367, %r44366, %r44364;
	shr.u32 	%r44368, %r44367, 12;
	shr.u32 	%r44369, %r44367, 4;
	shr.u32 	%r44370, %r44367, 8;
	xor.b32  	%r44371, %r44369, %r44368;
	xor.b32  	%r44372, %r44371, %r44370;
	xor.b32  	%r44373, %r44372, %r44367;
	shr.u32 	%r44374, %r44373, 2;
	xor.b32  	%r44375, %r44374, %r44373;
	shl.b32 	%r44376, %r44375, 3;
	not.b32 	%r44377, %r44376;
	and.b32  	%r44378, %r44377, 24;
	shr.u32 	%r44379, %r44365, %r44378;
	shf.r.wrap.b32 	%r44380, %r44341, %r44341, %r44379;
	shl.b32 	%r44381, %r44375, 31;
	xor.b32  	%r44382, %r44381, -2147483648;
	shr.s32 	%r44383, %r44382, 31;
	shl.b32 	%r44384, %r44375, 30;
	xor.b32  	%r44385, %r44384, -1073741824;
	not.b32 	%r44386, %r44380;
	and.b32  	%r44387, %r44304, %r44386;
	not.b32 	%r44388, %r44304;
	shr.s32 	%r44389, %r44385, 31;
	and.b32  	%r44390, %r44389, %r44388;
	or.b32  	%r44391, %r44383, %r44304;
	not.b32 	%r44392, %r44391;
	or.b32  	%r44393, %r44390, %r44392;
	and.b32  	%r44394, %r44393, %r44380;
	or.b32  	%r44395, %r44394, %r44387;
	add.s32 	%r44396, %r44304, %r44386;
	setp.ne.s32 	%p1851, %r44382, 0;
	setp.gt.s32 	%p1852, %r44385, -1;
	selp.b32 	%r44397, %r44395, %r44396, %p1852;
	selp.b32 	%r44398, %r44395, %r44397, %p1851;
	add.s32 	%r44399, %r44361, 33686018;
	xor.b32  	%r44400, %r44398, %r44364;
	shr.u32 	%r44401, %r44400, 16;
	xor.b32  	%r44402, %r44401, %r44400;
	shr.u32 	%r44403, %r44402, 12;
	shr.u32 	%r44404, %r44402, 4;
	shr.u32 	%r44405, %r44402, 8;
	xor.b32  	%r44406, %r44404, %r44403;
	xor.b32  	%r44407, %r44406, %r44405;
	xor.b32  	%r44408, %r44407, %r44402;
	shr.u32 	%r44409, %r44408, 2;
	xor.b32  	%r44410, %r44409, %r44408;
	shl.b32 	%r44411, %r44410, 3;
	not.b32 	%r44412, %r44411;
	and.b32  	%r44413, %r44412, 24;
	shr.u32 	%r44414, %r44399, %r44413;
	shf.r.wrap.b32 	%r44415, %r44341, %r44341, %r44414;
	shl.b32 	%r44416, %r44410, 31;
	xor.b32  	%r44417, %r44416, -2147483648;
	shr.s32 	%r44418, %r44417, 31;
	shl.b32 	%r44419, %r44410, 30;
	xor.b32  	%r44420, %r44419, -1073741824;
	not.b32 	%r44421, %r44415;
	and.b32  	%r44422, %r44339, %r44421;
	not.b32 	%r44423, %r44339;
	shr.s32 	%r44424, %r44420, 31;
	and.b32  	%r44425, %r44424, %r44423;
	or.b32  	%r44426, %r44418, %r44339;
	not.b32 	%r44427, %r44426;
	or.b32  	%r44428, %r44425, %r44427;
	and.b32  	%r44429, %r44428, %r44415;
	or.b32  	%r44430, %r44429, %r44422;
	add.s32 	%r44431, %r44339, %r44421;
	setp.ne.s32 	%p1853, %r44417, 0;
	setp.gt.s32 	%p1854, %r44420, -1;
	selp.b32 	%r44432, %r44430, %r44431, %p1854;
	selp.b32 	%r44433, %r44430, %r44432, %p1853;
	add.s32 	%r44434, %r44433, %r44400;
	xor.b32  	%r44435, %r44434, %r44341;
	shr.u32 	%r44436, %r44341, 8;
	and.b32  	%r44437, %r44436, 31;
	shl.b32 	%r44438, %r1486, %r44437;
	shr.u32 	%r44439, %r44341, 1;
	and.b32  	%r44440, %r44439, 1;
	shl.b32 	%r44441, %r44440, %r44437;
	and.b32  	%r44442, %r44341, 1;
	shl.b32 	%r44443, %r44442, %r44437;
	and.b32  	%r44444, %r44438, %r42822;
	not.b32 	%r44445, %r44438;
	and.b32  	%r44446, %r42822, %r44445;
	not.b32 	%r44447, %r44443;
	and.b32  	%r44448, %r44444, %r44447;
	or.b32  	%r44449, %r44448, %r44446;
	not.b32 	%r44450, %r44444;
	and.b32  	%r44451, %r44441, %r44450;
	or.b32  	%r44452, %r44449, %r44451;
	shr.u32 	%r44453, %r44435, 4;
	xor.b32  	%r44454, %r44453, %r44435;
	and.b32  	%r44455, %r44454, 252645135;
	shr.u32 	%r44456, %r44455, 24;
	shf.r.wrap.b32 	%r44457, %r44435, %r44435, %r44456;
	xor.b32  	%r44458, %r44457, %r44364;
	add.s32 	%r44459, %r44455, 16843009;
	shr.u32 	%r44460, %r44458, 16;
	xor.b32  	%r44461, %r44460, %r44458;
	shr.u32 	%r44462, %r44461, 12;
	shr.u32 	%r44463, %r44461, 4;
	shr.u32 	%r44464, %r44461, 8;
	xor.b32  	%r44465, %r44463, %r44462;
	xor.b32  	%r44466, %r44465, %r44464;
	xor.b32  	%r44467, %r44466, %r44461;
	shr.u32 	%r44468, %r44467, 2;
	xor.b32  	%r44469, %r44468, %r44467;
	shl.b32 	%r44470, %r44469, 3;
	not.b32 	%r44471, %r44470;
	and.b32  	%r44472, %r44471, 24;
	shr.u32 	%r44473, %r44459, %r44472;
	shf.r.wrap.b32 	%r44474, %r44435, %r44435, %r44473;
	shl.b32 	%r44475, %r44469, 31;
	xor.b32  	%r44476, %r44475, -2147483648;
	shr.s32 	%r44477, %r44476, 31;
	shl.b32 	%r44478, %r44469, 30;
	xor.b32  	%r44479, %r44478, -1073741824;
	not.b32 	%r44480, %r44474;
	and.b32  	%r44481, %r44398, %r44480;
	not.b32 	%r44482, %r44398;
	shr.s32 	%r44483, %r44479, 31;
	and.b32  	%r44484, %r44483, %r44482;
	or.b32  	%r44485, %r44477, %r44398;
	not.b32 	%r44486, %r44485;
	or.b32  	%r44487, %r44484, %r44486;
	and.b32  	%r44488, %r44487, %r44474;
	or.b32  	%r44489, %r44488, %r44481;
	add.s32 	%r44490, %r44398, %r44480;
	setp.ne.s32 	%p1855, %r44476, 0;
	setp.gt.s32 	%p1856, %r44479, -1;
	selp.b32 	%r44491, %r44489, %r44490, %p1856;
	selp.b32 	%r44492, %r44489, %r44491, %p1855;
	add.s32 	%r44493, %r44455, 33686018;
	xor.b32  	%r44494, %r44492, %r44458;
	shr.u32 	%r44495, %r44494, 16;
	xor.b32  	%r44496, %r44495, %r44494;
	shr.u32 	%r44497, %r44496, 12;
	shr.u32 	%r44498, %r44496, 4;
	shr.u32 	%r44499, %r44496, 8;
	xor.b32  	%r44500, %r44498, %r44497;
	xor.b32  	%r44501, %r44500, %r44499;
	xor.b32  	%r44502, %r44501, %r44496;
	shr.u32 	%r44503, %r44502, 2;
	xor.b32  	%r44504, %r44503, %r44502;
	shl.b32 	%r44505, %r44504, 3;
	not.b32 	%r44506, %r44505;
	and.b32  	%r44507, %r44506, 24;
	shr.u32 	%r44508, %r44493, %r44507;
	shf.r.wrap.b32 	%r44509, %r44435, %r44435, %r44508;
	shl.b32 	%r44510, %r44504, 31;
	xor.b32  	%r44511, %r44510, -2147483648;
	shr.s32 	%r44512, %r44511, 31;
	shl.b32 	%r44513, %r44504, 30;
	xor.b32  	%r44514, %r44513, -1073741824;
	not.b32 	%r44515, %r44509;
	and.b32  	%r44516, %r44433, %r44515;
	not.b32 	%r44517, %r44433;
	shr.s32 	%r44518, %r44514, 31;
	and.b32  	%r44519, %r44518, %r44517;
	or.b32  	%r44520, %r44512, %r44433;
	not.b32 	%r44521, %r44520;
	or.b32  	%r44522, %r44519, %r44521;
	and.b32  	%r44523, %r44522, %r44509;
	or.b32  	%r44524, %r44523, %r44516;
	add.s32 	%r44525, %r44433, %r44515;
	setp.ne.s32 	%p1857, %r44511, 0;
	setp.gt.s32 	%p1858, %r44514, -1;
	selp.b32 	%r44526, %r44524, %r44525, %p1858;
	selp.b32 	%r44527, %r44524, %r44526, %p1857;
	add.s32 	%r44528, %r44527, %r44494;
	xor.b32  	%r44529, %r44528, %r44435;
	shr.u32 	%r44530, %r44435, 8;
	and.b32  	%r44531, %r44530, 31;
	shl.b32 	%r44532, %r1486, %r44531;
	shr.u32 	%r44533, %r44435, 1;
	and.b32  	%r44534, %r44533, 1;
	shl.b32 	%r44535, %r44534, %r44531;
	and.b32  	%r44536, %r44435, 1;
	shl.b32 	%r44537, %r44536, %r44531;
	and.b32  	%r44538, %r44532, %r43889;
	not.b32 	%r44539, %r44532;
	and.b32  	%r44540, %r43889, %r44539;
	not.b32 	%r44541, %r44537;
	and.b32  	%r44542, %r44538, %r44541;
	or.b32  	%r44543, %r44542, %r44540;
	not.b32 	%r44544, %r44538;
	and.b32  	%r44545, %r44535, %r44544;
	or.b32  	%r44546, %r44543, %r44545;
	or.b32  	%r44547, %r44452, %r44358;
	and.b32  	%r44548, %r44546, %r44547;
	and.b32  	%r44549, %r44452, %r44358;
	or.b32  	%r44550, %r44548, %r44549;
	shr.u32 	%r44551, %r44529, 4;
	xor.b32  	%r44552, %r44551, %r44529;
	and.b32  	%r44553, %r44552, 252645135;
	shr.u32 	%r44554, %r44553, 24;
	shf.r.wrap.b32 	%r44555, %r44529, %r44529, %r44554;
	xor.b32  	%r44556, %r44555, %r44458;
	add.s32 	%r44557, %r44553, 16843009;
	shr.u32 	%r44558, %r44556, 16;
	xor.b32  	%r44559, %r44558, %r44556;
	shr.u32 	%r44560, %r44559, 12;
	shr.u32 	%r44561, %r44559, 4;
	shr.u32 	%r44562, %r44559, 8;
	xor.b32  	%r44563, %r44561, %r44560;
	xor.b32  	%r44564, %r44563, %r44562;
	xor.b32  	%r44565, %r44564, %r44559;
	shr.u32 	%r44566, %r44565, 2;
	xor.b32  	%r44567, %r44566, %r44565;
	shl.b32 	%r44568, %r44567, 3;
	not.b32 	%r44569, %r44568;
	and.b32  	%r44570, %r44569, 24;
	shr.u32 	%r44571, %r44557, %r44570;
	shf.r.wrap.b32 	%r44572, %r44529, %r44529, %r44571;
	shl.b32 	%r44573, %r44567, 31;
	xor.b32  	%r44574, %r44573, -2147483648;
	shr.s32 	%r44575, %r44574, 31;
	shl.b32 	%r44576, %r44567, 30;
	xor.b32  	%r44577, %r44576, -1073741824;
	not.b32 	%r44578, %r44572;
	and.b32  	%r44579, %r44492, %r44578;
	not.b32 	%r44580, %r44492;
	shr.s32 	%r44581, %r44577, 31;
	and.b32  	%r44582, %r44581, %r44580;
	or.b32  	%r44583, %r44575, %r44492;
	not.b32 	%r44584, %r44583;
	or.b32  	%r44585, %r44582, %r44584;
	and.b32  	%r44586, %r44585, %r44572;
	or.b32  	%r44587, %r44586, %r44579;
	add.s32 	%r44588, %r44492, %r44578;
	setp.ne.s32 	%p1859, %r44574, 0;
	setp.gt.s32 	%p1860, %r44577, -1;
	selp.b32 	%r44589, %r44587, %r44588, %p1860;
	selp.b32 	%r44590, %r44587, %r44589, %p1859;
	add.s32 	%r44591, %r44553, 33686018;
	xor.b32  	%r44592, %r44590, %r44556;
	shr.u32 	%r44593, %r44592, 16;
	xor.b32  	%r44594, %r44593, %r44592;
	shr.u32 	%r44595, %r44594, 12;
	shr.u32 	%r44596, %r44594, 4;
	shr.u32 	%r44597, %r44594, 8;
	xor.b32  	%r44598, %r44596, %r44595;
	xor.b32  	%r44599, %r44598, %r44597;
	xor.b32  	%r44600, %r44599, %r44594;
	shr.u32 	%r44601, %r44600, 2;
	xor.b32  	%r44602, %r44601, %r44600;
	shl.b32 	%r44603, %r44602, 3;
	not.b32 	%r44604, %r44603;
	and.b32  	%r44605, %r44604, 24;
	shr.u32 	%r44606, %r44591, %r44605;
	shf.r.wrap.b32 	%r44607, %r44529, %r44529, %r44606;
	shl.b32 	%r44608, %r44602, 31;
	xor.b32  	%r44609, %r44608, -2147483648;
	shr.s32 	%r44610, %r44609, 31;
	shl.b32 	%r44611, %r44602, 30;
	xor.b32  	%r44612, %r44611, -1073741824;
	not.b32 	%r44613, %r44607;
	and.b32  	%r44614, %r44527, %r44613;
	not.b32 	%r44615, %r44527;
	shr.s32 	%r44616, %r44612, 31;
	and.b32  	%r44617, %r44616, %r44615;
	or.b32  	%r44618, %r44610, %r44527;
	not.b32 	%r44619, %r44618;
	or.b32  	%r44620, %r44617, %r44619;
	and.b32  	%r44621, %r44620, %r44607;
	or.b32  	%r44622, %r44621, %r44614;
	add.s32 	%r44623, %r44527, %r44613;
	setp.ne.s32 	%p1861, %r44609, 0;
	setp.gt.s32 	%p1862, %r44612, -1;
	selp.b32 	%r44624, %r44622, %r44623, %p1862;
	selp.b32 	%r44625, %r44622, %r44624, %p1861;
	add.s32 	%r44626, %r44625, %r44592;
	xor.b32  	%r44627, %r44626, %r44529;
	shr.u32 	%r44628, %r44529, 8;
	and.b32  	%r44629, %r44628, 31;
	shl.b32 	%r44630, %r1486, %r44629;
	shr.u32 	%r44631, %r44529, 1;
	and.b32  	%r44632, %r44631, 1;
	shl.b32 	%r44633, %r44632, %r44629;
	and.b32  	%r44634, %r44529, 1;
	shl.b32 	%r44635, %r44634, %r44629;
	and.b32  	%r44636, %r44630, %r43889;
	not.b32 	%r44637, %r44630;
	and.b32  	%r44638, %r43889, %r44637;
	not.b32 	%r44639, %r44635;
	and.b32  	%r44640, %r44636, %r44639;
	or.b32  	%r44641, %r44640, %r44638;
	not.b32 	%r44642, %r44636;
	and.b32  	%r44643, %r44633, %r44642;
	or.b32  	%r44644, %r44641, %r44643;
	shf.l.wrap.b32 	%r44645, %r44644, %r44644, 30;
	shf.l.wrap.b32 	%r44646, %r44644, %r44644, 19;
	xor.b32  	%r44647, %r44645, %r44646;
	shf.l.wrap.b32 	%r44648, %r44644, %r44644, 10;
	xor.b32  	%r44649, %r44647, %r44648;
	shr.u32 	%r44650, %r44627, 4;
	xor.b32  	%r44651, %r44650, %r44627;
	and.b32  	%r44652, %r44651, 252645135;
	shr.u32 	%r44653, %r44652, 24;
	shf.r.wrap.b32 	%r44654, %r44627, %r44627, %r44653;
	xor.b32  	%r44655, %r44654, %r44556;
	add.s32 	%r44656, %r44652, 16843009;
	shr.u32 	%r44657, %r44655, 16;
	xor.b32  	%r44658, %r44657, %r44655;
	shr.u32 	%r44659, %r44658, 12;
	shr.u32 	%r44660, %r44658, 4;
	shr.u32 	%r44661, %r44658, 8;
	xor.b32  	%r44662, %r44660, %r44659;
	xor.b32  	%r44663, %r44662, %r44661;
	xor.b32  	%r44664, %r44663, %r44658;
	shr.u32 	%r44665, %r44664, 2;
	xor.b32  	%r44666, %r44665, %r44664;
	shl.b32 	%r44667, %r44666, 3;
	not.b32 	%r44668, %r44667;
	and.b32  	%r44669, %r44668, 24;
	shr.u32 	%r44670, %r44656, %r44669;
	shf.r.wrap.b32 	%r44671, %r44627, %r44627, %r44670;
	shl.b32 	%r44672, %r44666, 31;
	xor.b32  	%r44673, %r44672, -2147483648;
	shr.s32 	%r44674, %r44673, 31;
	shl.b32 	%r44675, %r44666, 30;
	xor.b32  	%r44676, %r44675, -1073741824;
	not.b32 	%r44677, %r44671;
	and.b32  	%r44678, %r44590, %r44677;
	not.b32 	%r44679, %r44590;
	shr.s32 	%r44680, %r44676, 31;
	and.b32  	%r44681, %r44680, %r44679;
	or.b32  	%r44682, %r44674, %r44590;
	not.b32 	%r44683, %r44682;
	or.b32  	%r44684, %r44681, %r44683;
	and.b32  	%r44685, %r44684, %r44671;
	or.b32  	%r44686, %r44685, %r44678;
	add.s32 	%r44687, %r44590, %r44677;
	setp.ne.s32 	%p1863, %r44673, 0;
	setp.gt.s32 	%p1864, %r44676, -1;
	selp.b32 	%r44688, %r44686, %r44687, %p1864;
	selp.b32 	%r44689, %r44686, %r44688, %p1863;
	add.s32 	%r44690, %r44652, 33686018;
	xor.b32  	%r44691, %r44689, %r44655;
	shr.u32 	%r44692, %r44691, 16;
	xor.b32  	%r44693, %r44692, %r44691;
	shr.u32 	%r44694, %r44693, 12;
	shr.u32 	%r44695, %r44693, 4;
	shr.u32 	%r44696, %r44693, 8;
	xor.b32  	%r44697, %r44695, %r44694;
	xor.b32  	%r44698, %r44697, %r44696;
	xor.b32  	%r44699, %r44698, %r44693;
	shr.u32 	%r44700, %r44699, 2;
	xor.b32  	%r44701, %r44700, %r44699;
	shl.b32 	%r44702, %r44701, 3;
	not.b32 	%r44703, %r44702;
	and.b32  	%r44704, %r44703, 24;
	shr.u32 	%r44705, %r44690, %r44704;
	shf.r.wrap.b32 	%r44706, %r44627, %r44627, %r44705;
	shl.b32 	%r44707, %r44701, 31;
	xor.b32  	%r44708, %r44707, -2147483648;
	shr.s32 	%r44709, %r44708, 31;
	shl.b32 	%r44710, %r44701, 30;
	xor.b32  	%r44711, %r44710, -1073741824;
	not.b32 	%r44712, %r44706;
	and.b32  	%r44713, %r44625, %r44712;
	not.b32 	%r44714, %r44625;
	shr.s32 	%r44715, %r44711, 31;
	and.b32  	%r44716, %r44715, %r44714;
	or.b32  	%r44717, %r44709, %r44625;
	not.b32 	%r44718, %r44717;
	or.b32  	%r44719, %r44716, %r44718;
	and.b32  	%r44720, %r44719, %r44706;
	or.b32  	%r44721, %r44720, %r44713;
	add.s32 	%r44722, %r44625, %r44712;
	setp.ne.s32 	%p1865, %r44708, 0;
	setp.gt.s32 	%p1866, %r44711, -1;
	selp.b32 	%r44723, %r44721, %r44722, %p1866;
	selp.b32 	%r44724, %r44721, %r44723, %p1865;
	add.s32 	%r44725, %r44724, %r44691;
	shr.u32 	%r44726, %r44627, 8;
	and.b32  	%r44727, %r44726, 31;
	shl.b32 	%r44728, %r1486, %r44727;
	shr.u32 	%r44729, %r44627, 1;
	and.b32  	%r44730, %r44729, 1;
	shl.b32 	%r44731, %r44730, %r44727;
	and.b32  	%r44732, %r44627, 1;
	shl.b32 	%r44733, %r44732, %r44727;
	and.b32  	%r44734, %r44728, %r44264;
	not.b32 	%r44735, %r44728;
	and.b32  	%r44736, %r44264, %r44735;
	not.b32 	%r44737, %r44733;
	and.b32  	%r44738, %r44734, %r44737;
	or.b32  	%r44739, %r44738, %r44736;
	not.b32 	%r44740, %r44734;
	and.b32  	%r44741, %r44731, %r44740;
	or.b32  	%r44742, %r44739, %r44741;
	add.s32 	%r44743, %r44550, %r44264;
	add.s32 	%r44744, %r44743, %r44649;
	add.s32 	%r44745, %r41112, %r44742;
	add.s32 	%r44746, %r41968, %r41967;
	xor.b32  	%r44747, %r44725, %r44746;
	xor.b32  	%r44748, %r44747, %r44627;
	shr.u32 	%r44749, %r44748, 4;
	xor.b32  	%r44750, %r44749, %r44748;
	and.b32  	%r44751, %r44750, 252645135;
	shr.u32 	%r44752, %r44751, 24;
	shf.r.wrap.b32 	%r44753, %r44748, %r44748, %r44752;
	xor.b32  	%r44754, %r44753, %r44655;
	add.s32 	%r44755, %r44751, 16843009;
	shr.u32 	%r44756, %r44754, 16;
	xor.b32  	%r44757, %r44756, %r44754;
	shr.u32 	%r44758, %r44757, 12;
	shr.u32 	%r44759, %r44757, 4;
	shr.u32 	%r44760, %r44757, 8;
	xor.b32  	%r44761, %r44759, %r44758;
	xor.b32  	%r44762, %r44761, %r44760;
	xor.b32  	%r44763, %r44762, %r44757;
	shr.u32 	%r44764, %r44763, 2;
	xor.b32  	%r44765, %r44764, %r44763;
	shl.b32 	%r44766, %r44765, 3;
	not.b32 	%r44767, %r44766;
	and.b32  	%r44768, %r44767, 24;
	shr.u32 	%r44769, %r44755, %r44768;
	shf.r.wrap.b32 	%r44770, %r44748, %r44748, %r44769;
	shl.b32 	%r44771, %r44765, 31;
	xor.b32  	%r44772, %r44771, -2147483648;
	shr.s32 	%r44773, %r44772, 31;
	shl.b32 	%r44774, %r44765, 30;
	xor.b32  	%r44775, %r44774, -1073741824;
	not.b32 	%r44776, %r44770;
	and.b32  	%r44777, %r44689, %r44776;
	not.b32 	%r44778, %r44689;
	shr.s32 	%r44779, %r44775, 31;
	and.b32  	%r44780, %r44779, %r44778;
	or.b32  	%r44781, %r44773, %r44689;
	not.b32 	%r44782, %r44781;
	or.b32  	%r44783, %r44780, %r44782;
	and.b32  	%r44784, %r44783, %r44770;
	or.b32  	%r44785, %r44784, %r44777;
	add.s32 	%r44786, %r44689, %r44776;
	setp.ne.s32 	%p1867, %r44772, 0;
	setp.gt.s32 	%p1868, %r44775, -1;
	selp.b32 	%r44787, %r44785, %r44786, %p1868;
	selp.b32 	%r44788, %r44785, %r44787, %p1867;
	add.s32 	%r44789, %r44751, 33686018;
	xor.b32  	%r44790, %r44788, %r44754;
	shr.u32 	%r44791, %r44790, 16;
	xor.b32  	%r44792, %r44791, %r44790;
	shr.u32 	%r44793, %r44792, 12;
	shr.u32 	%r44794, %r44792, 4;
	shr.u32 	%r44795, %r44792, 8;
	xor.b32  	%r44796, %r44794, %r44793;
	xor.b32  	%r44797, %r44796, %r44795;
	xor.b32  	%r44798, %r44797, %r44792;
	shr.u32 	%r44799, %r44798, 2;
	xor.b32  	%r44800, %r44799, %r44798;
	shl.b32 	%r44801, %r44800, 3;
	not.b32 	%r44802, %r44801;
	and.b32  	%r44803, %r44802, 24;
	shr.u32 	%r44804, %r44789, %r44803;
	shf.r.wrap.b32 	%r44805, %r44748, %r44748, %r44804;
	shl.b32 	%r44806, %r44800, 31;
	xor.b32  	%r44807, %r44806, -2147483648;
	shr.s32 	%r44808, %r44807, 31;
	shl.b32 	%r44809, %r44800, 30;
	xor.b32  	%r44810, %r44809, -1073741824;
	not.b32 	%r44811, %r44805;
	and.b32  	%r44812, %r44724, %r44811;
	not.b32 	%r44813, %r44724;
	shr.s32 	%r44814, %r44810, 31;
	and.b32  	%r44815, %r44814, %r44813;
	or.b32  	%r44816, %r44808, %r44724;
	not.b32 	%r44817, %r44816;
	or.b32  	%r44818, %r44815, %r44817;
	and.b32  	%r44819, %r44818, %r44805;
	or.b32  	%r44820, %r44819, %r44812;
	add.s32 	%r44821, %r44724, %r44811;
	setp.ne.s32 	%p1869, %r44807, 0;
	setp.gt.s32 	%p1870, %r44810, -1;
	selp.b32 	%r44822, %r44820, %r44821, %p1870;
	selp.b32 	%r44823, %r44820, %r44822, %p1869;
	add.s32 	%r44824, %r44823, %r44790;
	xor.b32  	%r44825, %r44824, %r44748;
	shr.u32 	%r44826, %r44825, 4;
	xor.b32  	%r44827, %r44826, %r44825;
	and.b32  	%r44828, %r44827, 252645135;
	shr.u32 	%r44829, %r44828, 24;
	shf.r.wrap.b32 	%r44830, %r44825, %r44825, %r44829;
	xor.b32  	%r44831, %r44830, %r44754;
	add.s32 	%r44832, %r44828, 16843009;
	shr.u32 	%r44833, %r44831, 16;
	xor.b32  	%r44834, %r44833, %r44831;
	shr.u32 	%r44835, %r44834, 12;
	shr.u32 	%r44836, %r44834, 4;
	shr.u32 	%r44837, %r44834, 8;
	xor.b32  	%r44838, %r44836, %r44835;
	xor.b32  	%r44839, %r44838, %r44837;
	xor.b32  	%r44840, %r44839, %r44834;
	shr.u32 	%r44841, %r44840, 2;
	xor.b32  	%r44842, %r44841, %r44840;
	shl.b32 	%r44843, %r44842, 3;
	not.b32 	%r44844, %r44843;
	and.b32  	%r44845, %r44844, 24;
	shr.u32 	%r44846, %r44832, %r44845;
	shf.r.wrap.b32 	%r44847, %r44825, %r44825, %r44846;
	shl.b32 	%r44848, %r44842, 31;
	xor.b32  	%r44849, %r44848, -2147483648;
	shr.s32 	%r44850, %r44849, 31;
	shl.b32 	%r44851, %r44842, 30;
	xor.b32  	%r44852, %r44851, -1073741824;
	not.b32 	%r44853, %r44847;
	and.b32  	%r44854, %r44788, %r44853;
	not.b32 	%r44855, %r44788;
	shr.s32 	%r44856, %r44852, 31;
	and.b32  	%r44857, %r44856, %r44855;
	or.b32  	%r44858, %r44850, %r44788;
	not.b32 	%r44859, %r44858;
	or.b32  	%r44860, %r44857, %r44859;
	and.b32  	%r44861, %r44860, %r44847;
	or.b32  	%r44862, %r44861, %r44854;
	add.s32 	%r44863, %r44788, %r44853;
	setp.ne.s32 	%p1871, %r44849, 0;
	setp.gt.s32 	%p1872, %r44852, -1;
	selp.b32 	%r44864, %r44862, %r44863, %p1872;
	selp.b32 	%r44865, %r44862, %r44864, %p1871;
	add.s32 	%r44866, %r44828, 33686018;
	xor.b32  	%r44867, %r44865, %r44831;
	shr.u32 	%r44868, %r44867, 16;
	xor.b32  	%r44869, %r44868, %r44867;
	shr.u32 	%r44870, %r44869, 12;
	shr.u32 	%r44871, %r44869, 4;
	shr.u32 	%r44872, %r44869, 8;
	xor.b32  	%r44873, %r44871, %r44870;
	xor.b32  	%r44874, %r44873, %r44872;
	xor.b32  	%r44875, %r44874, %r44869;
	shr.u32 	%r44876, %r44875, 2;
	xor.b32  	%r44877, %r44876, %r44875;
	shl.b32 	%r44878, %r44877, 3;
	not.b32 	%r44879, %r44878;
	and.b32  	%r44880, %r44879, 24;
	shr.u32 	%r44881, %r44866, %r44880;
	shf.r.wrap.b32 	%r44882, %r44825, %r44825, %r44881;
	shl.b32 	%r44883, %r44877, 31;
	xor.b32  	%r44884, %r44883, -2147483648;
	shr.s32 	%r44885, %r44884, 31;
	shl.b32 	%r44886, %r44877, 30;
	xor.b32  	%r44887, %r44886, -1073741824;
	not.b32 	%r44888, %r44882;
	and.b32  	%r44889, %r44823, %r44888;
	not.b32 	%r44890, %r44823;
	shr.s32 	%r44891, %r44887, 31;
	and.b32  	%r44892, %r44891, %r44890;
	or.b32  	%r44893, %r44885, %r44823;
	not.b32 	%r44894, %r44893;
	or.b32  	%r44895, %r44892, %r44894;
	and.b32  	%r44896, %r44895, %r44882;
	or.b32  	%r44897, %r44896, %r44889;
	add.s32 	%r44898, %r44823, %r44888;
	setp.ne.s32 	%p1873, %r44884, 0;
	setp.gt.s32 	%p1874, %r44887, -1;
	selp.b32 	%r44899, %r44897, %r44898, %p1874;
	selp.b32 	%r44900, %r44897, %r44899, %p1873;
	add.s32 	%r44901, %r44900, %r44867;
	xor.b32  	%r44902, %r44901, %r44825;
	shr.u32 	%r44903, %r44825, 8;
	and.b32  	%r44904, %r44903, 31;
	shl.b32 	%r44905, %r1486, %r44904;
	shr.u32 	%r44906, %r44825, 1;
	and.b32  	%r44907, %r44906, 1;
	shl.b32 	%r44908, %r44907, %r44904;
	and.b32  	%r44909, %r44825, 1;
	shl.b32 	%r44910, %r44909, %r44904;
	and.b32  	%r44911, %r44905, %r42823;
	not.b32 	%r44912, %r44905;
	and.b32  	%r44913, %r42823, %r44912;
	not.b32 	%r44914, %r44910;
	and.b32  	%r44915, %r44911, %r44914;
	or.b32  	%r44916, %r44915, %r44913;
	not.b32 	%r44917, %r44911;
	and.b32  	%r44918, %r44908, %r44917;
	or.b32  	%r44919, %r44916, %r44918;
	shr.u32 	%r44920, %r44902, 4;
	xor.b32  	%r44921, %r44920, %r44902;
	and.b32  	%r44922, %r44921, 252645135;
	shr.u32 	%r44923, %r44922, 24;
	shf.r.wrap.b32 	%r44924, %r44902, %r44902, %r44923;
	xor.b32  	%r44925, %r44924, %r44831;
	add.s32 	%r44926, %r44922, 16843009;
	shr.u32 	%r44927, %r44925, 16;
	xor.b32  	%r44928, %r44927, %r44925;
	shr.u32 	%r44929, %r44928, 12;
	shr.u32 	%r44930, %r44928, 4;
	shr.u32 	%r44931, %r44928, 8;
	xor.b32  	%r44932, %r44930, %r44929;
	xor.b32  	%r44933, %r44932, %r44931;
	xor.b32  	%r44934, %r44933, %r44928;
	shr.u32 	%r44935, %r44934, 2;
	xor.b32  	%r44936, %r44935, %r44934;
	shl.b32 	%r44937, %r44936, 3;
	not.b32 	%r44938, %r44937;
	and.b32  	%r44939, %r44938, 24;
	shr.u32 	%r44940, %r44926, %r44939;
	shf.r.wrap.b32 	%r44941, %r44902, %r44902, %r44940;
	shl.b32 	%r44942, %r44936, 31;
	xor.b32  	%r44943, %r44942, -2147483648;
	shr.s32 	%r44944, %r44943, 31;
	shl.b32 	%r44945, %r44936, 30;
	xor.b32  	%r44946, %r44945, -1073741824;
	not.b32 	%r44947, %r44941;
	and.b32  	%r44948, %r44865, %r44947;
	not.b32 	%r44949, %r44865;
	shr.s32 	%r44950, %r44946, 31;
	and.b32  	%r44951, %r44950, %r44949;
	or.b32  	%r44952, %r44944, %r44865;
	not.b32 	%r44953, %r44952;
	or.b32  	%r44954, %r44951, %r44953;
	and.b32  	%r44955, %r44954, %r44941;
	or.b32  	%r44956, %r44955, %r44948;
	add.s32 	%r44957, %r44865, %r44947;
	setp.ne.s32 	%p1875, %r44943, 0;
	setp.gt.s32 	%p1876, %r44946, -1;
	selp.b32 	%r44958, %r44956, %r44957, %p1876;
	selp.b32 	%r44959, %r44956, %r44958, %p1875;
	add.s32 	%r44960, %r44922, 33686018;
	xor.b32  	%r44961, %r44959, %r44925;
	shr.u32 	%r44962, %r44961, 16;
	xor.b32  	%r44963, %r44962, %r44961;
	shr.u32 	%r44964, %r44963, 12;
	shr.u32 	%r44965, %r44963, 4;
	shr.u32 	%r44966, %r44963, 8;
	xor.b32  	%r44967, %r44965, %r44964;
	xor.b32  	%r44968, %r44967, %r44966;
	xor.b32  	%r44969, %r44968, %r44963;
	shr.u32 	%r44970, %r44969, 2;
	xor.b32  	%r44971, %r44970, %r44969;
	shl.b32 	%r44972, %r44971, 3;
	not.b32 	%r44973, %r44972;
	and.b32  	%r44974, %r44973, 24;
	shr.u32 	%r44975, %r44960, %r44974;
	shf.r.wrap.b32 	%r44976, %r44902, %r44902, %r44975;
	shl.b32 	%r44977, %r44971, 31;
	xor.b32  	%r44978, %r44977, -2147483648;
	shr.s32 	%r44979, %r44978, 31;
	shl.b32 	%r44980, %r44971, 30;
	xor.b32  	%r44981, %r44980, -1073741824;
	not.b32 	%r44982, %r44976;
	and.b32  	%r44983, %r44900, %r44982;
	not.b32 	%r44984, %r44900;
	shr.s32 	%r44985, %r44981, 31;
	and.b32  	%r44986, %r44985, %r44984;
	or.b32  	%r44987, %r44979, %r44900;
	not.b32 	%r44988, %r44987;
	or.b32  	%r44989, %r44986, %r44988;
	and.b32  	%r44990, %r44989, %r44976;
	or.b32  	%r44991, %r44990, %r44983;
	add.s32 	%r44992, %r44900, %r44982;
	setp.ne.s32 	%p1877, %r44978, 0;
	setp.gt.s32 	%p1878, %r44981, -1;
	selp.b32 	%r44993, %r44991, %r44992, %p1878;
	selp.b32 	%r44994, %r44991, %r44993, %p1877;
	add.s32 	%r44995, %r44994, %r44961;
	xor.b32  	%r44996, %r44995, %r44902;
	shr.u32 	%r44997, %r44902, 8;
	and.b32  	%r44998, %r44997, 31;
	shl.b32 	%r44999, %r1486, %r44998;
	shr.u32 	%r45000, %r44902, 1;
	and.b32  	%r45001, %r45000, 1;
	shl.b32 	%r45002, %r45001, %r44998;
	and.b32  	%r45003, %r44902, 1;
	shl.b32 	%r45004, %r45003, %r44998;
	and.b32  	%r45005, %r44999, %r43890;
	not.b32 	%r45006, %r44999;
	and.b32  	%r45007, %r43890, %r45006;
	not.b32 	%r45008, %r45004;
	and.b32  	%r45009, %r45005, %r45008;
	or.b32  	%r45010, %r45009, %r45007;
	not.b32 	%r45011, %r45005;
	and.b32  	%r45012, %r45002, %r45011;
	or.b32  	%r45013, %r45010, %r45012;
	xor.b32  	%r45014, %r45013, %r44919;
	and.b32  	%r45015, %r44745, %r45014;
	xor.b32  	%r45016, %r45015, %r44919;
	shr.u32 	%r45017, %r44996, 4;
	xor.b32  	%r45018, %r45017, %r44996;
	and.b32  	%r45019, %r45018, 252645135;
	shr.u32 	%r45020, %r45019, 24;
	shf.r.wrap.b32 	%r45021, %r44996, %r44996, %r45020;
	xor.b32  	%r45022, %r45021, %r44925;
	add.s32 	%r45023, %r45019, 16843009;
	shr.u32 	%r45024, %r45022, 16;
	xor.b32  	%r45025, %r45024, %r45022;
	shr.u32 	%r45026, %r45025, 12;
	shr.u32 	%r45027, %r45025, 4;
	shr.u32 	%r45028, %r45025, 8;
	xor.b32  	%r45029, %r45027, %r45026;
	xor.b32  	%r45030, %r45029, %r45028;
	xor.b32  	%r45031, %r45030, %r45025;
	shr.u32 	%r45032, %r45031, 2;
	xor.b32  	%r45033, %r45032, %r45031;
	shl.b32 	%r45034, %r45033, 3;
	not.b32 	%r45035, %r45034;
	and.b32  	%r45036, %r45035, 24;
	shr.u32 	%r45037, %r45023, %r45036;
	shf.r.wrap.b32 	%r45038, %r44996, %r44996, %r45037;
	shl.b32 	%r45039, %r45033, 31;
	xor.b32  	%r45040, %r45039, -2147483648;
	shr.s32 	%r45041, %r45040, 31;
	shl.b32 	%r45042, %r45033, 30;
	xor.b32  	%r45043, %r45042, -1073741824;
	not.b32 	%r45044, %r45038;
	and.b32  	%r45045, %r44959, %r45044;
	not.b32 	%r45046, %r44959;
	shr.s32 	%r45047, %r45043, 31;
	and.b32  	%r45048, %r45047, %r45046;
	or.b32  	%r45049, %r45041, %r44959;
	not.b32 	%r45050, %r45049;
	or.b32  	%r45051, %r45048, %r45050;
	and.b32  	%r45052, %r45051, %r45038;
	or.b32  	%r45053, %r45052, %r45045;
	add.s32 	%r45054, %r44959, %r45044;
	setp.ne.s32 	%p1879, %r45040, 0;
	setp.gt.s32 	%p1880, %r45043, -1;
	selp.b32 	%r45055, %r45053, %r45054, %p1880;
	selp.b32 	%r45056, %r45053, %r45055, %p1879;
	add.s32 	%r45057, %r45019, 33686018;
	xor.b32  	%r45058, %r45056, %r45022;
	shr.u32 	%r45059, %r45058, 16;
	xor.b32  	%r45060, %r45059, %r45058;
	shr.u32 	%r45061, %r45060, 12;
	shr.u32 	%r45062, %r45060, 4;
	shr.u32 	%r45063, %r45060, 8;
	xor.b32  	%r45064, %r45062, %r45061;
	xor.b32  	%r45065, %r45064, %r45063;
	xor.b32  	%r45066, %r45065, %r45060;
	shr.u32 	%r45067, %r45066, 2;
	xor.b32  	%r45068, %r45067, %r45066;
	shl.b32 	%r45069, %r45068, 3;
	not.b32 	%r45070, %r45069;
	and.b32  	%r45071, %r45070, 24;
	shr.u32 	%r45072, %r45057, %r45071;
	shf.r.wrap.b32 	%r45073, %r44996, %r44996, %r45072;
	shl.b32 	%r45074, %r45068, 31;
	xor.b32  	%r45075, %r45074, -2147483648;
	shr.s32 	%r45076, %r45075, 31;
	shl.b32 	%r45077, %r45068, 30;
	xor.b32  	%r45078, %r45077, -1073741824;
	not.b32 	%r45079, %r45073;
	and.b32  	%r45080, %r44994, %r45079;
	not.b32 	%r45081, %r44994;
	shr.s32 	%r45082, %r45078, 31;
	and.b32  	%r45083, %r45082, %r45081;
	or.b32  	%r45084, %r45076, %r44994;
	not.b32 	%r45085, %r45084;
	or.b32  	%r45086, %r45083, %r45085;
	and.b32  	%r45087, %r45086, %r45073;
	or.b32  	%r45088, %r45087, %r45080;
	add.s32 	%r45089, %r44994, %r45079;
	setp.ne.s32 	%p1881, %r45075, 0;
	setp.gt.s32 	%p1882, %r45078, -1;
	selp.b32 	%r45090, %r45088, %r45089, %p1882;
	selp.b32 	%r45091, %r45088, %r45090, %p1881;
	add.s32 	%r45092, %r45091, %r45058;
	xor.b32  	%r45093, %r45092, %r44996;
	shr.u32 	%r45094, %r44996, 8;
	and.b32  	%r45095, %r45094, 31;
	shl.b32 	%r45096, %r1486, %r45095;
	shr.u32 	%r45097, %r44996, 1;
	and.b32  	%r45098, %r45097, 1;
	shl.b32 	%r45099, %r45098, %r45095;
	and.b32  	%r45100, %r44996, 1;
	shl.b32 	%r45101, %r45100, %r45095;
	and.b32  	%r45102, %r45096, %r44745;
	not.b32 	%r45103, %r45096;
	and.b32  	%r45104, %r44745, %r45103;
	not.b32 	%r45105, %r45101;
	and.b32  	%r45106, %r45102, %r45105;
	or.b32  	%r45107, %r45106, %r45104;
	not.b32 	%r45108, %r45102;
	and.b32  	%r45109, %r45099, %r45108;
	or.b32  	%r45110, %r45107, %r45109;
	shf.l.wrap.b32 	%r45111, %r45110, %r45110, 26;
	shf.l.wrap.b32 	%r45112, %r45110, %r45110, 21;
	xor.b32  	%r45113, %r45111, %r45112;
	shf.l.wrap.b32 	%r45114, %r45110, %r45110, 7;
	xor.b32  	%r45115, %r45113, %r45114;
	add.s32 	%r45116, %r43114, %r42862;
	add.s32 	%r45117, %r45116, %r41968;
	add.s32 	%r45118, %r45117, %r45016;
	add.s32 	%r45119, %r45118, %r45115;
	shr.u32 	%r45120, %r45093, 4;
	xor.b32  	%r45121, %r45120, %r45093;
	and.b32  	%r45122, %r45121, 252645135;
	shr.u32 	%r45123, %r45122, 24;
	shf.r.wrap.b32 	%r45124, %r45093, %r45093, %r45123;
	xor.b32  	%r45125, %r45124, %r45022;
	add.s32 	%r45126, %r45122, 16843009;
	shr.u32 	%r45127, %r45125, 16;
	xor.b32  	%r45128, %r45127, %r45125;
	shr.u32 	%r45129, %r45128, 12;
	shr.u32 	%r45130, %r45128, 4;
	shr.u32 	%r45131, %r45128, 8;
	xor.b32  	%r45132, %r45130, %r45129;
	xor.b32  	%r45133, %r45132, %r45131;
	xor.b32  	%r45134, %r45133, %r45128;
	shr.u32 	%r45135, %r45134, 2;
	xor.b32  	%r45136, %r45135, %r45134;
	shl.b32 	%r45137, %r45136, 3;
	not.b32 	%r45138, %r45137;
	and.b32  	%r45139, %r45138, 24;
	shr.u32 	%r45140, %r45126, %r45139;
	shf.r.wrap.b32 	%r45141, %r45093, %r45093, %r45140;
	shl.b32 	%r45142, %r45136, 31;
	xor.b32  	%r45143, %r45142, -2147483648;
	shr.s32 	%r45144, %r45143, 31;
	shl.b32 	%r45145, %r45136, 30;
	xor.b32  	%r45146, %r45145, -1073741824;
	not.b32 	%r45147, %r45141;
	and.b32  	%r45148, %r45056, %r45147;
	not.b32 	%r45149, %r45056;
	shr.s32 	%r45150, %r45146, 31;
	and.b32  	%r45151, %r45150, %r45149;
	or.b32  	%r45152, %r45144, %r45056;
	not.b32 	%r45153, %r45152;
	or.b32  	%r45154, %r45151, %r45153;
	and.b32  	%r45155, %r45154, %r45141;
	or.b32  	%r45156, %r45155, %r45148;
	add.s32 	%r45157, %r45056, %r45147;
	setp.ne.s32 	%p1883, %r45143, 0;
	setp.gt.s32 	%p1884, %r45146, -1;
	selp.b32 	%r45158, %r45156, %r45157, %p1884;
	selp.b32 	%r45159, %r45156, %r45158, %p1883;
	add.s32 	%r45160, %r45122, 33686018;
	xor.b32  	%r45161, %r45159, %r45125;
	shr.u32 	%r45162, %r45161, 16;
	xor.b32  	%r45163, %r45162, %r45161;
	shr.u32 	%r45164, %r45163, 12;
	shr.u32 	%r45165, %r45163, 4;
	shr.u32 	%r45166, %r45163, 8;
	xor.b32  	%r45167, %r45165, %r45164;
	xor.b32  	%r45168, %r45167, %r45166;
	xor.b32  	%r45169, %r45168, %r45163;
	shr.u32 	%r45170, %r45169, 2;
	xor.b32  	%r45171, %r45170, %r45169;
	shl.b32 	%r45172, %r45171, 3;
	not.b32 	%r45173, %r45172;
	and.b32  	%r45174, %r45173, 24;
	shr.u32 	%r45175, %r45160, %r45174;
	shf.r.wrap.b32 	%r45176, %r45093, %r45093, %r45175;
	shl.b32 	%r45177, %r45171, 31;
	xor.b32  	%r45178, %r45177, -2147483648;
	shr.s32 	%r45179, %r45178, 31;
	shl.b32 	%r45180, %r45171, 30;
	xor.b32  	%r45181, %r45180, -1073741824;
	not.b32 	%r45182, %r45176;
	and.b32  	%r45183, %r45091, %r45182;
	not.b32 	%r45184, %r45091;
	shr.s32 	%r45185, %r45181, 31;
	and.b32  	%r45186, %r45185, %r45184;
	or.b32  	%r45187, %r45179, %r45091;
	not.b32 	%r45188, %r45187;
	or.b32  	%r45189, %r45186, %r45188;
	and.b32  	%r45190, %r45189, %r45176;
	or.b32  	%r45191, %r45190, %r45183;
	add.s32 	%r45192, %r45091, %r45182;
	setp.ne.s32 	%p1885, %r45178, 0;
	setp.gt.s32 	%p1886, %r45181, -1;
	selp.b32 	%r45193, %r45191, %r45192, %p1886;
	selp.b32 	%r45194, %r45191, %r45193, %p1885;
	add.s32 	%r45195, %r45194, %r45161;
	xor.b32  	%r45196, %r45195, %r45093;
	shr.u32 	%r45197, %r45093, 8;
	and.b32  	%r45198, %r45197, 31;
	shl.b32 	%r45199, %r1486, %r45198;
	shr.u32 	%r45200, %r45093, 1;
	and.b32  	%r45201, %r45200, 1;
	shl.b32 	%r45202, %r45201, %r45198;
	and.b32  	%r45203, %r45093, 1;
	shl.b32 	%r45204, %r45203, %r45198;
	and.b32  	%r45205, %r45199, %r42822;
	not.b32 	%r45206, %r45199;
	and.b32  	%r45207, %r42822, %r45206;
	not.b32 	%r45208, %r45204;
	and.b32  	%r45209, %r45205, %r45208;
	or.b32  	%r45210, %r45209, %r45207;
	not.b32 	%r45211, %r45205;
	and.b32  	%r45212, %r45202, %r45211;
	or.b32  	%r45213, %r45210, %r45212;
	shr.u32 	%r45214, %r45196, 4;
	xor.b32  	%r45215, %r45214, %r45196;
	and.b32  	%r45216, %r45215, 252645135;
	shr.u32 	%r45217, %r45216, 24;
	shf.r.wrap.b32 	%r45218, %r45196, %r45196, %r45217;
	xor.b32  	%r45219, %r45218, %r45125;
	add.s32 	%r45220, %r45216, 16843009;
	shr.u32 	%r45221, %r45219, 16;
	xor.b32  	%r45222, %r45221, %r45219;
	shr.u32 	%r45223, %r45222, 12;
	shr.u32 	%r45224, %r45222, 4;
	shr.u32 	%r45225, %r45222, 8;
	xor.b32  	%r45226, %r45224, %r45223;
	xor.b32  	%r45227, %r45226, %r45225;
	xor.b32  	%r45228, %r45227, %r45222;
	shr.u32 	%r45229, %r45228, 2;
	xor.b32  	%r45230, %r45229, %r45228;
	shl.b32 	%r45231, %r45230, 3;
	not.b32 	%r45232, %r45231;
	and.b32  	%r45233, %r45232, 24;
	shr.u32 	%r45234, %r45220, %r45233;
	shf.r.wrap.b32 	%r45235, %r45196, %r45196, %r45234;
	shl.b32 	%r45236, %r45230, 31;
	xor.b32  	%r45237, %r45236, -2147483648;
	shr.s32 	%r45238, %r45237, 31;
	shl.b32 	%r45239, %r45230, 30;
	xor.b32  	%r45240, %r45239, -1073741824;
	not.b32 	%r45241, %r45235;
	and.b32  	%r45242, %r45159, %r45241;
	not.b32 	%r45243, %r45159;
	shr.s32 	%r45244, %r45240, 31;
	and.b32  	%r45245, %r45244, %r45243;
	or.b32  	%r45246, %r45238, %r45159;
	not.b32 	%r45247, %r45246;
	or.b32  	%r45248, %r45245, %r45247;
	and.b32  	%r45249, %r45248, %r45235;
	or.b32  	%r45250, %r45249, %r45242;
	add.s32 	%r45251, %r45159, %r45241;
	setp.ne.s32 	%p1887, %r45237, 0;
	setp.gt.s32 	%p1888, %r45240, -1;
	selp.b32 	%r45252, %r45250, %r45251, %p1888;
	selp.b32 	%r45253, %r45250, %r45252, %p1887;
	add.s32 	%r45254, %r45216, 33686018;
	xor.b32  	%r45255, %r45253, %r45219;
	shr.u32 	%r45256, %r45255, 16;
	xor.b32  	%r45257, %r45256, %r45255;
	shr.u32 	%r45258, %r45257, 12;
	shr.u32 	%r45259, %r45257, 4;
	shr.u32 	%r45260, %r45257, 8;
	xor.b32  	%r45261, %r45259, %r45258;
	xor.b32  	%r45262, %r45261, %r45260;
	xor.b32  	%r45263, %r45262, %r45257;
	shr.u32 	%r45264, %r45263, 2;
	xor.b32  	%r45265, %r45264, %r45263;
	shl.b32 	%r45266, %r45265, 3;
	not.b32 	%r45267, %r45266;
	and.b32  	%r45268, %r45267, 24;
	shr.u32 	%r45269, %r45254, %r45268;
	shf.r.wrap.b32 	%r45270, %r45196, %r45196, %r45269;
	shl.b32 	%r45271, %r45265, 31;
	xor.b32  	%r45272, %r45271, -2147483648;
	shr.s32 	%r45273, %r45272, 31;
	shl.b32 	%r45274, %r45265, 30;
	xor.b32  	%r45275, %r45274, -1073741824;
	not.b32 	%r45276, %r45270;
	and.b32  	%r45277, %r45194, %r45276;
	not.b32 	%r45278, %r45194;
	shr.s32 	%r45279, %r45275, 31;
	and.b32  	%r45280, %r45279, %r45278;
	or.b32  	%r45281, %r45273, %r45194;
	not.b32 	%r45282, %r45281;
	or.b32  	%r45283, %r45280, %r45282;
	and.b32  	%r45284, %r45283, %r45270;
	or.b32  	%r45285, %r45284, %r45277;
	add.s32 	%r45286, %r45194, %r45276;
	setp.ne.s32 	%p1889, %r45272, 0;
	setp.gt.s32 	%p1890, %r45275, -1;
	selp.b32 	%r45287, %r45285, %r45286, %p1890;
	selp.b32 	%r45288, %r45285, %r45287, %p1889;
	add.s32 	%r45289, %r45288, %r45255;
	xor.b32  	%r45290, %r45289, %r45196;
	shr.u32 	%r45291, %r45196, 8;
	and.b32  	%r45292, %r45291, 31;
	shl.b32 	%r45293, %r1486, %r45292;
	shr.u32 	%r45294, %r45196, 1;
	and.b32  	%r45295, %r45294, 1;
	shl.b32 	%r45296, %r45295, %r45292;
	and.b32  	%r45297, %r45196, 1;
	shl.b32 	%r45298, %r45297, %r45292;
	and.b32  	%r45299, %r45293, %r43889;
	not.b32 	%r45300, %r45293;
	and.b32  	%r45301, %r43889, %r45300;
	not.b32 	%r45302, %r45298;
	and.b32  	%r45303, %r45299, %r45302;
	or.b32  	%r45304, %r45303, %r45301;
	not.b32 	%r45305, %r45299;
	and.b32  	%r45306, %r45296, %r45305;
	or.b32  	%r45307, %r45304, %r45306;
	shr.u32 	%r45308, %r45290, 4;
	xor.b32  	%r45309, %r45308, %r45290;
	and.b32  	%r45310, %r45309, 252645135;
	shr.u32 	%r45311, %r45310, 24;
	shf.r.wrap.b32 	%r45312, %r45290, %r45290, %r45311;
	xor.b32  	%r45313, %r45312, %r45219;
	add.s32 	%r45314, %r45310, 16843009;
	shr.u32 	%r45315, %r45313, 16;
	xor.b32  	%r45316, %r45315, %r45313;
	shr.u32 	%r45317, %r45316, 12;
	shr.u32 	%r45318, %r45316, 4;
	shr.u32 	%r45319, %r45316, 8;
	xor.b32  	%r45320, %r45318, %r45317;
	xor.b32  	%r45321, %r45320, %r45319;
	xor.b32  	%r45322, %r45321, %r45316;
	shr.u32 	%r45323, %r45322, 2;
	xor.b32  	%r45324, %r45323, %r45322;
	shl.b32 	%r45325, %r45324, 3;
	not.b32 	%r45326, %r45325;
	and.b32  	%r45327, %r45326, 24;
	shr.u32 	%r45328, %r45314, %r45327;
	shf.r.wrap.b32 	%r45329, %r45290, %r45290, %r45328;
	shl.b32 	%r45330, %r45324, 31;
	xor.b32  	%r45331, %r45330, -2147483648;
	shr.s32 	%r45332, %r45331, 31;
	shl.b32 	%r45333, %r45324, 30;
	xor.b32  	%r45334, %r45333, -1073741824;
	not.b32 	%r45335, %r45329;
	and.b32  	%r45336, %r45253, %r45335;
	not.b32 	%r45337, %r45253;
	shr.s32 	%r45338, %r45334, 31;
	and.b32  	%r45339, %r45338, %r45337;
	or.b32  	%r45340, %r45332, %r45253;
	not.b32 	%r45341, %r45340;
	or.b32  	%r45342, %r45339, %r45341;
	and.b32  	%r45343, %r45342, %r45329;
	or.b32  	%r45344, %r45343, %r45336;
	add.s32 	%r45345, %r45253, %r45335;
	setp.ne.s32 	%p1891, %r45331, 0;
	setp.gt.s32 	%p1892, %r45334, -1;
	selp.b32 	%r45346, %r45344, %r45345, %p1892;
	selp.b32 	%r45347, %r45344, %r45346, %p1891;
	add.s32 	%r45348, %r45310, 33686018;
	xor.b32  	%r45349, %r45347, %r45313;
	shr.u32 	%r45350, %r45349, 16;
	xor.b32  	%r45351, %r45350, %r45349;
	shr.u32 	%r45352, %r45351, 12;
	shr.u32 	%r45353, %r45351, 4;
	shr.u32 	%r45354, %r45351, 8;
	xor.b32  	%r45355, %r45353, %r45352;
	xor.b32  	%r45356, %r45355, %r45354;
	xor.b32  	%r45357, %r45356, %r45351;
	shr.u32 	%r45358, %r45357, 2;
	xor.b32  	%r45359, %r45358, %r45357;
	shl.b32 	%r45360, %r45359, 3;
	not.b32 	%r45361, %r45360;
	and.b32  	%r45362, %r45361, 24;
	shr.u32 	%r45363, %r45348, %r45362;
	shf.r.wrap.b32 	%r45364, %r45290, %r45290, %r45363;
	shl.b32 	%r45365, %r45359, 31;
	xor.b32  	%r45366, %r45365, -2147483648;
	shr.s32 	%r45367, %r45366, 31;
	shl.b32 	%r45368, %r45359, 30;
	xor.b32  	%r45369, %r45368, -1073741824;
	not.b32 	%r45370, %r45364;
	and.b32  	%r45371, %r45288, %r45370;
	not.b32 	%r45372, %r45288;
	shr.s32 	%r45373, %r45369, 31;
	and.b32  	%r45374, %r45373, %r45372;
	or.b32  	%r45375, %r45367, %r45288;
	not.b32 	%r45376, %r45375;
	or.b32  	%r45377, %r45374, %r45376;
	and.b32  	%r45378, %r45377, %r45364;
	or.b32  	%r45379, %r45378, %r45371;
	add.s32 	%r45380, %r45288, %r45370;
	setp.ne.s32 	%p1893, %r45366, 0;
	setp.gt.s32 	%p1894, %r45369, -1;
	selp.b32 	%r45381, %r45379, %r45380, %p1894;
	selp.b32 	%r45382, %r45379, %r45381, %p1893;
	add.s32 	%r45383, %r45382, %r45349;
	xor.b32  	%r45384, %r45383, %r45290;
	shr.u32 	%r45385, %r45290, 8;
	and.b32  	%r45386, %r45385, 31;
	shl.b32 	%r45387, %r1486, %r45386;
	shr.u32 	%r45388, %r45290, 1;
	and.b32  	%r45389, %r45388, 1;
	shl.b32 	%r45390, %r45389, %r45386;
	and.b32  	%r45391, %r45290, 1;
	shl.b32 	%r45392, %r45391, %r45386;
	and.b32  	%r45393, %r45387, %r44744;
	not.b32 	%r45394, %r45387;
	and.b32  	%r45395, %r44744, %r45394;
	not.b32 	%r45396, %r45392;
	and.b32  	%r45397, %r45393, %r45396;
	or.b32  	%r45398, %r45397, %r45395;
	not.b32 	%r45399, %r45393;
	and.b32  	%r45400, %r45390, %r45399;
	or.b32  	%r45401, %r45398, %r45400;
	or.b32  	%r45402, %r45307, %r45213;
	and.b32  	%r45403, %r45401, %r45402;
	and.b32  	%r45404, %r45307, %r45213;
	or.b32  	%r45405, %r45403, %r45404;
	shr.u32 	%r45406, %r45384, 4;
	xor.b32  	%r45407, %r45406, %r45384;
	and.b32  	%r45408, %r45407, 252645135;
	shr.u32 	%r45409, %r45408, 24;
	shf.r.wrap.b32 	%r45410, %r45384, %r45384, %r45409;
	xor.b32  	%r45411, %r45410, %r45313;
	add.s32 	%r45412, %r45408, 16843009;
	shr.u32 	%r45413, %r45411, 16;
	xor.b32  	%r45414, %r45413, %r45411;
	shr.u32 	%r45415, %r45414, 12;
	shr.u32 	%r45416, %r45414, 4;
	shr.u32 	%r45417, %r45414, 8;
	xor.b32  	%r45418, %r45416, %r45415;
	xor.b32  	%r45419, %r45418, %r45417;
	xor.b32  	%r45420, %r45419, %r45414;
	shr.u32 	%r45421, %r45420, 2;
	xor.b32  	%r45422, %r45421, %r45420;
	shl.b32 	%r45423, %r45422, 3;
	not.b32 	%r45424, %r45423;
	and.b32  	%r45425, %r45424, 24;
	shr.u32 	%r45426, %r45412, %r45425;
	shf.r.wrap.b32 	%r45427, %r45384, %r45384, %r45426;
	shl.b32 	%r45428, %r45422, 31;
	xor.b32  	%r45429, %r45428, -2147483648;
	shr.s32 	%r45430, %r45429, 31;
	shl.b32 	%r45431, %r45422, 30;
	xor.b32  	%r45432, %r45431, -1073741824;
	not.b32 	%r45433, %r45427;
	and.b32  	%r45434, %r45347, %r45433;
	not.b32 	%r45435, %r45347;
	shr.s32 	%r45436, %r45432, 31;
	and.b32  	%r45437, %r45436, %r45435;
	or.b32  	%r45438, %r45430, %r45347;
	not.b32 	%r45439, %r45438;
	or.b32  	%r45440, %r45437, %r45439;
	and.b32  	%r45441, %r45440, %r45427;
	or.b32  	%r45442, %r45441, %r45434;
	add.s32 	%r45443, %r45347, %r45433;
	setp.ne.s32 	%p1895, %r45429, 0;
	setp.gt.s32 	%p1896, %r45432, -1;
	selp.b32 	%r45444, %r45442, %r45443, %p1896;
	selp.b32 	%r45445, %r45442, %r45444, %p1895;
	add.s32 	%r45446, %r45408, 33686018;
	xor.b32  	%r45447, %r45445, %r45411;
	shr.u32 	%r45448, %r45447, 16;
	xor.b32  	%r45449, %r45448, %r45447;
	shr.u32 	%r45450, %r45449, 12;
	shr.u32 	%r45451, %r45449, 4;
	shr.u32 	%r45452, %r45449, 8;
	xor.b32  	%r45453, %r45451, %r45450;
	xor.b32  	%r45454, %r45453, %r45452;
	xor.b32  	%r45455, %r45454, %r45449;
	shr.u32 	%r45456, %r45455, 2;
	xor.b32  	%r45457, %r45456, %r45455;
	shl.b32 	%r45458, %r45457, 3;
	not.b32 	%r45459, %r45458;
	and.b32  	%r45460, %r45459, 24;
	shr.u32 	%r45461, %r45446, %r45460;
	shf.r.wrap.b32 	%r45462, %r45384, %r45384, %r45461;
	shl.b32 	%r45463, %r45457, 31;
	xor.b32  	%r45464, %r45463, -2147483648;
	shr.s32 	%r45465, %r45464, 31;
	shl.b32 	%r45466, %r45457, 30;
	xor.b32  	%r45467, %r45466, -1073741824;
	not.b32 	%r45468, %r45462;
	and.b32  	%r45469, %r45382, %r45468;
	not.b32 	%r45470, %r45382;
	shr.s32 	%r45471, %r45467, 31;
	and.b32  	%r45472, %r45471, %r45470;
	or.b32  	%r45473, %r45465, %r45382;
	not.b32 	%r45474, %r45473;
	or.b32  	%r45475, %r45472, %r45474;
	and.b32  	%r45476, %r45475, %r45462;
	or.b32  	%r45477, %r45476, %r45469;
	add.s32 	%r45478, %r45382, %r45468;
	setp.ne.s32 	%p1897, %r45464, 0;
	setp.gt.s32 	%p1898, %r45467, -1;
	selp.b32 	%r45479, %r45477, %r45478, %p1898;
	selp.b32 	%r45480, %r45477, %r45479, %p1897;
	add.s32 	%r45481, %r45480, %r45447;
	xor.b32  	%r45482, %r45481, %r45384;
	shr.u32 	%r45483, %r45384, 8;
	and.b32  	%r45484, %r45483, 31;
	shl.b32 	%r45485, %r1486, %r45484;
	shr.u32 	%r45486, %r45384, 1;
	and.b32  	%r45487, %r45486, 1;
	shl.b32 	%r45488, %r45487, %r45484;
	and.b32  	%r45489, %r45384, 1;
	shl.b32 	%r45490, %r45489, %r45484;
	and.b32  	%r45491, %r45485, %r44744;
	not.b32 	%r45492, %r45485;
	and.b32  	%r45493, %r44744, %r45492;
	not.b32 	%r45494, %r45490;
	and.b32  	%r45495, %r45491, %r45494;
	or.b32  	%r45496, %r45495, %r45493;
	not.b32 	%r45497, %r45491;
	and.b32  	%r45498, %r45488, %r45497;
	or.b32  	%r45499, %r45496, %r45498;
	shf.l.wrap.b32 	%r45500, %r45499, %r45499, 30;
	shf.l.wrap.b32 	%r45501, %r45499, %r45499, 19;
	xor.b32  	%r45502, %r45500, %r45501;
	shf.l.wrap.b32 	%r45503, %r45499, %r45499, 10;
	xor.b32  	%r45504, %r45502, %r45503;
	shr.u32 	%r45505, %r45482, 4;
	xor.b32  	%r45506, %r45505, %r45482;
	and.b32  	%r45507, %r45506, 252645135;
	shr.u32 	%r45508, %r45507, 24;
	shf.r.wrap.b32 	%r45509, %r45482, %r45482, %r45508;
	xor.b32  	%r45510, %r45509, %r45411;
	add.s32 	%r45511, %r45507, 16843009;
	shr.u32 	%r45512, %r45510, 16;
	xor.b32  	%r45513, %r45512, %r45510;
	shr.u32 	%r45514, %r45513, 12;
	shr.u32 	%r45515, %r45513, 4;
	shr.u32 	%r45516, %r45513, 8;
	xor.b32  	%r45517, %r45515, %r45514;
	xor.b32  	%r45518, %r45517, %r45516;
	xor.b32  	%r45519, %r45518, %r45513;
	shr.u32 	%r45520, %r45519, 2;
	xor.b32  	%r45521, %r45520, %r45519;
	shl.b32 	%r45522, %r45521, 3;
	not.b32 	%r45523, %r45522;
	and.b32  	%r45524, %r45523, 24;
	shr.u32 	%r45525, %r45511, %r45524;
	shf.r.wrap.b32 	%r45526, %r45482, %r45482, %r45525;
	shl.b32 	%r45527, %r45521, 31;
	xor.b32  	%r45528, %r45527, -2147483648;
	shr.s32 	%r45529, %r45528, 31;
	shl.b32 	%r45530, %r45521, 30;
	xor.b32  	%r45531, %r45530, -1073741824;
	not.b32 	%r45532, %r45526;
	and.b32  	%r45533, %r45445, %r45532;
	not.b32 	%r45534, %r45445;
	shr.s32 	%r45535, %r45531, 31;
	and.b32  	%r45536, %r45535, %r45534;
	or.b32  	%r45537, %r45529, %r45445;
	not.b32 	%r45538, %r45537;
	or.b32  	%r45539, %r45536, %r45538;
	and.b32  	%r45540, %r45539, %r45526;
	or.b32  	%r45541, %r45540, %r45533;
	add.s32 	%r45542, %r45445, %r45532;
	setp.ne.s32 	%p1899, %r45528, 0;
	setp.gt.s32 	%p1900, %r45531, -1;
	selp.b32 	%r45543, %r45541, %r45542, %p1900;
	selp.b32 	%r45544, %r45541, %r45543, %p1899;
	add.s32 	%r45545, %r45507, 33686018;
	xor.b32  	%r45546, %r45544, %r45510;
	shr.u32 	%r45547, %r45546, 16;
	xor.b32  	%r45548, %r45547, %r45546;
	shr.u32 	%r45549, %r45548, 12;
	shr.u32 	%r45550, %r45548, 4;
	shr.u32 	%r45551, %r45548, 8;
	xor.b32  	%r45552, %r45550, %r45549;
	xor.b32  	%r45553, %r45552, %r45551;
	xor.b32  	%r45554, %r45553, %r45548;
	shr.u32 	%r45555, %r45554, 2;
	xor.b32  	%r45556, %r45555, %r45554;
	shl.b32 	%r45557, %r45556, 3;
	not.b32 	%r45558, %r45557;
	and.b32  	%r45559, %r45558, 24;
	shr.u32 	%r45560, %r45545, %r45559;
	shf.r.wrap.b32 	%r45561, %r45482, %r45482, %r45560;
	shl.b32 	%r45562, %r45556, 31;
	xor.b32  	%r45563, %r45562, -2147483648;
	shr.s32 	%r45564, %r45563, 31;
	shl.b32 	%r45565, %r45556, 30;
	xor.b32  	%r45566, %r45565, -1073741824;
	not.b32 	%r45567, %r45561;
	and.b32  	%r45568, %r45480, %r45567;
	not.b32 	%r45569, %r45480;
	shr.s32 	%r45570, %r45566, 31;
	and.b32  	%r45571, %r45570, %r45569;
	or.b32  	%r45572, %r45564, %r45480;
	not.b32 	%r45573, %r45572;
	or.b32  	%r45574, %r45571, %r45573;
	and.b32  	%r45575, %r45574, %r45561;
	or.b32  	%r45576, %r45575, %r45568;
	add.s32 	%r45577, %r45480, %r45567;
	setp.ne.s32 	%p1901, %r45563, 0;
	setp.gt.s32 	%p1902, %r45566, -1;
	selp.b32 	%r45578, %r45576, %r45577, %p1902;
	selp.b32 	%r45579, %r45576, %r45578, %p1901;
	add.s32 	%r45580, %r45579, %r45546;
	shr.u32 	%r45581, %r45482, 8;
	and.b32  	%r45582, %r45581, 31;
	shl.b32 	%r45583, %r1486, %r45582;
	shr.u32 	%r45584, %r45482, 1;
	and.b32  	%r45585, %r45584, 1;
	shl.b32 	%r45586, %r45585, %r45582;
	and.b32  	%r45587, %r45482, 1;
	shl.b32 	%r45588, %r45587, %r45582;
	and.b32  	%r45589, %r45583, %r45119;
	not.b32 	%r45590, %r45583;
	and.b32  	%r45591, %r45119, %r45590;
	not.b32 	%r45592, %r45588;
	and.b32  	%r45593, %r45589, %r45592;
	or.b32  	%r45594, %r45593, %r45591;
	not.b32 	%r45595, %r45589;
	and.b32  	%r45596, %r45586, %r45595;
	or.b32  	%r45597, %r45594, %r45596;
	add.s32 	%r45598, %r45405, %r45119;
	add.s32 	%r45599, %r45598, %r45504;
	add.s32 	%r45600, %r41967, %r45597;
	add.s32 	%r45601, %r42823, %r42822;
	xor.b32  	%r45602, %r45580, %r45601;
	xor.b32  	%r45603, %r45602, %r45482;
	shr.u32 	%r45604, %r45603, 4;
	xor.b32  	%r45605, %r45604, %r45603;
	and.b32  	%r45606, %r45605, 252645135;
	shr.u32 	%r45607, %r45606, 24;
	shf.r.wrap.b32 	%r45608, %r45603, %r45603, %r45607;
	xor.b32  	%r45609, %r45608, %r45510;
	add.s32 	%r45610, %r45606, 16843009;
	shr.u32 	%r45611, %r45609, 16;
	xor.b32  	%r45612, %r45611, %r45609;
	shr.u32 	%r45613, %r45612, 12;
	shr.u32 	%r45614, %r45612, 4;
	shr.u32 	%r45615, %r45612, 8;
	xor.b32  	%r45616, %r45614, %r45613;
	xor.b32  	%r45617, %r45616, %r45615;
	xor.b32  	%r45618, %r45617, %r45612;
	shr.u32 	%r45619, %r45618, 2;
	xor.b32  	%r45620, %r45619, %r45618;
	shl.b32 	%r45621, %r45620, 3;
	not.b32 	%r45622, %r45621;
	and.b32  	%r45623, %r45622, 24;
	shr.u32 	%r45624, %r45610, %r45623;
	shf.r.wrap.b32 	%r45625, %r45603, %r45603, %r45624;
	shl.b32 	%r45626, %r45620, 31;
	xor.b32  	%r45627, %r45626, -2147483648;
	shr.s32 	%r45628, %r45627, 31;
	shl.b32 	%r45629, %r45620, 30;
	xor.b32  	%r45630, %r45629, -1073741824;
	not.b32 	%r45631, %r45625;
	and.b32  	%r45632, %r45544, %r45631;
	not.b32 	%r45633, %r45544;
	shr.s32 	%r45634, %r45630, 31;
	and.b32  	%r45635, %r45634, %r45633;
	or.b32  	%r45636, %r45628, %r45544;
	not.b32 	%r45637, %r45636;
	or.b32  	%r45638, %r45635, %r45637;
	and.b32  	%r45639, %r45638, %r45625;
	or.b32  	%r45640, %r45639, %r45632;
	add.s32 	%r45641, %r45544, %r45631;
	setp.ne.s32 	%p1903, %r45627, 0;
	setp.gt.s32 	%p1904, %r45630, -1;
	selp.b32 	%r45642, %r45640, %r45641, %p1904;
	selp.b32 	%r45643, %r45640, %r45642, %p1903;
	add.s32 	%r45644, %r45606, 33686018;
	xor.b32  	%r45645, %r45643, %r45609;
	shr.u32 	%r45646, %r45645, 16;
	xor.b32  	%r45647, %r45646, %r45645;
	shr.u32 	%r45648, %r45647, 12;
	shr.u32 	%r45649, %r45647, 4;
	shr.u32 	%r45650, %r45647, 8;
	xor.b32  	%r45651, %r45649, %r45648;
	xor.b32  	%r45652, %r45651, %r45650;
	xor.b32  	%r45653, %r45652, %r45647;
	shr.u32 	%r45654, %r45653, 2;
	xor.b32  	%r45655, %r45654, %r45653;
	shl.b32 	%r45656, %r45655, 3;
	not.b32 	%r45657, %r45656;
	and.b32  	%r45658, %r45657, 24;
	shr.u32 	%r45659, %r45644, %r45658;
	shf.r.wrap.b32 	%r45660, %r45603, %r45603, %r45659;
	shl.b32 	%r45661, %r45655, 31;
	xor.b32  	%r45662, %r45661, -2147483648;
	shr.s32 	%r45663, %r45662, 31;
	shl.b32 	%r45664, %r45655, 30;
	xor.b32  	%r45665, %r45664, -1073741824;
	not.b32 	%r45666, %r45660;
	and.b32  	%r45667, %r45579, %r45666;
	not.b32 	%r45668, %r45579;
	shr.s32 	%r45669, %r45665, 31;
	and.b32  	%r45670, %r45669, %r45668;
	or.b32  	%r45671, %r45663, %r45579;
	not.b32 	%r45672, %r45671;
	or.b32  	%r45673, %r45670, %r45672;
	and.b32  	%r45674, %r45673, %r45660;
	or.b32  	%r45675, %r45674, %r45667;
	add.s32 	%r45676, %r45579, %r45666;
	setp.ne.s32 	%p1905, %r45662, 0;
	setp.gt.s32 	%p1906, %r45665, -1;
	selp.b32 	%r45677, %r45675, %r45676, %p1906;
	selp.b32 	%r45678, %r45675, %r45677, %p1905;
	add.s32 	%r45679, %r45678, %r45645;
	xor.b32  	%r45680, %r45679, %r45603;
	shr.u32 	%r45681, %r45680, 4;
	xor.b32  	%r45682, %r45681, %r45680;
	and.b32  	%r45683, %r45682, 252645135;
	shr.u32 	%r45684, %r45683, 24;
	shf.r.wrap.b32 	%r45685, %r45680, %r45680, %r45684;
	xor.b32  	%r45686, %r45685, %r45609;
	add.s32 	%r45687, %r45683, 16843009;
	shr.u32 	%r45688, %r45686, 16;
	xor.b32  	%r45689, %r45688, %r45686;
	shr.u32 	%r45690, %r45689, 12;
	shr.u32 	%r45691, %r45689, 4;
	shr.u32 	%r45692, %r45689, 8;
	xor.b32  	%r45693, %r45691, %r45690;
	xor.b32  	%r45694, %r45693, %r45692;
	xor.b32  	%r45695, %r45694, %r45689;
	shr.u32 	%r45696, %r45695, 2;
	xor.b32  	%r45697, %r45696, %r45695;
	shl.b32 	%r45698, %r45697, 3;
	not.b32 	%r45699, %r45698;
	and.b32  	%r45700, %r45699, 24;
	shr.u32 	%r45701, %r45687, %r45700;
	shf.r.wrap.b32 	%r45702, %r45680, %r45680, %r45701;
	shl.b32 	%r45703, %r45697, 31;
	xor.b32  	%r45704, %r45703, -2147483648;
	shr.s32 	%r45705, %r45704, 31;
	shl.b32 	%r45706, %r45697, 30;
	xor.b32  	%r45707, %r45706, -1073741824;
	not.b32 	%r45708, %r45702;
	and.b32  	%r45709, %r45643, %r45708;
	not.b32 	%r45710, %r45643;
	shr.s32 	%r45711, %r45707, 31;
	and.b32  	%r45712, %r45711, %r45710;
	or.b32  	%r45713, %r45705, %r45643;
	not.b32 	%r45714, %r45713;
	or.b32  	%r45715, %r45712, %r45714;
	and.b32  	%r45716, %r45715, %r45702;
	or.b32  	%r45717, %r45716, %r45709;
	add.s32 	%r45718, %r45643, %r45708;
	setp.ne.s32 	%p1907, %r45704, 0;
	setp.gt.s32 	%p1908, %r45707, -1;
	selp.b32 	%r45719, %r45717, %r45718, %p1908;
	selp.b32 	%r45720, %r45717, %r45719, %p1907;
	add.s32 	%r45721, %r45683, 33686018;
	xor.b32  	%r45722, %r45720, %r45686;
	shr.u32 	%r45723, %r45722, 16;
	xor.b32  	%r45724, %r45723, %r45722;
	shr.u32 	%r45725, %r45724, 12;
	shr.u32 	%r45726, %r45724, 4;
	shr.u32 	%r45727, %r45724, 8;
	xor.b32  	%r45728, %r45726, %r45725;
	xor.b32  	%r45729, %r45728, %r45727;
	xor.b32  	%r45730, %r45729, %r45724;
	shr.u32 	%r45731, %r45730, 2;
	xor.b32  	%r45732, %r45731, %r45730;
	shl.b32 	%r45733, %r45732, 3;
	not.b32 	%r45734, %r45733;
	and.b32  	%r45735, %r45734, 24;
	shr.u32 	%r45736, %r45721, %r45735;
	shf.r.wrap.b32 	%r45737, %r45680, %r45680, %r45736;
	shl.b32 	%r45738, %r45732, 31;
	xor.b32  	%r45739, %r45738, -2147483648;
	shr.s32 	%r45740, %r45739, 31;
	shl.b32 	%r45741, %r45732, 30;
	xor.b32  	%r45742, %r45741, -1073741824;
	not.b32 	%r45743, %r45737;
	and.b32  	%r45744, %r45678, %r45743;
	not.b32 	%r45745, %r45678;
	shr.s32 	%r45746, %r45742, 31;
	and.b32  	%r45747, %r45746, %r45745;
	or.b32  	%r45748, %r45740, %r45678;
	not.b32 	%r45749, %r45748;
	or.b32  	%r45750, %r45747, %r45749;
	and.b32  	%r45751, %r45750, %r45737;
	or.b32  	%r45752, %r45751, %r45744;
	add.s32 	%r45753, %r45678, %r45743;
	setp.ne.s32 	%p1909, %r45739, 0;
	setp.gt.s32 	%p1910, %r45742, -1;
	selp.b32 	%r45754, %r45752, %r45753, %p1910;
	selp.b32 	%r45755, %r45752, %r45754, %p1909;
	add.s32 	%r45756, %r45755, %r45722;
	xor.b32  	%r45757, %r45756, %r45680;
	shr.u32 	%r45758, %r45680, 8;
	and.b32  	%r45759, %r45758, 31;
	shl.b32 	%r45760, %r1486, %r45759;
	shr.u32 	%r45761, %r45680, 1;
	and.b32  	%r45762, %r45761, 1;
	shl.b32 	%r45763, %r45762, %r45759;
	and.b32  	%r45764, %r45680, 1;
	shl.b32 	%r45765, %r45764, %r45759;
	and.b32  	%r45766, %r45760, %r43890;
	not.b32 	%r45767, %r45760;
	and.b32  	%r45768, %r43890, %r45767;
	not.b32 	%r45769, %r45765;
	and.b32  	%r45770, %r45766, %r45769;
	or.b32  	%r45771, %r45770, %r45768;
	not.b32 	%r45772, %r45766;
	and.b32  	%r45773, %r45763, %r45772;
	or.b32  	%r45774, %r45771, %r45773;
	shr.u32 	%r45775, %r45757, 4;
	xor.b32  	%r45776, %r45775, %r45757;
	and.b32  	%r45777, %r45776, 252645135;
	shr.u32 	%r45778, %r45777, 24;
	shf.r.wrap.b32 	%r45779, %r45757, %r45757, %r45778;
	xor.b32  	%r45780, %r45779, %r45686;
	add.s32 	%r45781, %r45777, 16843009;
	shr.u32 	%r45782, %r45780, 16;
	xor.b32  	%r45783, %r45782, %r45780;
	shr.u32 	%r45784, %r45783, 12;
	shr.u32 	%r45785, %r45783, 4;
	shr.u32 	%r45786, %r45783, 8;
	xor.b32  	%r45787, %r45785, %r45784;
	xor.b32  	%r45788, %r45787, %r45786;
	xor.b32  	%r45789, %r45788, %r45783;
	shr.u32 	%r45790, %r45789, 2;
	xor.b32  	%r45791, %r45790, %r45789;
	shl.b32 	%r45792, %r45791, 3;
	not.b32 	%r45793, %r45792;
	and.b32  	%r45794, %r45793, 24;
	shr.u32 	%r45795, %r45781, %r45794;
	shf.r.wrap.b32 	%r45796, %r45757, %r45757, %r45795;
	shl.b32 	%r45797, %r45791, 31;
	xor.b32  	%r45798, %r45797, -2147483648;
	shr.s32 	%r45799, %r45798, 31;
	shl.b32 	%r45800, %r45791, 30;
	xor.b32  	%r45801, %r45800, -1073741824;
	not.b32 	%r45802, %r45796;
	and.b32  	%r45803, %r45720, %r45802;
	not.b32 	%r45804, %r45720;
	shr.s32 	%r45805, %r45801, 31;
	and.b32  	%r45806, %r45805, %r45804;
	or.b32  	%r45807, %r45799, %r45720;
	not.b32 	%r45808, %r45807;
	or.b32  	%r45809, %r45806, %r45808;
	and.b32  	%r45810, %r45809, %r45796;
	or.b32  	%r45811, %r45810, %r45803;
	add.s32 	%r45812, %r45720, %r45802;
	setp.ne.s32 	%p1911, %r45798, 0;
	setp.gt.s32 	%p1912, %r45801, -1;
	selp.b32 	%r45813, %r45811, %r45812, %p1912;
	selp.b32 	%r45814, %r45811, %r45813, %p1911;
	add.s32 	%r45815, %r45777, 33686018;
	xor.b32  	%r45816, %r45814, %r45780;
	shr.u32 	%r45817, %r45816, 16;
	xor.b32  	%r45818, %r45817, %r45816;
	shr.u32 	%r45819, %r45818, 12;
	shr.u32 	%r45820, %r45818, 4;
	shr.u32 	%r45821, %r45818, 8;
	xor.b32  	%r45822, %r45820, %r45819;
	xor.b32  	%r45823, %r45822, %r45821;
	xor.b32  	%r45824, %r45823, %r45818;
	shr.u32 	%r45825, %r45824, 2;
	xor.b32  	%r45826, %r45825, %r45824;
	shl.b32 	%r45827, %r45826, 3;
	not.b32 	%r45828, %r45827;
	and.b32  	%r45829, %r45828, 24;
	shr.u32 	%r45830, %r45815, %r45829;
	shf.r.wrap.b32 	%r45831, %r45757, %r45757, %r45830;
	shl.b32 	%r45832, %r45826, 31;
	xor.b32  	%r45833, %r45832, -2147483648;
	shr.s32 	%r45834, %r45833, 31;
	shl.b32 	%r45835, %r45826, 30;
	xor.b32  	%r45836, %r45835, -1073741824;
	not.b32 	%r45837, %r45831;
	and.b32  	%r45838, %r45755, %r45837;
	not.b32 	%r45839, %r45755;
	shr.s32 	%r45840, %r45836, 31;
	and.b32  	%r45841, %r45840, %r45839;
	or.b32  	%r45842, %r45834, %r45755;
	not.b32 	%r45843, %r45842;
	or.b32  	%r45844, %r45841, %r45843;
	and.b32  	%r45845, %r45844, %r45831;
	or.b32  	%r45846, %r45845, %r45838;
	add.s32 	%r45847, %r45755, %r45837;
	setp.ne.s32 	%p1913, %r45833, 0;
	setp.gt.s32 	%p1914, %r45836, -1;
	selp.b32 	%r45848, %r45846, %r45847, %p1914;
	selp.b32 	%r45849, %r45846, %r45848, %p1913;
	add.s32 	%r45850, %r45849, %r45816;
	xor.b32  	%r45851, %r45850, %r45757;
	shr.u32 	%r45852, %r45757, 8;
	and.b32  	%r45853, %r45852, 31;
	shl.b32 	%r45854, %r1486, %r45853;
	shr.u32 	%r45855, %r45757, 1;
	and.b32  	%r45856, %r45855, 1;
	shl.b32 	%r45857, %r45856, %r45853;
	and.b32  	%r45858, %r45757, 1;
	shl.b32 	%r45859, %r45858, %r45853;
	and.b32  	%r45860, %r45854, %r44745;
	not.b32 	%r45861, %r45854;
	and.b32  	%r45862, %r44745, %r45861;
	not.b32 	%r45863, %r45859;
	and.b32  	%r45864, %r45860, %r45863;
	or.b32  	%r45865, %r45864, %r45862;
	not.b32 	%r45866, %r45860;
	and.b32  	%r45867, %r45857, %r45866;
	or.b32  	%r45868, %r45865, %r45867;
	xor.b32  	%r45869, %r45868, %r45774;
	and.b32  	%r45870, %r45600, %r45869;
	xor.b32  	%r45871, %r45870, %r45774;
	shr.u32 	%r45872, %r45851, 4;
	xor.b32  	%r45873, %r45872, %r45851;
	and.b32  	%r45874, %r45873, 252645135;
	shr.u32 	%r45875, %r45874, 24;
	shf.r.wrap.b32 	%r45876, %r45851, %r45851, %r45875;
	xor.b32  	%r45877, %r45876, %r45780;
	add.s32 	%r45878, %r45874, 16843009;
	shr.u32 	%r45879, %r45877, 16;
	xor.b32  	%r45880, %r45879, %r45877;
	shr.u32 	%r45881, %r45880, 12;
	shr.u32 	%r45882, %r45880, 4;
	shr.u32 	%r45883, %r45880, 8;
	xor.b32  	%r45884, %r45882, %r45881;
	xor.b32  	%r45885, %r45884, %r45883;
	xor.b32  	%r45886, %r45885, %r45880;
	shr.u32 	%r45887, %r45886, 2;
	xor.b32  	%r45888, %r45887, %r45886;
	shl.b32 	%r45889, %r45888, 3;
	not.b32 	%r45890, %r45889;
	and.b32  	%r45891, %r45890, 24;
	shr.u32 	%r45892, %r45878, %r45891;
	shf.r.wrap.b32 	%r45893, %r45851, %r45851, %r45892;
	shl.b32 	%r45894, %r45888, 31;
	xor.b32  	%r45895, %r45894, -2147483648;
	shr.s32 	%r45896, %r45895, 31;
	shl.b32 	%r45897, %r45888, 30;
	xor.b32  	%r45898, %r45897, -1073741824;
	not.b32 	%r45899, %r45893;
	and.b32  	%r45900, %r45814, %r45899;
	not.b32 	%r45901, %r45814;
	shr.s32 	%r45902, %r45898, 31;
	and.b32  	%r45903, %r45902, %r45901;
	or.b32  	%r45904, %r45896, %r45814;
	not.b32 	%r45905, %r45904;
	or.b32  	%r45906, %r45903, %r45905;
	and.b32  	%r45907, %r45906, %r45893;
	or.b32  	%r45908, %r45907, %r45900;
	add.s32 	%r45909, %r45814, %r45899;
	setp.ne.s32 	%p1915, %r45895, 0;
	setp.gt.s32 	%p1916, %r45898, -1;
	selp.b32 	%r45910, %r45908, %r45909, %p1916;
	selp.b32 	%r45911, %r45908, %r45910, %p1915;
	add.s32 	%r45912, %r45874, 33686018;
	xor.b32  	%r45913, %r45911, %r45877;
	shr.u32 	%r45914, %r45913, 16;
	xor.b32  	%r45915, %r45914, %r45913;
	shr.u32 	%r45916, %r45915, 12;
	shr.u32 	%r45917, %r45915, 4;
	shr.u32 	%r45918, %r45915, 8;
	xor.b32  	%r45919, %r45917, %r45916;
	xor.b32  	%r45920, %r45919, %r45918;
	xor.b32  	%r45921, %r45920, %r45915;
	shr.u32 	%r45922, %r45921, 2;
	xor.b32  	%r45923, %r45922, %r45921;
	shl.b32 	%r45924, %r45923, 3;
	not.b32 	%r45925, %r45924;
	and.b32  	%r45926, %r45925, 24;
	shr.u32 	%r45927, %r45912, %r45926;
	shf.r.wrap.b32 	%r45928, %r45851, %r45851, %r45927;
	shl.b32 	%r45929, %r45923, 31;
	xor.b32  	%r45930, %r45929, -2147483648;
	shr.s32 	%r45931, %r45930, 31;
	shl.b32 	%r45932, %r45923, 30;
	xor.b32  	%r45933, %r45932, -1073741824;
	not.b32 	%r45934, %r45928;
	and.b32  	%r45935, %r45849, %r45934;
	not.b32 	%r45936, %r45849;
	shr.s32 	%r45937, %r45933, 31;
	and.b32  	%r45938, %r45937, %r45936;
	or.b32  	%r45939, %r45931, %r45849;
	not.b32 	%r45940, %r45939;
	or.b32  	%r45941, %r45938, %r45940;
	and.b32  	%r45942, %r45941, %r45928;
	or.b32  	%r45943, %r45942, %r45935;
	add.s32 	%r45944, %r45849, %r45934;
	setp.ne.s32 	%p1917, %r45930, 0;
	setp.gt.s32 	%p1918, %r45933, -1;
	selp.b32 	%r45945, %r45943, %r45944, %p1918;
	selp.b32 	%r45946, %r45943, %r45945, %p1917;
	add.s32 	%r45947, %r45946, %r45913;
	xor.b32  	%r45948, %r45947, %r45851;
	shr.u32 	%r45949, %r45851, 8;
	and.b32  	%r45950, %r45949, 31;
	shl.b32 	%r45951, %r1486, %r45950;
	shr.u32 	%r45952, %r45851, 1;
	and.b32  	%r45953, %r45952, 1;
	shl.b32 	%r45954, %r45953, %r45950;
	and.b32  	%r45955, %r45851, 1;
	shl.b32 	%r45956, %r45955, %r45950;
	and.b32  	%r45957, %r45951, %r45600;
	not.b32 	%r45958, %r45951;
	and.b32  	%r45959, %r45600, %r45958;
	not.b32 	%r45960, %r45956;
	and.b32  	%r45961, %r45957, %r45960;
	or.b32  	%r45962, %r45961, %r45959;
	not.b32 	%r45963, %r45957;
	and.b32  	%r45964, %r45954, %r45963;
	or.b32  	%r45965, %r45962, %r45964;
	shf.l.wrap.b32 	%r45966, %r45965, %r45965, 26;
	shf.l.wrap.b32 	%r45967, %r45965, %r45965, 21;
	xor.b32  	%r45968, %r45966, %r45967;
	shf.l.wrap.b32 	%r45969, %r45965, %r45965, 7;
	xor.b32  	%r45970, %r45968, %r45969;
	add.s32 	%r45971, %r43115, %r42875;
	add.s32 	%r45972, %r45971, %r42823;
	add.s32 	%r45973, %r45972, %r45871;
	add.s32 	%r45974, %r45973, %r45970;
	shr.u32 	%r45975, %r45948, 4;
	xor.b32  	%r45976, %r45975, %r45948;
	and.b32  	%r45977, %r45976, 252645135;
	shr.u32 	%r45978, %r45977, 24;
	shf.r.wrap.b32 	%r45979, %r45948, %r45948, %r45978;
	xor.b32  	%r45980, %r45979, %r45877;
	add.s32 	%r45981, %r45977, 16843009;
	shr.u32 	%r45982, %r45980, 16;
	xor.b32  	%r45983, %r45982, %r45980;
	shr.u32 	%r45984, %r45983, 12;
	shr.u32 	%r45985, %r45983, 4;
	shr.u32 	%r45986, %r45983, 8;
	xor.b32  	%r45987, %r45985, %r45984;
	xor.b32  	%r45988, %r45987, %r45986;
	xor.b32  	%r45989, %r45988, %r45983;
	shr.u32 	%r45990, %r45989, 2;
	xor.b32  	%r45991, %r45990, %r45989;
	shl.b32 	%r45992, %r45991, 3;
	not.b32 	%r45993, %r45992;
	and.b32  	%r45994, %r45993, 24;
	shr.u32 	%r45995, %r45981, %r45994;
	shf.r.wrap.b32 	%r45996, %r45948, %r45948, %r45995;
	shl.b32 	%r45997, %r45991, 31;
	xor.b32  	%r45998, %r45997, -2147483648;
	shr.s32 	%r45999, %r45998, 31;
	shl.b32 	%r46000, %r45991, 30;
	xor.b32  	%r46001, %r46000, -1073741824;
	not.b32 	%r46002, %r45996;
	and.b32  	%r46003, %r45911, %r46002;
	not.b32 	%r46004, %r45911;
	shr.s32 	%r46005, %r46001, 31;
	and.b32  	%r46006, %r46005, %r46004;
	or.b32  	%r46007, %r45999, %r45911;
	not.b32 	%r46008, %r46007;
	or.b32  	%r46009, %r46006, %r46008;
	and.b32  	%r46010, %r46009, %r45996;
	or.b32  	%r46011, %r46010, %r46003;
	add.s32 	%r46012, %r45911, %r46002;
	setp.ne.s32 	%p1919, %r45998, 0;
	setp.gt.s32 	%p1920, %r46001, -1;
	selp.b32 	%r46013, %r46011, %r46012, %p1920;
	selp.b32 	%r46014, %r46011, %r46013, %p1919;
	add.s32 	%r46015, %r45977, 33686018;
	xor.b32  	%r46016, %r46014, %r45980;
	shr.u32 	%r46017, %r46016, 16;
	xor.b32  	%r46018, %r46017, %r46016;
	shr.u32 	%r46019, %r46018, 12;
	shr.u32 	%r46020, %r46018, 4;
	shr.u32 	%r46021, %r46018, 8;
	xor.b32  	%r46022, %r46020, %r46019;
	xor.b32  	%r46023, %r46022, %r46021;
	xor.b32  	%r46024, %r46023, %r46018;
	shr.u32 	%r46025, %r46024, 2;
	xor.b32  	%r46026, %r46025, %r46024;
	shl.b32 	%r46027, %r46026, 3;
	not.b32 	%r46028, %r46027;
	and.b32  	%r46029, %r46028, 24;
	shr.u32 	%r46030, %r46015, %r46029;
	shf.r.wrap.b32 	%r46031, %r45948, %r45948, %r46030;
	shl.b32 	%r46032, %r46026, 31;
	xor.b32  	%r46033, %r46032, -2147483648;
	shr.s32 	%r46034, %r46033, 31;
	shl.b32 	%r46035, %r46026, 30;
	xor.b32  	%r46036, %r46035, -1073741824;
	not.b32 	%r46037, %r46031;
	and.b32  	%r46038, %r45946, %r46037;
	not.b32 	%r46039, %r45946;
	shr.s32 	%r46040, %r46036, 31;
	and.b32  	%r46041, %r46040, %r46039;
	or.b32  	%r46042, %r46034, %r45946;
	not.b32 	%r46043, %r46042;
	or.b32  	%r46044, %r46041, %r46043;
	and.b32  	%r46045, %r46044, %r46031;
	or.b32  	%r46046, %r46045, %r46038;
	add.s32 	%r46047, %r45946, %r46037;
	setp.ne.s32 	%p1921, %r46033, 0;
	setp.gt.s32 	%p1922, %r46036, -1;
	selp.b32 	%r46048, %r46046, %r46047, %p1922;
	selp.b32 	%r46049, %r46046, %r46048, %p1921;
	add.s32 	%r46050, %r46049, %r46016;
	xor.b32  	%r46051, %r46050, %r45948;
	shr.u32 	%r46052, %r45948, 8;
	and.b32  	%r46053, %r46052, 31;
	shl.b32 	%r46054, %r1486, %r46053;
	shr.u32 	%r46055, %r45948, 1;
	and.b32  	%r46056, %r46055, 1;
	shl.b32 	%r46057, %r46056, %r46053;
	and.b32  	%r46058, %r45948, 1;
	shl.b32 	%r46059, %r46058, %r46053;
	and.b32  	%r46060, %r46054, %r43889;
	not.b32 	%r46061, %r46054;
	and.b32  	%r46062, %r43889, %r46061;
	not.b32 	%r46063, %r46059;
	and.b32  	%r46064, %r46060, %r46063;
	or.b32  	%r46065, %r46064, %r46062;
	not.b32 	%r46066, %r46060;
	and.b32  	%r46067, %r46057, %r46066;
	or.b32  	%r46068, %r46065, %r46067;
	shr.u32 	%r46069, %r46051, 4;
	xor.b32  	%r46070, %r46069, %r46051;
	and.b32  	%r46071, %r46070, 252645135;
	shr.u32 	%r46072, %r46071, 24;
	shf.r.wrap.b32 	%r46073, %r46051, %r46051, %r46072;
	xor.b32  	%r46074, %r46073, %r45980;
	add.s32 	%r46075, %r46071, 16843009;
	shr.u32 	%r46076, %r46074, 16;
	xor.b32  	%r46077, %r46076, %r46074;
	shr.u32 	%r46078, %r46077, 12;
	shr.u32 	%r46079, %r46077, 4;
	shr.u32 	%r46080, %r46077, 8;
	xor.b32  	%r46081, %r46079, %r46078;
	xor.b32  	%r46082, %r46081, %r46080;
	xor.b32  	%r46083, %r46082, %r46077;
	shr.u32 	%r46084, %r46083, 2;
	xor.b32  	%r46085, %r46084, %r46083;
	shl.b32 	%r46086, %r46085, 3;
	not.b32 	%r46087, %r46086;
	and.b32  	%r46088, %r46087, 24;
	shr.u32 	%r46089, %r46075, %r46088;
	shf.r.wrap.b32 	%r46090, %r46051, %r46051, %r46089;
	shl.b32 	%r46091, %r46085, 31;
	xor.b32  	%r46092, %r46091, -2147483648;
	shr.s32 	%r46093, %r46092, 31;
	shl.b32 	%r46094, %r46085, 30;
	xor.b32  	%r46095, %r46094, -1073741824;
	not.b32 	%r46096, %r46090;
	and.b32  	%r46097, %r46014, %r46096;
	not.b32 	%r46098, %r46014;
	shr.s32 	%r46099, %r46095, 31;
	and.b32  	%r46100, %r46099, %r46098;
	or.b32  	%r46101, %r46093, %r46014;
	not.b32 	%r46102, %r46101;
	or.b32  	%r46103, %r46100, %r46102;
	and.b32  	%r46104, %r46103, %r46090;
	or.b32  	%r46105, %r46104, %r46097;
	add.s32 	%r46106, %r46014, %r46096;
	setp.ne.s32 	%p1923, %r46092, 0;
	setp.gt.s32 	%p1924, %r46095, -1;
	selp.b32 	%r46107, %r46105, %r46106, %p1924;
	selp.b32 	%r46108, %r46105, %r46107, %p1923;
	add.s32 	%r46109, %r46071, 33686018;
	xor.b32  	%r46110, %r46108, %r46074;
	shr.u32 	%r46111, %r46110, 16;
	xor.b32  	%r46112, %r46111, %r46110;
	shr.u32 	%r46113, %r46112, 12;
	shr.u32 	%r46114, %r46112, 4;
	shr.u32 	%r46115, %r46112, 8;
	xor.b32  	%r46116, %r46114, %r46113;
	xor.b32  	%r46117, %r46116, %r46115;
	xor.b32  	%r46118, %r46117, %r46112;
	shr.u32 	%r46119, %r46118, 2;
	xor.b32  	%r46120, %r46119, %r46118;
	shl.b32 	%r46121, %r46120, 3;
	not.b32 	%r46122, %r46121;
	and.b32  	%r46123, %r46122, 24;
	shr.u32 	%r46124, %r46109, %r46123;
	shf.r.wrap.b32 	%r46125, %r46051, %r46051, %r46124;
	shl.b32 	%r46126, %r46120, 31;
	xor.b32  	%r46127, %r46126, -2147483648;
	shr.s32 	%r46128, %r46127, 31;
	shl.b32 	%r46129, %r46120, 30;
	xor.b32  	%r46130, %r46129, -1073741824;
	not.b32 	%r46131, %r46125;
	and.b32  	%r46132, %r46049, %r46131;
	not.b32 	%r46133, %r46049;
	shr.s32 	%r46134, %r46130, 31;
	and.b32  	%r46135, %r46134, %r46133;
	or.b32  	%r46136, %r46128, %r46049;
	not.b32 	%r46137, %r46136;
	or.b32  	%r46138, %r46135, %r46137;
	and.b32  	%r46139, %r46138, %r46125;
	or.b32  	%r46140, %r46139, %r46132;
	add.s32 	%r46141, %r46049, %r46131;
	setp.ne.s32 	%p1925, %r46127, 0;
	setp.gt.s32 	%p1926, %r46130, -1;
	selp.b32 	%r46142, %r46140, %r46141, %p1926;
	selp.b32 	%r46143, %r46140, %r46142, %p1925;
	add.s32 	%r46144, %r46143, %r46110;
	xor.b32  	%r46145, %r46144, %r46051;
	shr.u32 	%r46146, %r46051, 8;
	and.b32  	%r46147, %r46146, 31;
	shl.b32 	%r46148, %r1486, %r46147;
	shr.u32 	%r46149, %r46051, 1;
	and.b32  	%r46150, %r46149, 1;
	shl.b32 	%r46151, %r46150, %r46147;
	and.b32  	%r46152, %r46051, 1;
	shl.b32 	%r46153, %r46152, %r46147;
	and.b32  	%r46154, %r46148, %r44744;
	not.b32 	%r46155, %r46148;
	and.b32  	%r46156, %r44744, %r46155;
	not.b32 	%r46157, %r46153;
	and.b32  	%r46158, %r46154, %r46157;
	or.b32  	%r46159, %r46158, %r46156;
	not.b32 	%r46160, %r46154;
	and.b32  	%r46161, %r46151, %r46160;
	or.b32  	%r46162, %r46159, %r46161;
	shr.u32 	%r46163, %r46145, 4;
	xor.b32  	%r46164, %r46163, %r46145;
	and.b32  	%r46165, %r46164, 252645135;
	shr.u32 	%r46166, %r46165, 24;
	shf.r.wrap.b32 	%r46167, %r46145, %r46145, %r46166;
	xor.b32  	%r46168, %r46167, %r46074;
	add.s32 	%r46169, %r46165, 16843009;
	shr.u32 	%r46170, %r46168, 16;
	xor.b32  	%r46171, %r46170, %r46168;
	shr.u32 	%r46172, %r46171, 12;
	shr.u32 	%r46173, %r46171, 4;
	shr.u32 	%r46174, %r46171, 8;
	xor.b32  	%r46175, %r46173, %r46172;
	xor.b32  	%r46176, %r46175, %r46174;
	xor.b32  	%r46177, %r46176, %r46171;
	shr.u32 	%r46178, %r46177, 2;
	xor.b32  	%r46179, %r46178, %r46177;
	shl.b32 	%r46180, %r46179, 3;
	not.b32 	%r46181, %r46180;
	and.b32  	%r46182, %r46181, 24;
	shr.u32 	%r46183, %r46169, %r46182;
	shf.r.wrap.b32 	%r46184, %r46145, %r46145, %r46183;
	shl.b32 	%r46185, %r46179, 31;
	xor.b32  	%r46186, %r46185, -2147483648;
	shr.s32 	%r46187, %r46186, 31;
	shl.b32 	%r46188, %r46179, 30;
	xor.b32  	%r46189, %r46188, -1073741824;
	not.b32 	%r46190, %r46184;
	and.b32  	%r46191, %r46108, %r46190;
	not.b32 	%r46192, %r46108;
	shr.s32 	%r46193, %r46189, 31;
	and.b32  	%r46194, %r46193, %r46192;
	or.b32  	%r46195, %r46187, %r46108;
	not.b32 	%r46196, %r46195;
	or.b32  	%r46197, %r46194, %r46196;
	and.b32  	%r46198, %r46197, %r46184;
	or.b32  	%r46199, %r46198, %r46191;
	add.s32 	%r46200, %r46108, %r46190;
	setp.ne.s32 	%p1927, %r46186, 0;
	setp.gt.s32 	%p1928, %r46189, -1;
	selp.b32 	%r46201, %r46199, %r46200, %p1928;
	selp.b32 	%r46202, %r46199, %r46201, %p1927;
	add.s32 	%r46203, %r46165, 33686018;
	xor.b32  	%r46204, %r46202, %r46168;
	shr.u32 	%r46205, %r46204, 16;
	xor.b32  	%r46206, %r46205, %r46204;
	shr.u32 	%r46207, %r46206, 12;
	shr.u32 	%r46208, %r46206, 4;
	shr.u32 	%r46209, %r46206, 8;
	xor.b32  	%r46210, %r46208, %r46207;
	xor.b32  	%r46211, %r46210, %r46209;
	xor.b32  	%r46212, %r46211, %r46206;
	shr.u32 	%r46213, %r46212, 2;
	xor.b32  	%r46214, %r46213, %r46212;
	shl.b32 	%r46215, %r46214, 3;
	not.b32 	%r46216, %r46215;
	and.b32  	%r46217, %r46216, 24;
	shr.u32 	%r46218, %r46203, %r46217;
	shf.r.wrap.b32 	%r46219, %r46145, %r46145, %r46218;
	shl.b32 	%r46220, %r46214, 31;
	xor.b32  	%r46221, %r46220, -2147483648;
	shr.s32 	%r46222, %r46221, 31;
	shl.b32 	%r46223, %r46214, 30;
	xor.b32  	%r46224, %r46223, -1073741824;
	not.b32 	%r46225, %r46219;
	and.b32  	%r46226, %r46143, %r46225;
	not.b32 	%r46227, %r46143;
	shr.s32 	%r46228, %r46224, 31;
	and.b32  	%r46229, %r46228, %r46227;
	or.b32  	%r46230, %r46222, %r46143;
	not.b32 	%r46231, %r46230;
	or.b32  	%r46232, %r46229, %r46231;
	and.b32  	%r46233, %r46232, %r46219;
	or.b32  	%r46234, %r46233, %r46226;
	add.s32 	%r46235, %r46143, %r46225;
	setp.ne.s32 	%p1929, %r46221, 0;
	setp.gt.s32 	%p1930, %r46224, -1;
	selp.b32 	%r46236, %r46234, %r46235, %p1930;
	selp.b32 	%r46237, %r46234, %r46236, %p1929;
	add.s32 	%r46238, %r46237, %r46204;
	xor.b32  	%r46239, %r46238, %r46145;
	shr.u32 	%r46240, %r46145, 8;
	and.b32  	%r46241, %r46240, 31;
	shl.b32 	%r46242, %r1486, %r46241;
	shr.u32 	%r46243, %r46145, 1;
	and.b32  	%r46244, %r46243, 1;
	shl.b32 	%r46245, %r46244, %r46241;
	and.b32  	%r46246, %r46145, 1;
	shl.b32 	%r46247, %r46246, %r46241;
	and.b32  	%r46248, %r46242, %r45599;
	not.b32 	%r46249, %r46242;
	and.b32  	%r46250, %r45599, %r46249;
	not.b32 	%r46251, %r46247;
	and.b32  	%r46252, %r46248, %r46251;
	or.b32  	%r46253, %r46252, %r46250;
	not.b32 	%r46254, %r46248;
	and.b32  	%r46255, %r46245, %r46254;
	or.b32  	%r46256, %r46253, %r46255;
	or.b32  	%r46257, %r46162, %r46068;
	and.b32  	%r46258, %r46256, %r46257;
	and.b32  	%r46259, %r46162, %r46068;
	or.b32  	%r46260, %r46258, %r46259;
	shr.u32 	%r46261, %r46239, 4;
	xor.b32  	%r46262, %r46261, %r46239;
	and.b32  	%r46263, %r46262, 252645135;
	shr.u32 	%r46264, %r46263, 24;
	shf.r.wrap.b32 	%r46265, %r46239, %r46239, %r46264;
	xor.b32  	%r46266, %r46265, %r46168;
	add.s32 	%r46267, %r46263, 16843009;
	shr.u32 	%r46268, %r46266, 16;
	xor.b32  	%r46269, %r46268, %r46266;
	shr.u32 	%r46270, %r46269, 12;
	shr.u32 	%r46271, %r46269, 4;
	shr.u32 	%r46272, %r46269, 8;
	xor.b32  	%r46273, %r46271, %r46270;
	xor.b32  	%r46274, %r46273, %r46272;
	xor.b32  	%r46275, %r46274, %r46269;
	shr.u32 	%r46276, %r46275, 2;
	xor.b32  	%r46277, %r46276, %r46275;
	shl.b32 	%r46278, %r46277, 3;
	not.b32 	%r46279, %r46278;
	and.b32  	%r46280, %r46279, 24;
	shr.u32 	%r46281, %r46267, %r46280;
	shf.r.wrap.b32 	%r46282, %r46239, %r46239, %r46281;
	shl.b32 	%r46283, %r46277, 31;
	xor.b32  	%r46284, %r46283, -2147483648;
	shr.s32 	%r46285, %r46284, 31;
	shl.b32 	%r46286, %r46277, 30;
	xor.b32  	%r46287, %r46286, -1073741824;
	not.b32 	%r46288, %r46282;
	and.b32  	%r46289, %r46202, %r46288;
	not.b32 	%r46290, %r46202;
	shr.s32 	%r46291, %r46287, 31;
	and.b32  	%r46292, %r46291, %r46290;
	or.b32  	%r46293, %r46285, %r46202;
	not.b32 	%r46294, %r46293;
	or.b32  	%r46295, %r46292, %r46294;
	and.b32  	%r46296, %r46295, %r46282;
	or.b32  	%r46297, %r46296, %r46289;
	add.s32 	%r46298, %r46202, %r46288;
	setp.ne.s32 	%p1931, %r46284, 0;
	setp.gt.s32 	%p1932, %r46287, -1;
	selp.b32 	%r46299, %r46297, %r46298, %p1932;
	selp.b32 	%r46300, %r46297, %r46299, %p1931;
	add.s32 	%r46301, %r46263, 33686018;
	xor.b32  	%r46302, %r46300, %r46266;
	shr.u32 	%r46303, %r46302, 16;
	xor.b32  	%r46304, %r46303, %r46302;
	shr.u32 	%r46305, %r46304, 12;
	shr.u32 	%r46306, %r46304, 4;
	shr.u32 	%r46307, %r46304, 8;
	xor.b32  	%r46308, %r46306, %r46305;
	xor.b32  	%r46309, %r46308, %r46307;
	xor.b32  	%r46310, %r46309, %r46304;
	shr.u32 	%r46311, %r46310, 2;
	xor.b32  	%r46312, %r46311, %r46310;
	shl.b32 	%r46313, %r46312, 3;
	not.b32 	%r46314, %r46313;
	and.b32  	%r46315, %r46314, 24;
	shr.u32 	%r46316, %r46301, %r46315;
	shf.r.wrap.b32 	%r46317, %r46239, %r46239, %r46316;
	shl.b32 	%r46318, %r46312, 31;
	xor.b32  	%r46319, %r46318, -2147483648;
	shr.s32 	%r46320, %r46319, 31;
	shl.b32 	%r46321, %r46312, 30;
	xor.b32  	%r46322, %r46321, -1073741824;
	not.b32 	%r46323, %r46317;
	and.b32  	%r46324, %r46237, %r46323;
	not.b32 	%r46325, %r46237;
	shr.s32 	%r46326, %r46322, 31;
	and.b32  	%r46327, %r46326, %r46325;
	or.b32  	%r46328, %r46320, %r46237;
	not.b32 	%r46329, %r46328;
	or.b32  	%r46330, %r46327, %r46329;
	and.b32  	%r46331, %r46330, %r46317;
	or.b32  	%r46332, %r46331, %r46324;
	add.s32 	%r46333, %r46237, %r46323;
	setp.ne.s32 	%p1933, %r46319, 0;
	setp.gt.s32 	%p1934, %r46322, -1;
	selp.b32 	%r46334, %r46332, %r46333, %p1934;
	selp.b32 	%r46335, %r46332, %r46334, %p1933;
	add.s32 	%r46336, %r46335, %r46302;
	xor.b32  	%r46337, %r46336, %r46239;
	shr.u32 	%r46338, %r46239, 8;
	and.b32  	%r46339, %r46338, 31;
	shl.b32 	%r46340, %r1486, %r46339;
	shr.u32 	%r46341, %r46239, 1;
	and.b32  	%r46342, %r46341, 1;
	shl.b32 	%r46343, %r46342, %r46339;
	and.b32  	%r46344, %r46239, 1;
	shl.b32 	%r46345, %r46344, %r46339;
	and.b32  	%r46346, %r46340, %r45599;
	not.b32 	%r46347, %r46340;
	and.b32  	%r46348, %r45599, %r46347;
	not.b32 	%r46349, %r46345;
	and.b32  	%r46350, %r46346, %r46349;
	or.b32  	%r46351, %r46350, %r46348;
	not.b32 	%r46352, %r46346;
	and.b32  	%r46353, %r46343, %r46352;
	or.b32  	%r46354, %r46351, %r46353;
	shf.l.wrap.b32 	%r46355, %r46354, %r46354, 30;
	shf.l.wrap.b32 	%r46356, %r46354, %r46354, 19;
	xor.b32  	%r46357, %r46355, %r46356;
	shf.l.wrap.b32 	%r46358, %r46354, %r46354, 10;
	xor.b32  	%r46359, %r46357, %r46358;
	shr.u32 	%r46360, %r46337, 4;
	xor.b32  	%r46361, %r46360, %r46337;
	and.b32  	%r46362, %r46361, 252645135;
	shr.u32 	%r46363, %r46362, 24;
	shf.r.wrap.b32 	%r46364, %r46337, %r46337, %r46363;
	xor.b32  	%r46365, %r46364, %r46266;
	add.s32 	%r46366, %r46362, 16843009;
	shr.u32 	%r46367, %r46365, 16;
	xor.b32  	%r46368, %r46367, %r46365;
	shr.u32 	%r46369, %r46368, 12;
	shr.u32 	%r46370, %r46368, 4;
	shr.u32 	%r46371, %r46368, 8;
	xor.b32  	%r46372, %r46370, %r46369;
	xor.b32  	%r46373, %r46372, %r46371;
	xor.b32  	%r46374, %r46373, %r46368;
	shr.u32 	%r46375, %r46374, 2;
	xor.b32  	%r46376, %r46375, %r46374;
	shl.b32 	%r46377, %r46376, 3;
	not.b32 	%r46378, %r46377;
	and.b32  	%r46379, %r46378, 24;
	shr.u32 	%r46380, %r46366, %r46379;
	shf.r.wrap.b32 	%r46381, %r46337, %r46337, %r46380;
	shl.b32 	%r46382, %r46376, 31;
	xor.b32  	%r46383, %r46382, -2147483648;
	shr.s32 	%r46384, %r46383, 31;
	shl.b32 	%r46385, %r46376, 30;
	xor.b32  	%r46386, %r46385, -1073741824;
	not.b32 	%r46387, %r46381;
	and.b32  	%r46388, %r46300, %r46387;
	not.b32 	%r46389, %r46300;
	shr.s32 	%r46390, %r46386, 31;
	and.b32  	%r46391, %r46390, %r46389;
	or.b32  	%r46392, %r46384, %r46300;
	not.b32 	%r46393, %r46392;
	or.b32  	%r46394, %r46391, %r46393;
	and.b32  	%r46395, %r46394, %r46381;
	or.b32  	%r46396, %r46395, %r46388;
	add.s32 	%r46397, %r46300, %r46387;
	setp.ne.s32 	%p1935, %r46383, 0;
	setp.gt.s32 	%p1936, %r46386, -1;
	selp.b32 	%r46398, %r46396, %r46397, %p1936;
	selp.b32 	%r46399, %r46396, %r46398, %p1935;
	add.s32 	%r46400, %r46362, 33686018;
	xor.b32  	%r46401, %r46399, %r46365;
	shr.u32 	%r46402, %r46401, 16;
	xor.b32  	%r46403, %r46402, %r46401;
	shr.u32 	%r46404, %r46403, 12;
	shr.u32 	%r46405, %r46403, 4;
	shr.u32 	%r46406, %r46403, 8;
	xor.b32  	%r46407, %r46405, %r46404;
	xor.b32  	%r46408, %r46407, %r46406;
	xor.b32  	%r46409, %r46408, %r46403;
	shr.u32 	%r46410, %r46409, 2;
	xor.b32  	%r46411, %r46410, %r46409;
	shl.b32 	%r46412, %r46411, 3;
	not.b32 	%r46413, %r46412;
	and.b32  	%r46414, %r46413, 24;
	shr.u32 	%r46415, %r46400, %r46414;
	shf.r.wrap.b32 	%r46416, %r46337, %r46337, %r46415;
	shl.b32 	%r46417, %r46411, 31;
	xor.b32  	%r46418, %r46417, -2147483648;
	shr.s32 	%r46419, %r46418, 31;
	shl.b32 	%r46420, %r46411, 30;
	xor.b32  	%r46421, %r46420, -1073741824;
	not.b32 	%r46422, %r46416;
	and.b32  	%r46423, %r46335, %r46422;
	not.b32 	%r46424, %r46335;
	shr.s32 	%r46425, %r46421, 31;
	and.b32  	%r46426, %r46425, %r46424;
	or.b32  	%r46427, %r46419, %r46335;
	not.b32 	%r46428, %r46427;
	or.b32  	%r46429, %r46426, %r46428;
	and.b32  	%r46430, %r46429, %r46416;
	or.b32  	%r46431, %r46430, %r46423;
	add.s32 	%r46432, %r46335, %r46422;
	setp.ne.s32 	%p1937, %r46418, 0;
	setp.gt.s32 	%p1938, %r46421, -1;
	selp.b32 	%r46433, %r46431, %r46432, %p1938;
	selp.b32 	%r46434, %r46431, %r46433, %p1937;
	add.s32 	%r46435, %r46434, %r46401;
	shr.u32 	%r46436, %r46337, 8;
	and.b32  	%r46437, %r46436, 31;
	shl.b32 	%r46438, %r1486, %r46437;
	shr.u32 	%r46439, %r46337, 1;
	and.b32  	%r46440, %r46439, 1;
	shl.b32 	%r46441, %r46440, %r46437;
	and.b32  	%r46442, %r46337, 1;
	shl.b32 	%r46443, %r46442, %r46437;
	and.b32  	%r46444, %r46438, %r45974;
	not.b32 	%r46445, %r46438;
	and.b32  	%r46446, %r45974, %r46445;
	not.b32 	%r46447, %r46443;
	and.b32  	%r46448, %r46444, %r46447;
	or.b32  	%r46449, %r46448, %r46446;
	not.b32 	%r46450, %r46444;
	and.b32  	%r46451, %r46441, %r46450;
	or.b32  	%r46452, %r46449, %r46451;
	add.s32 	%r46453, %r46260, %r45974;
	add.s32 	%r46454, %r46453, %r46359;
	add.s32 	%r46455, %r42822, %r46452;
	add.s32 	%r46456, %r43890, %r43889;
	xor.b32  	%r46457, %r46435, %r46456;
	xor.b32  	%r46458, %r46457, %r46337;
	shr.u32 	%r46459, %r46458, 4;
	xor.b32  	%r46460, %r46459, %r46458;
	and.b32  	%r46461, %r46460, 252645135;
	shr.u32 	%r46462, %r46461, 24;
	shf.r.wrap.b32 	%r46463, %r46458, %r46458, %r46462;
	xor.b32  	%r46464, %r46463, %r46365;
	add.s32 	%r46465, %r46461, 16843009;
	shr.u32 	%r46466, %r46464, 16;
	xor.b32  	%r46467, %r46466, %r46464;
	shr.u32 	%r46468, %r46467, 12;
	shr.u32 	%r46469, %r46467, 4;
	shr.u32 	%r46470, %r46467, 8;
	xor.b32  	%r46471, %r46469, %r46468;
	xor.b32  	%r46472, %r46471, %r46470;
	xor.b32  	%r46473, %r46472, %r46467;
	shr.u32 	%r46474, %r46473, 2;
	xor.b32  	%r46475, %r46474, %r46473;
	shl.b32 	%r46476, %r46475, 3;
	not.b32 	%r46477, %r46476;
	and.b32  	%r46478, %r46477, 24;
	shr.u32 	%r46479, %r46465, %r46478;
	shf.r.wrap.b32 	%r46480, %r46458, %r46458, %r46479;
	shl.b32 	%r46481, %r46475, 31;
	xor.b32  	%r46482, %r46481, -2147483648;
	shr.s32 	%r46483, %r46482, 31;
	shl.b32 	%r46484, %r46475, 30;
	xor.b32  	%r46485, %r46484, -1073741824;
	not.b32 	%r46486, %r46480;
	and.b32  	%r46487, %r46399, %r46486;
	not.b32 	%r46488, %r46399;
	shr.s32 	%r46489, %r46485, 31;
	and.b32  	%r46490, %r46489, %r46488;
	or.b32  	%r46491, %r46483, %r46399;
	not.b32 	%r46492, %r46491;
	or.b32  	%r46493, %r46490, %r46492;
	and.b32  	%r46494, %r46493, %r46480;
	or.b32  	%r46495, %r46494, %r46487;
	add.s32 	%r46496, %r46399, %r46486;
	setp.ne.s32 	%p1939, %r46482, 0;
	setp.gt.s32 	%p1940, %r46485, -1;
	selp.b32 	%r46497, %r46495, %r46496, %p1940;
	selp.b32 	%r46498, %r46495, %r46497, %p1939;
	add.s32 	%r46499, %r46461, 33686018;
	xor.b32  	%r46500, %r46498, %r46464;
	shr.u32 	%r46501, %r46500, 16;
	xor.b32  	%r46502, %r46501, %r46500;
	shr.u32 	%r46503, %r46502, 12;
	shr.u32 	%r46504, %r46502, 4;
	shr.u32 	%r46505, %r46502, 8;
	xor.b32  	%r46506, %r46504, %r46503;
	xor.b32  	%r46507, %r46506, %r46505;
	xor.b32  	%r46508, %r46507, %r46502;
	shr.u32 	%r46509, %r46508, 2;
	xor.b32  	%r46510, %r46509, %r46508;
	shl.b32 	%r46511, %r46510, 3;
	not.b32 	%r46512, %r46511;
	and.b32  	%r46513, %r46512, 24;
	shr.u32 	%r46514, %r46499, %r46513;
	shf.r.wrap.b32 	%r46515, %r46458, %r46458, %r46514;
	shl.b32 	%r46516, %r46510, 31;
	xor.b32  	%r46517, %r46516, -2147483648;
	shr.s32 	%r46518, %r46517, 31;
	shl.b32 	%r46519, %r46510, 30;
	xor.b32  	%r46520, %r46519, -1073741824;
	not.b32 	%r46521, %r46515;
	and.b32  	%r46522, %r46434, %r46521;
	not.b32 	%r46523, %r46434;
	shr.s32 	%r46524, %r46520, 31;
	and.b32  	%r46525, %r46524, %r46523;
	or.b32  	%r46526, %r46518, %r46434;
	not.b32 	%r46527, %r46526;
	or.b32  	%r46528, %r46525, %r46527;
	and.b32  	%r46529, %r46528, %r46515;
	or.b32  	%r46530, %r46529, %r46522;
	add.s32 	%r46531, %r46434, %r46521;
	setp.ne.s32 	%p1941, %r46517, 0;
	setp.gt.s32 	%p1942, %r46520, -1;
	selp.b32 	%r46532, %r46530, %r46531, %p1942;
	selp.b32 	%r46533, %r46530, %r46532, %p1941;
	add.s32 	%r46534, %r46533, %r46500;
	xor.b32  	%r46535, %r46534, %r46458;
	ld.shared.v4.u32 	{%r46536, %r46537, %r46538, %r46539}, [heftytab+208];
	shr.u32 	%r46540, %r46535, 4;
	xor.b32  	%r46541, %r46540, %r46535;
	and.b32  	%r46542, %r46541, 252645135;
	shr.u32 	%r46543, %r46542, 24;
	shf.r.wrap.b32 	%r46544, %r46535, %r46535, %r46543;
	xor.b32  	%r46545, %r46544, %r46464;
	add.s32 	%r46546, %r46542, 16843009;
	shr.u32 	%r46547, %r46545, 16;
	xor.b32  	%r46548, %r46547, %r46545;
	shr.u32 	%r46549, %r46548, 12;
	shr.u32 	%r46550, %r46548, 4;
	shr.u32 	%r46551, %r46548, 8;
	xor.b32  	%r46552, %r46550, %r46549;
	xor.b32  	%r46553, %r46552, %r46551;
	xor.b32  	%r46554, %r46553, %r46548;
	shr.u32 	%r46555, %r46554, 2;
	xor.b32  	%r46556, %r46555, %r46554;
	shl.b32 	%r46557, %r46556, 3;
	not.b32 	%r46558, %r46557;
	and.b32  	%r46559, %r46558, 24;
	shr.u32 	%r46560, %r46546, %r46559;
	shf.r.wrap.b32 	%r46561, %r46535, %r46535, %r46560;
	shl.b32 	%r46562, %r46556, 31;
	xor.b32  	%r46563, %r46562, -2147483648;
	shr.s32 	%r46564, %r46563, 31;
	shl.b32 	%r46565, %r46556, 30;
	xor.b32  	%r46566, %r46565, -1073741824;
	not.b32 	%r46567, %r46561;
	and.b32  	%r46568, %r46498, %r46567;
	not.b32 	%r46569, %r46498;
	shr.s32 	%r46570, %r46566, 31;
	and.b32  	%r46571, %r46570, %r46569;
	or.b32  	%r46572, %r46564, %r46498;
	not.b32 	%r46573, %r46572;
	or.b32  	%r46574, %r46571, %r46573;
	and.b32  	%r46575, %r46574, %r46561;
	or.b32  	%r46576, %r46575, %r46568;
	add.s32 	%r46577, %r46498, %r46567;
	setp.ne.s32 	%p1943, %r46563, 0;
	setp.gt.s32 	%p1944, %r46566, -1;
	selp.b32 	%r46578, %r46576, %r46577, %p1944;
	selp.b32 	%r46579, %r46576, %r46578, %p1943;
	add.s32 	%r46580, %r46542, 33686018;
	xor.b32  	%r46581, %r46579, %r46545;
	shr.u32 	%r46582, %r46581, 16;
	xor.b32  	%r46583, %r46582, %r46581;
	shr.u32 	%r46584, %r46583, 12;
	shr.u32 	%r46585, %r46583, 4;
	shr.u32 	%r46586, %r46583, 8;
	xor.b32  	%r46587, %r46585, %r46584;
	xor.b32  	%r46588, %r46587, %r46586;
	xor.b32  	%r46589, %r46588, %r46583;
	shr.u32 	%r46590, %r46589, 2;
	xor.b32  	%r46591, %r46590, %r46589;
	shl.b32 	%r46592, %r46591, 3;
	not.b32 	%r46593, %r46592;
	and.b32  	%r46594, %r46593, 24;
	shr.u32 	%r46595, %r46580, %r46594;
	shf.r.wrap.b32 	%r46596, %r46535, %r46535, %r46595;
	shl.b32 	%r46597, %r46591, 31;
	xor.b32  	%r46598, %r46597, -2147483648;
	shr.s32 	%r46599, %r46598, 31;
	shl.b32 	%r46600, %r46591, 30;
	xor.b32  	%r46601, %r46600, -1073741824;
	not.b32 	%r46602, %r46596;
	and.b32  	%r46603, %r46533, %r46602;
	not.b32 	%r46604, %r46533;
	shr.s32 	%r46605, %r46601, 31;
	and.b32  	%r46606, %r46605, %r46604;
	or.b32  	%r46607, %r46599, %r46533;
	not.b32 	%r46608, %r46607;
	or.b32  	%r46609, %r46606, %r46608;
	and.b32  	%r46610, %r46609, %r46596;
	or.b32  	%r46611, %r46610, %r46603;
	add.s32 	%r46612, %r46533, %r46602;
	setp.ne.s32 	%p1945, %r46598, 0;
	setp.gt.s32 	%p1946, %r46601, -1;
	selp.b32 	%r46613, %r46611, %r46612, %p1946;
	selp.b32 	%r46614, %r46611, %r46613, %p1945;
	add.s32 	%r46615, %r46614, %r46581;
	xor.b32  	%r46616, %r46615, %r46535;
	shr.u32 	%r46617, %r46535, 8;
	and.b32  	%r46618, %r46617, 31;
	shl.b32 	%r46619, %r1486, %r46618;
	shr.u32 	%r46620, %r46535, 1;
	and.b32  	%r46621, %r46620, 1;
	shl.b32 	%r46622, %r46621, %r46618;
	and.b32  	%r46623, %r46535, 1;
	shl.b32 	%r46624, %r46623, %r46618;
	and.b32  	%r46625, %r46619, %r44745;
	not.b32 	%r46626, %r46619;
	and.b32  	%r46627, %r44745, %r46626;
	not.b32 	%r46628, %r46624;
	and.b32  	%r46629, %r46625, %r46628;
	or.b32  	%r46630, %r46629, %r46627;
	not.b32 	%r46631, %r46625;
	and.b32  	%r46632, %r46622, %r46631;
	or.b32  	%r46633, %r46630, %r46632;
	shr.u32 	%r46634, %r46616, 4;
	xor.b32  	%r46635, %r46634, %r46616;
	and.b32  	%r46636, %r46635, 252645135;
	shr.u32 	%r46637, %r46636, 24;
	shf.r.wrap.b32 	%r46638, %r46616, %r46616, %r46637;
	xor.b32  	%r46639, %r46638, %r46545;
	add.s32 	%r46640, %r46636, 16843009;
	shr.u32 	%r46641, %r46639, 16;
	xor.b32  	%r46642, %r46641, %r46639;
	shr.u32 	%r46643, %r46642, 12;
	shr.u32 	%r46644, %r46642, 4;
	shr.u32 	%r46645, %r46642, 8;
	xor.b32  	%r46646, %r46644, %r46643;
	xor.b32  	%r46647, %r46646, %r46645;
	xor.b32  	%r46648, %r46647, %r46642;
	shr.u32 	%r46649, %r46648, 2;
	xor.b32  	%r46650, %r46649, %r46648;
	shl.b32 	%r46651, %r46650, 3;
	not.b32 	%r46652, %r46651;
	and.b32  	%r46653, %r46652, 24;
	shr.u32 	%r46654, %r46640, %r46653;
	shf.r.wrap.b32 	%r46655, %r46616, %r46616, %r46654;
	shl.b32 	%r46656, %r46650, 31;
	xor.b32  	%r46657, %r46656, -2147483648;
	shr.s32 	%r46658, %r46657, 31;
	shl.b32 	%r46659, %r46650, 30;
	xor.b32  	%r46660, %r46659, -1073741824;
	not.b32 	%r46661, %r46655;
	and.b32  	%r46662, %r46579, %r46661;
	not.b32 	%r46663, %r46579;
	shr.s32 	%r46664, %r46660, 31;
	and.b32  	%r46665, %r46664, %r46663;
	or.b32  	%r46666, %r46658, %r46579;
	not.b32 	%r46667, %r46666;
	or.b32  	%r46668, %r46665, %r46667;
	and.b32  	%r46669, %r46668, %r46655;
	or.b32  	%r46670, %r46669, %r46662;
	add.s32 	%r46671, %r46579, %r46661;
	setp.ne.s32 	%p1947, %r46657, 0;
	setp.gt.s32 	%p1948, %r46660, -1;
	selp.b32 	%r46672, %r46670, %r46671, %p1948;
	selp.b32 	%r46673, %r46670, %r46672, %p1947;
	add.s32 	%r46674, %r46636, 33686018;
	xor.b32  	%r46675, %r46673, %r46639;
	shr.u32 	%r46676, %r46675, 16;
	xor.b32  	%r46677, %r46676, %r46675;
	shr.u32 	%r46678, %r46677, 12;
	shr.u32 	%r46679, %r46677, 4;
	shr.u32 	%r46680, %r46677, 8;
	xor.b32  	%r46681, %r46679, %r46678;
	xor.b32  	%r46682, %r46681, %r46680;
	xor.b32  	%r46683, %r46682, %r46677;
	shr.u32 	%r46684, %r46683, 2;
	xor.b32  	%r46685, %r46684, %r46683;
	shl.b32 	%r46686, %r46685, 3;
	not.b32 	%r46687, %r46686;
	and.b32  	%r46688, %r46687, 24;
	shr.u32 	%r46689, %r46674, %r46688;
	shf.r.wrap.b32 	%r46690, %r46616, %r46616, %r46689;
	shl.b32 	%r46691, %r46685, 31;
	xor.b32  	%r46692, %r46691, -2147483648;
	shr.s32 	%r46693, %r46692, 31;
	shl.b32 	%r46694, %r46685, 30;
	xor.b32  	%r46695, %r46694, -1073741824;
	not.b32 	%r46696, %r46690;
	and.b32  	%r46697, %r46614, %r46696;
	not.b32 	%r46698, %r46614;
	shr.s32 	%r46699, %r46695, 31;
	and.b32  	%r46700, %r46699, %r46698;
	or.b32  	%r46701, %r46693, %r46614;
	not.b32 	%r46702, %r46701;
	or.b32  	%r46703, %r46700, %r46702;
	and.b32  	%r46704, %r46703, %r46690;
	or.b32  	%r46705, %r46704, %r46697;
	add.s32 	%r46706, %r46614, %r46696;
	setp.ne.s32 	%p1949, %r46692, 0;
	setp.gt.s32 	%p1950, %r46695, -1;
	selp.b32 	%r46707, %r46705, %r46706, %p1950;
	selp.b32 	%r46708, %r46705, %r46707, %p1949;
	add.s32 	%r46709, %r46708, %r46675;
	xor.b32  	%r46710, %r46709, %r46616;
	shr.u32 	%r46711, %r46616, 8;
	and.b32  	%r46712, %r46711, 31;
	shl.b32 	%r46713, %r1486, %r46712;
	shr.u32 	%r46714, %r46616, 1;
	and.b32  	%r46715, %r46714, 1;
	shl.b32 	%r46716, %r46715, %r46712;
	and.b32  	%r46717, %r46616, 1;
	shl.b32 	%r46718, %r46717, %r46712;
	and.b32  	%r46719, %r46713, %r45600;
	not.b32 	%r46720, %r46713;
	and.b32  	%r46721, %r45600, %r46720;
	not.b32 	%r46722, %r46718;
	and.b32  	%r46723, %r46719, %r46722;
	or.b32  	%r46724, %r46723, %r46721;
	not.b32 	%r46725, %r46719;
	and.b32  	%r46726, %r46716, %r46725;
	or.b32  	%r46727, %r46724, %r46726;
	xor.b32  	%r46728, %r46727, %r46633;
	and.b32  	%r46729, %r46455, %r46728;
	xor.b32  	%r46730, %r46729, %r46633;
	shr.u32 	%r46731, %r46710, 4;
	xor.b32  	%r46732, %r46731, %r46710;
	and.b32  	%r46733, %r46732, 252645135;
	shr.u32 	%r46734, %r46733, 24;
	shf.r.wrap.b32 	%r46735, %r46710, %r46710, %r46734;
	xor.b32  	%r46736, %r46735, %r46639;
	add.s32 	%r46737, %r46733, 16843009;
	shr.u32 	%r46738, %r46736, 16;
	xor.b32  	%r46739, %r46738, %r46736;
	shr.u32 	%r46740, %r46739, 12;
	shr.u32 	%r46741, %r46739, 4;
	shr.u32 	%r46742, %r46739, 8;
	xor.b32  	%r46743, %r46741, %r46740;
	xor.b32  	%r46744, %r46743, %r46742;
	xor.b32  	%r46745, %r46744, %r46739;
	shr.u32 	%r46746, %r46745, 2;
	xor.b32  	%r46747, %r46746, %r46745;
	shl.b32 	%r46748, %r46747, 3;
	not.b32 	%r46749, %r46748;
	and.b32  	%r46750, %r46749, 24;
	shr.u32 	%r46751, %r46737, %r46750;
	shf.r.wrap.b32 	%r46752, %r46710, %r46710, %r46751;
	shl.b32 	%r46753, %r46747, 31;
	xor.b32  	%r46754, %r46753, -2147483648;
	shr.s32 	%r46755, %r46754, 31;
	shl.b32 	%r46756, %r46747, 30;
	xor.b32  	%r46757, %r46756, -1073741824;
	not.b32 	%r46758, %r46752;
	and.b32  	%r46759, %r46673, %r46758;
	not.b32 	%r46760, %r46673;
	shr.s32 	%r46761, %r46757, 31;
	and.b32  	%r46762, %r46761, %r46760;
	or.b32  	%r46763, %r46755, %r46673;
	not.b32 	%r46764, %r46763;
	or.b32  	%r46765, %r46762, %r46764;
	and.b32  	%r46766, %r46765, %r46752;
	or.b32  	%r46767, %r46766, %r46759;
	add.s32 	%r46768, %r46673, %r46758;
	setp.ne.s32 	%p1951, %r46754, 0;
	setp.gt.s32 	%p1952, %r46757, -1;
	selp.b32 	%r46769, %r46767, %r46768, %p1952;
	selp.b32 	%r46770, %r46767, %r46769, %p1951;
	add.s32 	%r46771, %r46733, 33686018;
	xor.b32  	%r46772, %r46770, %r46736;
	shr.u32 	%r46773, %r46772, 16;
	xor.b32  	%r46774, %r46773, %r46772;
	shr.u32 	%r46775, %r46774, 12;
	shr.u32 	%r46776, %r46774, 4;
	shr.u32 	%r46777, %r46774, 8;
	xor.b32  	%r46778, %r46776, %r46775;
	xor.b32  	%r46779, %r46778, %r46777;
	xor.b32  	%r46780, %r46779, %r46774;
	shr.u32 	%r46781, %r46780, 2;
	xor.b32  	%r46782, %r46781, %r46780;
	shl.b32 	%r46783, %r46782, 3;
	not.b32 	%r46784, %r46783;
	and.b32  	%r46785, %r46784, 24;
	shr.u32 	%r46786, %r46771, %r46785;
	shf.r.wrap.b32 	%r46787, %r46710, %r46710, %r46786;
	shl.b32 	%r46788, %r46782, 31;
	xor.b32  	%r46789, %r46788, -2147483648;
	shr.s32 	%r46790, %r46789, 31;
	shl.b32 	%r46791, %r46782, 30;
	xor.b32  	%r46792, %r46791, -1073741824;
	not.b32 	%r46793, %r46787;
	and.b32  	%r46794, %r46708, %r46793;
	not.b32 	%r46795, %r46708;
	shr.s32 	%r46796, %r46792, 31;
	and.b32  	%r46797, %r46796, %r46795;
	or.b32  	%r46798, %r46790, %r46708;
	not.b32 	%r46799, %r46798;
	or.b32  	%r46800, %r46797, %r46799;
	and.b32  	%r46801, %r46800, %r46787;
	or.b32  	%r46802, %r46801, %r46794;
	add.s32 	%r46803, %r46708, %r46793;
	setp.ne.s32 	%p1953, %r46789, 0;
	setp.gt.s32 	%p1954, %r46792, -1;
	selp.b32 	%r46804, %r46802, %r46803, %p1954;
	selp.b32 	%r46805, %r46802, %r46804, %p1953;
	add.s32 	%r46806, %r46805, %r46772;
	xor.b32  	%r46807, %r46806, %r46710;
	shr.u32 	%r46808, %r46710, 8;
	and.b32  	%r46809, %r46808, 31;
	shl.b32 	%r46810, %r1486, %r46809;
	shr.u32 	%r46811, %r46710, 1;
	and.b32  	%r46812, %r46811, 1;
	shl.b32 	%r46813, %r46812, %r46809;
	and.b32  	%r46814, %r46710, 1;
	shl.b32 	%r46815, %r46814, %r46809;
	and.b32  	%r46816, %r46810, %r46455;
	not.b32 	%r46817, %r46810;
	and.b32  	%r46818, %r46455, %r46817;
	not.b32 	%r46819, %r46815;
	and.b32  	%r46820, %r46816, %r46819;
	or.b32  	%r46821, %r46820, %r46818;
	not.b32 	%r46822, %r46816;
	and.b32  	%r46823, %r46813, %r46822;
	or.b32  	%r46824, %r46821, %r46823;
	shf.l.wrap.b32 	%r46825, %r46824, %r46824, 26;
	shf.l.wrap.b32 	%r46826, %r46824, %r46824, 21;
	xor.b32  	%r46827, %r46825, %r46826;
	shf.l.wrap.b32 	%r46828, %r46824, %r46824, 7;
	xor.b32  	%r46829, %r46827, %r46828;
	add.s32 	%r46830, %r46536, %r42888;
	add.s32 	%r46831, %r46830, %r43890;
	add.s32 	%r46832, %r46831, %r46730;
	add.s32 	%r46833, %r46832, %r46829;
	shr.u32 	%r46834, %r46807, 4;
	xor.b32  	%r46835, %r46834, %r46807;
	and.b32  	%r46836, %r46835, 252645135;
	shr.u32 	%r46837, %r46836, 24;
	shf.r.wrap.b32 	%r46838, %r46807, %r46807, %r46837;
	xor.b32  	%r46839, %r46838, %r46736;
	add.s32 	%r46840, %r46836, 16843009;
	shr.u32 	%r46841, %r46839, 16;
	xor.b32  	%r46842, %r46841, %r46839;
	shr.u32 	%r46843, %r46842, 12;
	shr.u32 	%r46844, %r46842, 4;
	shr.u32 	%r46845, %r46842, 8;
	xor.b32  	%r46846, %r46844, %r46843;
	xor.b32  	%r46847, %r46846, %r46845;
	xor.b32  	%r46848, %r46847, %r46842;
	shr.u32 	%r46849, %r46848, 2;
	xor.b32  	%r46850, %r46849, %r46848;
	shl.b32 	%r46851, %r46850, 3;
	not.b32 	%r46852, %r46851;
	and.b32  	%r46853, %r46852, 24;
	shr.u32 	%r46854, %r46840, %r46853;
	shf.r.wrap.b32 	%r46855, %r46807, %r46807, %r46854;
	shl.b32 	%r46856, %r46850, 31;
	xor.b32  	%r46857, %r46856, -2147483648;
	shr.s32 	%r46858, %r46857, 31;
	shl.b32 	%r46859, %r46850, 30;
	xor.b32  	%r46860, %r46859, -1073741824;
	not.b32 	%r46861, %r46855;
	and.b32  	%r46862, %r46770, %r46861;
	not.b32 	%r46863, %r46770;
	shr.s32 	%r46864, %r46860, 31;
	and.b32  	%r46865, %r46864, %r46863;
	or.b32  	%r46866, %r46858, %r46770;
	not.b32 	%r46867, %r46866;
	or.b32  	%r46868, %r46865, %r46867;
	and.b32  	%r46869, %r46868, %r46855;
	or.b32  	%r46870, %r46869, %r46862;
	add.s32 	%r46871, %r46770, %r46861;
	setp.ne.s32 	%p1955, %r46857, 0;
	setp.gt.s32 	%p1956, %r46860, -1;
	selp.b32 	%r46872, %r46870, %r46871, %p1956;
	selp.b32 	%r46873, %r46870, %r46872, %p1955;
	add.s32 	%r46874, %r46836, 33686018;
	xor.b32  	%r46875, %r46873, %r46839;
	shr.u32 	%r46876, %r46875, 16;
	xor.b32  	%r46877, %r46876, %r46875;
	shr.u32 	%r46878, %r46877, 12;
	shr.u32 	%r46879, %r46877, 4;
	shr.u32 	%r46880, %r46877, 8;
	xor.b32  	%r46881, %r46879, %r46878;
	xor.b32  	%r46882, %r46881, %r46880;
	xor.b32  	%r46883, %r46882, %r46877;
	shr.u32 	%r46884, %r46883, 2;
	xor.b32  	%r46885, %r46884, %r46883;
	shl.b32 	%r46886, %r46885, 3;
	not.b32 	%r46887, %r46886;
	and.b32  	%r46888, %r46887, 24;
	shr.u32 	%r46889, %r46874, %r46888;
	shf.r.wrap.b32 	%r46890, %r46807, %r46807, %r46889;
	shl.b32 	%r46891, %r46885, 31;
	xor.b32  	%r46892, %r46891, -2147483648;
	shr.s32 	%r46893, %r46892, 31;
	shl.b32 	%r46894, %r46885, 30;
	xor.b32  	%r46895, %r46894, -1073741824;
	not.b32 	%r46896, %r46890;
	and.b32  	%r46897, %r46805, %r46896;
	not.b32 	%r46898, %r46805;
	shr.s32 	%r46899, %r46895, 31;
	and.b32  	%r46900, %r46899, %r46898;
	or.b32  	%r46901, %r46893, %r46805;
	not.b32 	%r46902, %r46901;
	or.b32  	%r46903, %r46900, %r46902;
	and.b32  	%r46904, %r46903, %r46890;
	or.b32  	%r46905, %r46904, %r46897;
	add.s32 	%r46906, %r46805, %r46896;
	setp.ne.s32 	%p1957, %r46892, 0;
	setp.gt.s32 	%p1958, %r46895, -1;
	selp.b32 	%r46907, %r46905, %r46906, %p1958;
	selp.b32 	%r46908, %r46905, %r46907, %p1957;
	add.s32 	%r46909, %r46908, %r46875;
	xor.b32  	%r46910, %r46909, %r46807;
	shr.u32 	%r46911, %r46807, 8;
	and.b32  	%r46912, %r46911, 31;
	shl.b32 	%r46913, %r1486, %r46912;
	shr.u32 	%r46914, %r46807, 1;
	and.b32  	%r46915, %r46914, 1;
	shl.b32 	%r46916, %r46915, %r46912;
	and.b32  	%r46917, %r46807, 1;
	shl.b32 	%r46918, %r46917, %r46912;
	and.b32  	%r46919, %r46913, %r44744;
	not.b32 	%r46920, %r46913;
	and.b32  	%r46921, %r44744, %r46920;
	not.b32 	%r46922, %r46918;
	and.b32  	%r46923, %r46919, %r46922;
	or.b32  	%r46924, %r46923, %r46921;
	not.b32 	%r46925, %r46919;
	and.b32  	%r46926, %r46916, %r46925;
	or.b32  	%r46927, %r46924, %r46926;
	shr.u32 	%r46928, %r46910, 4;
	xor.b32  	%r46929, %r46928, %r46910;
	and.b32  	%r46930, %r46929, 252645135;
	shr.u32 	%r46931, %r46930, 24;
	shf.r.wrap.b32 	%r46932, %r46910, %r46910, %r46931;
	xor.b32  	%r46933, %r46932, %r46839;
	add.s32 	%r46934, %r46930, 16843009;
	shr.u32 	%r46935, %r46933, 16;
	xor.b32  	%r46936, %r46935, %r46933;
	shr.u32 	%r46937, %r46936, 12;
	shr.u32 	%r46938, %r46936, 4;
	shr.u32 	%r46939, %r46936, 8;
	xor.b32  	%r46940, %r46938, %r46937;
	xor.b32  	%r46941, %r46940, %r46939;
	xor.b32  	%r46942, %r46941, %r46936;
	shr.u32 	%r46943, %r46942, 2;
	xor.b32  	%r46944, %r46943, %r46942;
	shl.b32 	%r46945, %r46944, 3;
	not.b32 	%r46946, %r46945;
	and.b32  	%r46947, %r46946, 24;
	shr.u32 	%r46948, %r46934, %r46947;
	shf.r.wrap.b32 	%r46949, %r46910, %r46910, %r46948;
	shl.b32 	%r46950, %r46944, 31;
	xor.b32  	%r46951, %r46950, -2147483648;
	shr.s32 	%r46952, %r46951, 31;
	shl.b32 	%r46953, %r46944, 30;
	xor.b32  	%r46954, %r46953, -1073741824;
	not.b32 	%r46955, %r46949;
	and.b32  	%r46956, %r46873, %r46955;
	not.b32 	%r46957, %r46873;
	shr.s32 	%r46958, %r46954, 31;
	and.b32  	%r46959, %r46958, %r46957;
	or.b32  	%r46960, %r46952, %r46873;
	not.b32 	%r46961, %r46960;
	or.b32  	%r46962, %r46959, %r46961;
	and.b32  	%r46963, %r46962, %r46949;
	or.b32  	%r46964, %r46963, %r46956;
	add.s32 	%r46965, %r46873, %r46955;
	setp.ne.s32 	%p1959, %r46951, 0;
	setp.gt.s32 	%p1960, %r46954, -1;
	selp.b32 	%r46966, %r46964, %r46965, %p1960;
	selp.b32 	%r46967, %r46964, %r46966, %p1959;
	add.s32 	%r46968, %r46930, 33686018;
	xor.b32  	%r46969, %r46967, %r46933;
	shr.u32 	%r46970, %r46969, 16;
	xor.b32  	%r46971, %r46970, %r46969;
	shr.u32 	%r46972, %r46971, 12;
	shr.u32 	%r46973, %r46971, 4;
	shr.u32 	%r46974, %r46971, 8;
	xor.b32  	%r46975, %r46973, %r46972;
	xor.b32  	%r46976, %r46975, %r46974;
	xor.b32  	%r46977, %r46976, %r46971;
	shr.u32 	%r46978, %r46977, 2;
	xor.b32  	%r46979, %r46978, %r46977;
	shl.b32 	%r46980, %r46979, 3;
	not.b32 	%r46981, %r46980;
	and.b32  	%r46982, %r46981, 24;
	shr.u32 	%r46983, %r46968, %r46982;
	shf.r.wrap.b32 	%r46984, %r46910, %r46910, %r46983;
	shl.b32 	%r46985, %r46979, 31;
	xor.b32  	%r46986, %r46985, -2147483648;
	shr.s32 	%r46987, %r46986, 31;
	shl.b32 	%r46988, %r46979, 30;
	xor.b32  	%r46989, %r46988, -1073741824;
	not.b32 	%r46990, %r46984;
	and.b32  	%r46991, %r46908, %r46990;
	not.b32 	%r46992, %r46908;
	shr.s32 	%r46993, %r46989, 31;
	and.b32  	%r46994, %r46993, %r46992;
	or.b32  	%r46995, %r46987, %r46908;
	not.b32 	%r46996, %r46995;
	or.b32  	%r46997, %r46994, %r46996;
	and.b32  	%r46998, %r46997, %r46984;
	or.b32  	%r46999, %r46998, %r46991;
	add.s32 	%r47000, %r46908, %r46990;
	setp.ne.s32 	%p1961, %r46986, 0;
	setp.gt.s32 	%p1962, %r46989, -1;
	selp.b32 	%r47001, %r46999, %r47000, %p1962;
	selp.b32 	%r47002, %r46999, %r47001, %p1961;
	add.s32 	%r47003, %r47002, %r46969;
	xor.b32  	%r47004, %r47003, %r46910;
	shr.u32 	%r47005, %r46910, 8;
	and.b32  	%r47006, %r47005, 31;
	shl.b32 	%r47007, %r1486, %r47006;
	shr.u32 	%r47008, %r46910, 1;
	and.b32  	%r47009, %r47008, 1;
	shl.b32 	%r47010, %r47009, %r47006;
	and.b32  	%r47011, %r46910, 1;
	shl.b32 	%r47012, %r47011, %r47006;
	and.b32  	%r47013, %r47007, %r45599;
	not.b32 	%r47014, %r47007;
	and.b32  	%r47015, %r45599, %r47014;
	not.b32 	%r47016, %r47012;
	and.b32  	%r47017, %r47013, %r47016;
	or.b32  	%r47018, %r47017, %r47015;
	not.b32 	%r47019, %r47013;
	and.b32  	%r47020, %r47010, %r47019;
	or.b32  	%r47021, %r47018, %r47020;
	shr.u32 	%r47022, %r47004, 4;
	xor.b32  	%r47023, %r47022, %r47004;
	and.b32  	%r47024, %r47023, 252645135;
	shr.u32 	%r47025, %r47024, 24;
	shf.r.wrap.b32 	%r47026, %r47004, %r47004, %r47025;
	xor.b32  	%r47027, %r47026, %r46933;
	add.s32 	%r47028, %r47024, 16843009;
	shr.u32 	%r47029, %r47027, 16;
	xor.b32  	%r47030, %r47029, %r47027;
	shr.u32 	%r47031, %r47030, 12;
	shr.u32 	%r47032, %r47030, 4;
	shr.u32 	%r47033, %r47030, 8;
	xor.b32  	%r47034, %r47032, %r47031;
	xor.b32  	%r47035, %r47034, %r47033;
	xor.b32  	%r47036, %r47035, %r47030;
	shr.u32 	%r47037, %r47036, 2;
	xor.b32  	%r47038, %r47037, %r47036;
	shl.b32 	%r47039, %r47038, 3;
	not.b32 	%r47040, %r47039;
	and.b32  	%r47041, %r47040, 24;
	shr.u32 	%r47042, %r47028, %r47041;
	shf.r.wrap.b32 	%r47043, %r47004, %r47004, %r47042;
	shl.b32 	%r47044, %r47038, 31;
	xor.b32  	%r47045, %r47044, -2147483648;
	shr.s32 	%r47046, %r47045, 31;
	shl.b32 	%r47047, %r47038, 30;
	xor.b32  	%r47048, %r47047, -1073741824;
	not.b32 	%r47049, %r47043;
	and.b32  	%r47050, %r46967, %r47049;
	not.b32 	%r47051, %r46967;
	shr.s32 	%r47052, %r47048, 31;
	and.b32  	%r47053, %r47052, %r47051;
	or.b32  	%r47054, %r47046, %r46967;
	not.b32 	%r47055, %r47054;
	or.b32  	%r47056, %r47053, %r47055;
	and.b32  	%r47057, %r47056, %r47043;
	or.b32  	%r47058, %r47057, %r47050;
	add.s32 	%r47059, %r46967, %r47049;
	setp.ne.s32 	%p1963, %r47045, 0;
	setp.gt.s32 	%p1964, %r47048, -1;
	selp.b32 	%r47060, %r47058, %r47059, %p1964;
	selp.b32 	%r47061, %r47058, %r47060, %p1963;
	add.s32 	%r47062, %r47024, 33686018;
	xor.b32  	%r47063, %r47061, %r47027;
	shr.u32 	%r47064, %r47063, 16;
	xor.b32  	%r47065, %r47064, %r47063;
	shr.u32 	%r47066, %r47065, 12;
	shr.u32 	%r47067, %r47065, 4;
	shr.u32 	%r47068, %r47065, 8;
	xor.b32  	%r47069, %r47067, %r47066;
	xor.b32  	%r47070, %r47069, %r47068;
	xor.b32  	%r47071, %r47070, %r47065;
	shr.u32 	%r47072, %r47071, 2;
	xor.b32  	%r47073, %r47072, %r47071;
	shl.b32 	%r47074, %r47073, 3;
	not.b32 	%r47075, %r47074;
	and.b32  	%r47076, %r47075, 24;
	shr.u32 	%r47077, %r47062, %r47076;
	shf.r.wrap.b32 	%r47078, %r47004, %r47004, %r47077;
	shl.b32 	%r47079, %r47073, 31;
	xor.b32  	%r47080, %r47079, -2147483648;
	shr.s32 	%r47081, %r47080, 31;
	shl.b32 	%r47082, %r47073, 30;
	xor.b32  	%r47083, %r47082, -1073741824;
	not.b32 	%r47084, %r47078;
	and.b32  	%r47085, %r47002, %r47084;
	not.b32 	%r47086, %r47002;
	shr.s32 	%r47087, %r47083, 31;
	and.b32  	%r47088, %r47087, %r47086;
	or.b32  	%r47089, %r47081, %r47002;
	not.b32 	%r47090, %r47089;
	or.b32  	%r47091, %r47088, %r47090;
	and.b32  	%r47092, %r47091, %r47078;
	or.b32  	%r47093, %r47092, %r47085;
	add.s32 	%r47094, %r47002, %r47084;
	setp.ne.s32 	%p1965, %r47080, 0;
	setp.gt.s32 	%p1966, %r47083, -1;
	selp.b32 	%r47095, %r47093, %r47094, %p1966;
	selp.b32 	%r47096, %r47093, %r47095, %p1965;
	add.s32 	%r47097, %r47096, %r47063;
	xor.b32  	%r47098, %r47097, %r47004;
	shr.u32 	%r47099, %r47004, 8;
	and.b32  	%r47100, %r47099, 31;
	shl.b32 	%r47101, %r1486, %r47100;
	shr.u32 	%r47102, %r47004, 1;
	and.b32  	%r47103, %r47102, 1;
	shl.b32 	%r47104, %r47103, %r47100;
	and.b32  	%r47105, %r47004, 1;
	shl.b32 	%r47106, %r47105, %r47100;
	and.b32  	%r47107, %r47101, %r46454;
	not.b32 	%r47108, %r47101;
	and.b32  	%r47109, %r46454, %r47108;
	not.b32 	%r47110, %r47106;
	and.b32  	%r47111, %r47107, %r47110;
	or.b32  	%r47112, %r47111, %r47109;
	not.b32 	%r47113, %r47107;
	and.b32  	%r47114, %r47104, %r47113;
	or.b32  	%r47115, %r47112, %r47114;
	or.b32  	%r47116, %r47021, %r46927;
	and.b32  	%r47117, %r47115, %r47116;
	and.b32  	%r47118, %r47021, %r46927;
	or.b32  	%r47119, %r47117, %r47118;
	shr.u32 	%r47120, %r47098, 4;
	xor.b32  	%r47121, %r47120, %r47098;
	and.b32  	%r47122, %r47121, 252645135;
	shr.u32 	%r47123, %r47122, 24;
	shf.r.wrap.b32 	%r47124, %r47098, %r47098, %r47123;
	xor.b32  	%r47125, %r47124, %r47027;
	add.s32 	%r47126, %r47122, 16843009;
	shr.u32 	%r47127, %r47125, 16;
	xor.b32  	%r47128, %r47127, %r47125;
	shr.u32 	%r47129, %r47128, 12;
	shr.u32 	%r47130, %r47128, 4;
	shr.u32 	%r47131, %r47128, 8;
	xor.b32  	%r47132, %r47130, %r47129;
	xor.b32  	%r47133, %r47132, %r47131;
	xor.b32  	%r47134, %r47133, %r47128;
	shr.u32 	%r47135, %r47134, 2;
	xor.b32  	%r47136, %r47135, %r47134;
	shl.b32 	%r47137, %r47136, 3;
	not.b32 	%r47138, %r47137;
	and.b32  	%r47139, %r47138, 24;
	shr.u32 	%r47140, %r47126, %r47139;
	shf.r.wrap.b32 	%r47141, %r47098, %r47098, %r47140;
	shl.b32 	%r47142, %r47136, 31;
	xor.b32  	%r47143, %r47142, -2147483648;
	shr.s32 	%r47144, %r47143, 31;
	shl.b32 	%r47145, %r47136, 30;
	xor.b32  	%r47146, %r47145, -1073741824;
	not.b32 	%r47147, %r47141;
	and.b32  	%r47148, %r47061, %r47147;
	not.b32 	%r47149, %r47061;
	shr.s32 	%r47150, %r47146, 31;
	and.b32  	%r47151, %r47150, %r47149;
	or.b32  	%r47152, %r47144, %r47061;
	not.b32 	%r47153, %r47152;
	or.b32  	%r47154, %r47151, %r47153;
	and.b32  	%r47155, %r47154, %r47141;
	or.b32  	%r47156, %r47155, %r47148;
	add.s32 	%r47157, %r47061, %r47147;
	setp.ne.s32 	%p1967, %r47143, 0;
	setp.gt.s32 	%p1968, %r47146, -1;
	selp.b32 	%r47158, %r47156, %r47157, %p1968;
	selp.b32 	%r47159, %r47156, %r47158, %p1967;
	add.s32 	%r47160, %r47122, 33686018;
	xor.b32  	%r47161, %r47159, %r47125;
	shr.u32 	%r47162, %r47161, 16;
	xor.b32  	%r47163, %r47162, %r47161;
	shr.u32 	%r47164, %r47163, 12;
	shr.u32 	%r47165, %r47163, 4;
	shr.u32 	%r47166, %r47163, 8;
	xor.b32  	%r47167, %r47165, %r47164;
	xor.b32  	%r47168, %r47167, %r47166;
	xor.b32  	%r47169, %r47168, %r47163;
	shr.u32 	%r47170, %r47169, 2;
	xor.b32  	%r47171, %r47170, %r47169;
	shl.b32 	%r47172, %r47171, 3;
	not.b32 	%r47173, %r47172;
	and.b32  	%r47174, %r47173, 24;
	shr.u32 	%r47175, %r47160, %r47174;
	shf.r.wrap.b32 	%r47176, %r47098, %r47098, %r47175;
	shl.b32 	%r47177, %r47171, 31;
	xor.b32  	%r47178, %r47177, -2147483648;
	shr.s32 	%r47179, %r47178, 31;
	shl.b32 	%r47180, %r47171, 30;
	xor.b32  	%r47181, %r47180, -1073741824;
	not.b32 	%r47182, %r47176;
	and.b32  	%r47183, %r47096, %r47182;
	not.b32 	%r47184, %r47096;
	shr.s32 	%r47185, %r47181, 31;
	and.b32  	%r47186, %r47185, %r47184;
	or.b32  	%r47187, %r47179, %r47096;
	not.b32 	%r47188, %r47187;
	or.b32  	%r47189, %r47186, %r47188;
	and.b32  	%r47190, %r47189, %r47176;
	or.b32  	%r47191, %r47190, %r47183;
	add.s32 	%r47192, %r47096, %r47182;
	setp.ne.s32 	%p1969, %r47178, 0;
	setp.gt.s32 	%p1970, %r47181, -1;
	selp.b32 	%r47193, %r47191, %r47192, %p1970;
	selp.b32 	%r47194, %r47191, %r47193, %p1969;
	add.s32 	%r47195, %r47194, %r47161;
	xor.b32  	%r47196, %r47195, %r47098;
	shr.u32 	%r47197, %r47098, 8;
	and.b32  	%r47198, %r47197, 31;
	shl.b32 	%r47199, %r1486, %r47198;
	shr.u32 	%r47200, %r47098, 1;
	and.b32  	%r47201, %r47200, 1;
	shl.b32 	%r47202, %r47201, %r47198;
	and.b32  	%r47203, %r47098, 1;
	shl.b32 	%r47204, %r47203, %r47198;
	and.b32  	%r47205, %r47199, %r46454;
	not.b32 	%r47206, %r47199;
	and.b32  	%r47207, %r46454, %r47206;
	not.b32 	%r47208, %r47204;
	and.b32  	%r47209, %r47205, %r47208;
	or.b32  	%r47210, %r47209, %r47207;
	not.b32 	%r47211, %r47205;
	and.b32  	%r47212, %r47202, %r47211;
	or.b32  	%r47213, %r47210, %r47212;
	shf.l.wrap.b32 	%r47214, %r47213, %r47213, 30;
	shf.l.wrap.b32 	%r47215, %r47213, %r47213, 19;
	xor.b32  	%r47216, %r47214, %r47215;
	shf.l.wrap.b32 	%r47217, %r47213, %r47213, 10;
	xor.b32  	%r47218, %r47216, %r47217;
	shr.u32 	%r47219, %r47196, 4;
	xor.b32  	%r47220, %r47219, %r47196;
	and.b32  	%r47221, %r47220, 252645135;
	shr.u32 	%r47222, %r47221, 24;
	shf.r.wrap.b32 	%r47223, %r47196, %r47196, %r47222;
	xor.b32  	%r47224, %r47223, %r47125;
	add.s32 	%r47225, %r47221, 16843009;
	shr.u32 	%r47226, %r47224, 16;
	xor.b32  	%r47227, %r47226, %r47224;
	shr.u32 	%r47228, %r47227, 12;
	shr.u32 	%r47229, %r47227, 4;
	shr.u32 	%r47230, %r47227, 8;
	xor.b32  	%r47231, %r47229, %r47228;
	xor.b32  	%r47232, %r47231, %r47230;
	xor.b32  	%r47233, %r47232, %r47227;
	shr.u32 	%r47234, %r47233, 2;
	xor.b32  	%r47235, %r47234, %r47233;
	shl.b32 	%r47236, %r47235, 3;
	not.b32 	%r47237, %r47236;
	and.b32  	%r47238, %r47237, 24;
	shr.u32 	%r47239, %r47225, %r47238;
	shf.r.wrap.b32 	%r47240, %r47196, %r47196, %r47239;
	shl.b32 	%r47241, %r47235, 31;
	xor.b32  	%r47242, %r47241, -2147483648;
	shr.s32 	%r47243, %r47242, 31;
	shl.b32 	%r47244, %r47235, 30;
	xor.b32  	%r47245, %r47244, -1073741824;
	not.b32 	%r47246, %r47240;
	and.b32  	%r47247, %r47159, %r47246;
	not.b32 	%r47248, %r47159;
	shr.s32 	%r47249, %r47245, 31;
	and.b32  	%r47250, %r47249, %r47248;
	or.b32  	%r47251, %r47243, %r47159;
	not.b32 	%r47252, %r47251;
	or.b32  	%r47253, %r47250, %r47252;
	and.b32  	%r47254, %r47253, %r47240;
	or.b32  	%r47255, %r47254, %r47247;
	add.s32 	%r47256, %r47159, %r47246;
	setp.ne.s32 	%p1971, %r47242, 0;
	setp.gt.s32 	%p1972, %r47245, -1;
	selp.b32 	%r47257, %r47255, %r47256, %p1972;
	selp.b32 	%r47258, %r47255, %r47257, %p1971;
	add.s32 	%r47259, %r47221, 33686018;
	xor.b32  	%r47260, %r47258, %r47224;
	shr.u32 	%r47261, %r47260, 16;
	xor.b32  	%r47262, %r47261, %r47260;
	shr.u32 	%r47263, %r47262, 12;
	shr.u32 	%r47264, %r47262, 4;
	shr.u32 	%r47265, %r47262, 8;
	xor.b32  	%r47266, %r47264, %r47263;
	xor.b32  	%r47267, %r47266, %r47265;
	xor.b32  	%r47268, %r47267, %r47262;
	shr.u32 	%r47269, %r47268, 2;
	xor.b32  	%r47270, %r47269, %r47268;
	shl.b32 	%r47271, %r47270, 3;
	not.b32 	%r47272, %r47271;
	and.b32  	%r47273, %r47272, 24;
	shr.u32 	%r47274, %r47259, %r47273;
	shf.r.wrap.b32 	%r47275, %r47196, %r47196, %r47274;
	shl.b32 	%r47276, %r47270, 31;
	xor.b32  	%r47277, %r47276, -2147483648;
	shr.s32 	%r47278, %r47277, 31;
	shl.b32 	%r47279, %r47270, 30;
	xor.b32  	%r47280, %r47279, -1073741824;
	not.b32 	%r47281, %r47275;
	and.b32  	%r47282, %r47194, %r47281;
	not.b32 	%r47283, %r47194;
	shr.s32 	%r47284, %r47280, 31;
	and.b32  	%r47285, %r47284, %r47283;
	or.b32  	%r47286, %r47278, %r47194;
	not.b32 	%r47287, %r47286;
	or.b32  	%r47288, %r47285, %r47287;
	and.b32  	%r47289, %r47288, %r47275;
	or.b32  	%r47290, %r47289, %r47282;
	add.s32 	%r47291, %r47194, %r47281;
	setp.ne.s32 	%p1973, %r47277, 0;
	setp.gt.s32 	%p1974, %r47280, -1;
	selp.b32 	%r47292, %r47290, %r47291, %p1974;
	selp.b32 	%r47293, %r47290, %r47292, %p1973;
	add.s32 	%r47294, %r47293, %r47260;
	shr.u32 	%r47295, %r47196, 8;
	and.b32  	%r47296, %r47295, 31;
	shl.b32 	%r47297, %r1486, %r47296;
	shr.u32 	%r47298, %r47196, 1;
	and.b32  	%r47299, %r47298, 1;
	shl.b32 	%r47300, %r47299, %r47296;
	and.b32  	%r47301, %r47196, 1;
	shl.b32 	%r47302, %r47301, %r47296;
	and.b32  	%r47303, %r47297, %r46833;
	not.b32 	%r47304, %r47297;
	and.b32  	%r47305, %r46833, %r47304;
	not.b32 	%r47306, %r47302;
	and.b32  	%r47307, %r47303, %r47306;
	or.b32  	%r47308, %r47307, %r47305;
	not.b32 	%r47309, %r47303;
	and.b32  	%r47310, %r47300, %r47309;
	or.b32  	%r47311, %r47308, %r47310;
	add.s32 	%r47312, %r47119, %r46833;
	add.s32 	%r47313, %r47312, %r47218;
	add.s32 	%r47314, %r43889, %r47311;
	add.s32 	%r47315, %r44745, %r44744;
	xor.b32  	%r47316, %r47294, %r47315;
	xor.b32  	%r47317, %r47316, %r47196;
	shr.u32 	%r47318, %r47317, 4;
	xor.b32  	%r47319, %r47318, %r47317;
	and.b32  	%r47320, %r47319, 252645135;
	shr.u32 	%r47321, %r47320, 24;
	shf.r.wrap.b32 	%r47322, %r47317, %r47317, %r47321;
	xor.b32  	%r47323, %r47322, %r47224;
	add.s32 	%r47324, %r47320, 16843009;
	shr.u32 	%r47325, %r47323, 16;
	xor.b32  	%r47326, %r47325, %r47323;
	shr.u32 	%r47327, %r47326, 12;
	shr.u32 	%r47328, %r47326, 4;
	shr.u32 	%r47329, %r47326, 8;
	xor.b32  	%r47330, %r47328, %r47327;
	xor.b32  	%r47331, %r47330, %r47329;
	xor.b32  	%r47332, %r47331, %r47326;
	shr.u32 	%r47333, %r47332, 2;
	xor.b32  	%r47334, %r47333, %r47332;
	shl.b32 	%r47335, %r47334, 3;
	not.b32 	%r47336, %r47335;
	and.b32  	%r47337, %r47336, 24;
	shr.u32 	%r47338, %r47324, %r47337;
	shf.r.wrap.b32 	%r47339, %r47317, %r47317, %r47338;
	shl.b32 	%r47340, %r47334, 31;
	xor.b32  	%r47341, %r47340, -2147483648;
	shr.s32 	%r47342, %r47341, 31;
	shl.b32 	%r47343, %r47334, 30;
	xor.b32  	%r47344, %r47343, -1073741824;
	not.b32 	%r47345, %r47339;
	and.b32  	%r47346, %r47258, %r47345;
	not.b32 	%r47347, %r47258;
	shr.s32 	%r47348, %r47344, 31;
	and.b32  	%r47349, %r47348, %r47347;
	or.b32  	%r47350, %r47342, %r47258;
	not.b32 	%r47351, %r47350;
	or.b32  	%r47352, %r47349, %r47351;
	and.b32  	%r47353, %r47352, %r47339;
	or.b32  	%r47354, %r47353, %r47346;
	add.s32 	%r47355, %r47258, %r47345;
	setp.ne.s32 	%p1975, %r47341, 0;
	setp.gt.s32 	%p1976, %r47344, -1;
	selp.b32 	%r47356, %r47354, %r47355, %p1976;
	selp.b32 	%r47357, %r47354, %r47356, %p1975;
	add.s32 	%r47358, %r47320, 33686018;
	xor.b32  	%r47359, %r47357, %r47323;
	shr.u32 	%r47360, %r47359, 16;
	xor.b32  	%r47361, %r47360, %r47359;
	shr.u32 	%r47362, %r47361, 12;
	shr.u32 	%r47363, %r47361, 4;
	shr.u32 	%r47364, %r47361, 8;
	xor.b32  	%r47365, %r47363, %r47362;
	xor.b32  	%r47366, %r47365, %r47364;
	xor.b32  	%r47367, %r47366, %r47361;
	shr.u32 	%r47368, %r47367, 2;
	xor.b32  	%r47369, %r47368, %r47367;
	shl.b32 	%r47370, %r47369, 3;
	not.b32 	%r47371, %r47370;
	and.b32  	%r47372, %r47371, 24;
	shr.u32 	%r47373, %r47358, %r47372;
	shf.r.wrap.b32 	%r47374, %r47317, %r47317, %r47373;
	shl.b32 	%r47375, %r47369, 31;
	xor.b32  	%r47376, %r47375, -2147483648;
	shr.s32 	%r47377, %r47376, 31;
	shl.b32 	%r47378, %r47369, 30;
	xor.b32  	%r47379, %r47378, -1073741824;
	not.b32 	%r47380, %r47374;
	and.b32  	%r47381, %r47293, %r47380;
	not.b32 	%r47382, %r47293;
	shr.s32 	%r47383, %r47379, 31;
	and.b32  	%r47384, %r47383, %r47382;
	or.b32  	%r47385, %r47377, %r47293;
	not.b32 	%r47386, %r47385;
	or.b32  	%r47387, %r47384, %r47386;
	and.b32  	%r47388, %r47387, %r47374;
	or.b32  	%r47389, %r47388, %r47381;
	add.s32 	%r47390, %r47293, %r47380;
	setp.ne.s32 	%p1977, %r47376, 0;
	setp.gt.s32 	%p1978, %r47379, -1;
	selp.b32 	%r47391, %r47389, %r47390, %p1978;
	selp.b32 	%r47392, %r47389, %r47391, %p1977;
	add.s32 	%r47393, %r47392, %r47359;
	xor.b32  	%r47394, %r47393, %r47317;
	shr.u32 	%r47395, %r47394, 4;
	xor.b32  	%r47396, %r47395, %r47394;
	and.b32  	%r47397, %r47396, 252645135;
	shr.u32 	%r47398, %r47397, 24;
	shf.r.wrap.b32 	%r47399, %r47394, %r47394, %r47398;
	xor.b32  	%r47400, %r47399, %r47323;
	add.s32 	%r47401, %r47397, 16843009;
	shr.u32 	%r47402, %r47400, 16;
	xor.b32  	%r47403, %r47402, %r47400;
	shr.u32 	%r47404, %r47403, 12;
	shr.u32 	%r47405, %r47403, 4;
	shr.u32 	%r47406, %r47403, 8;
	xor.b32  	%r47407, %r47405, %r47404;
	xor.b32  	%r47408, %r47407, %r47406;
	xor.b32  	%r47409, %r47408, %r47403;
	shr.u32 	%r47410, %r47409, 2;
	xor.b32  	%r47411, %r47410, %r47409;
	shl.b32 	%r47412, %r47411, 3;
	not.b32 	%r47413, %r47412;
	and.b32  	%r47414, %r47413, 24;
	shr.u32 	%r47415, %r47401, %r47414;
	shf.r.wrap.b32 	%r47416, %r47394, %r47394, %r47415;
	shl.b32 	%r47417, %r47411, 31;
	xor.b32  	%r47418, %r47417, -2147483648;
	shr.s32 	%r47419, %r47418, 31;
	shl.b32 	%r47420, %r47411, 30;
	xor.b32  	%r47421, %r47420, -1073741824;
	not.b32 	%r47422, %r47416;
	and.b32  	%r47423, %r47357, %r47422;
	not.b32 	%r47424, %r47357;
	shr.s32 	%r47425, %r47421, 31;
	and.b32  	%r47426, %r47425, %r47424;
	or.b32  	%r47427, %r47419, %r47357;
	not.b32 	%r47428, %r47427;
	or.b32  	%r47429, %r47426, %r47428;
	and.b32  	%r47430, %r47429, %r47416;
	or.b32  	%r47431, %r47430, %r47423;
	add.s32 	%r47432, %r47357, %r47422;
	setp.ne.s32 	%p1979, %r47418, 0;
	setp.gt.s32 	%p1980, %r47421, -1;
	selp.b32 	%r47433, %r47431, %r47432, %p1980;
	selp.b32 	%r47434, %r47431, %r47433, %p1979;
	add.s32 	%r47435, %r47397, 33686018;
	xor.b32  	%r47436, %r47434, %r47400;
	shr.u32 	%r47437, %r47436, 16;
	xor.b32  	%r47438, %r47437, %r47436;
	shr.u32 	%r47439, %r47438, 12;
	shr.u32 	%r47440, %r47438, 4;
	shr.u32 	%r47441, %r47438, 8;
	xor.b32  	%r47442, %r47440, %r47439;
	xor.b32  	%r47443, %r47442, %r47441;
	xor.b32  	%r47444, %r47443, %r47438;
	shr.u32 	%r47445, %r47444, 2;
	xor.b32  	%r47446, %r47445, %r47444;
	shl.b32 	%r47447, %r47446, 3;
	not.b32 	%r47448, %r47447;
	and.b32  	%r47449, %r47448, 24;
	shr.u32 	%r47450, %r47435, %r47449;
	shf.r.wrap.b32 	%r47451, %r47394, %r47394, %r47450;
	shl.b32 	%r47452, %r47446, 31;
	xor.b32  	%r47453, %r47452, -2147483648;
	shr.s32 	%r47454, %r47453, 31;
	shl.b32 	%r47455, %r47446, 30;
	xor.b32  	%r47456, %r47455, -1073741824;
	not.b32 	%r47457, %r47451;
	and.b32  	%r47458, %r47392, %r47457;
	not.b32 	%r47459, %r47392;
	shr.s32 	%r47460, %r47456, 31;
	and.b32  	%r47461, %r47460, %r47459;
	or.b32  	%r47462, %r47454, %r47392;
	not.b32 	%r47463, %r47462;
	or.b32  	%r47464, %r47461, %r47463;
	and.b32  	%r47465, %r47464, %r47451;
	or.b32  	%r47466, %r47465, %r47458;
	add.s32 	%r47467, %r47392, %r47457;
	setp.ne.s32 	%p1981, %r47453, 0;
	setp.gt.s32 	%p1982, %r47456, -1;
	selp.b32 	%r47468, %r47466, %r47467, %p1982;
	selp.b32 	%r47469, %r47466, %r47468, %p1981;
	add.s32 	%r47470, %r47469, %r47436;
	xor.b32  	%r47471, %r47470, %r47394;
	shr.u32 	%r47472, %r47394, 8;
	and.b32  	%r47473, %r47472, 31;
	shl.b32 	%r47474, %r1486, %r47473;
	shr.u32 	%r47475, %r47394, 1;
	and.b32  	%r47476, %r47475, 1;
	shl.b32 	%r47477, %r47476, %r47473;
	and.b32  	%r47478, %r47394, 1;
	shl.b32 	%r47479, %r47478, %r47473;
	and.b32  	%r47480, %r47474, %r45600;
	not.b32 	%r47481, %r47474;
	and.b32  	%r47482, %r45600, %r47481;
	not.b32 	%r47483, %r47479;
	and.b32  	%r47484, %r47480, %r47483;
	or.b32  	%r47485, %r47484, %r47482;
	not.b32 	%r47486, %r47480;
	and.b32  	%r47487, %r47477, %r47486;
	or.b32  	%r47488, %r47485, %r47487;
	shr.u32 	%r47489, %r47471, 4;
	xor.b32  	%r47490, %r47489, %r47471;
	and.b32  	%r47491, %r47490, 252645135;
	shr.u32 	%r47492, %r47491, 24;
	shf.r.wrap.b32 	%r47493, %r47471, %r47471, %r47492;
	xor.b32  	%r47494, %r47493, %r47400;
	add.s32 	%r47495, %r47491, 16843009;
	shr.u32 	%r47496, %r47494, 16;
	xor.b32  	%r47497, %r47496, %r47494;
	shr.u32 	%r47498, %r47497, 12;
	shr.u32 	%r47499, %r47497, 4;
	shr.u32 	%r47500, %r47497, 8;
	xor.b32  	%r47501, %r47499, %r47498;
	xor.b32  	%r47502, %r47501, %r47500;
	xor.b32  	%r47503, %r47502, %r47497;
	shr.u32 	%r47504, %r47503, 2;
	xor.b32  	%r47505, %r47504, %r47503;
	shl.b32 	%r47506, %r47505, 3;
	not.b32 	%r47507, %r47506;
	and.b32  	%r47508, %r47507, 24;
	shr.u32 	%r47509, %r47495, %r47508;
	shf.r.wrap.b32 	%r47510, %r47471, %r47471, %r47509;
	shl.b32 	%r47511, %r47505, 31;
	xor.b32  	%r47512, %r47511, -2147483648;
	shr.s32 	%r47513, %r47512, 31;
	shl.b32 	%r47514, %r47505, 30;
	xor.b32  	%r47515, %r47514, -1073741824;
	not.b32 	%r47516, %r47510;
	and.b32  	%r47517, %r47434, %r47516;
	not.b32 	%r47518, %r47434;
	shr.s32 	%r47519, %r47515, 31;
	and.b32  	%r47520, %r47519, %r47518;
	or.b32  	%r47521, %r47513, %r47434;
	not.b32 	%r47522, %r47521;
	or.b32  	%r47523, %r47520, %r47522;
	and.b32  	%r47524, %r47523, %r47510;
	or.b32  	%r47525, %r47524, %r47517;
	add.s32 	%r47526, %r47434, %r47516;
	setp.ne.s32 	%p1983, %r47512, 0;
	setp.gt.s32 	%p1984, %r47515, -1;
	selp.b32 	%r47527, %r47525, %r47526, %p1984;
	selp.b32 	%r47528, %r47525, %r47527, %p1983;
	add.s32 	%r47529, %r47491, 33686018;
	xor.b32  	%r47530, %r47528, %r47494;
	shr.u32 	%r47531, %r47530, 16;
	xor.b32  	%r47532, %r47531, %r47530;
	shr.u32 	%r47533, %r47532, 12;
	shr.u32 	%r47534, %r47532, 4;
	shr.u32 	%r47535, %r47532, 8;
	xor.b32  	%r47536, %r47534, %r47533;
	xor.b32  	%r47537, %r47536, %r47535;
	xor.b32  	%r47538, %r47537, %r47532;
	shr.u32 	%r47539, %r47538, 2;
	xor.b32  	%r47540, %r47539, %r47538;
	shl.b32 	%r47541, %r47540, 3;
	not.b32 	%r47542, %r47541;
	and.b32  	%r47543, %r47542, 24;
	shr.u32 	%r47544, %r47529, %r47543;
	shf.r.wrap.b32 	%r47545, %r47471, %r47471, %r47544;
	shl.b32 	%r47546, %r47540, 31;
	xor.b32  	%r47547, %r47546, -2147483648;
	shr.s32 	%r47548, %r47547, 31;
	shl.b32 	%r47549, %r47540, 30;
	xor.b32  	%r47550, %r47549, -1073741824;
	not.b32 	%r47551, %r47545;
	and.b32  	%r47552, %r47469, %r47551;
	not.b32 	%r47553, %r47469;
	shr.s32 	%r47554, %r47550, 31;
	and.b32  	%r47555, %r47554, %r47553;
	or.b32  	%r47556, %r47548, %r47469;
	not.b32 	%r47557, %r47556;
	or.b32  	%r47558, %r47555, %r47557;
	and.b32  	%r47559, %r47558, %r47545;
	or.b32  	%r47560, %r47559, %r47552;
	add.s32 	%r47561, %r47469, %r47551;
	setp.ne.s32 	%p1985, %r47547, 0;
	setp.gt.s32 	%p1986, %r47550, -1;
	selp.b32 	%r47562, %r47560, %r47561, %p1986;
	selp.b32 	%r47563, %r47560, %r47562, %p1985;
	add.s32 	%r47564, %r47563, %r47530;
	xor.b32  	%r47565, %r47564, %r47471;
	shr.u32 	%r47566, %r47471, 8;
	and.b32  	%r47567, %r47566, 31;
	shl.b32 	%r47568, %r1486, %r47567;
	shr.u32 	%r47569, %r47471, 1;
	and.b32  	%r47570, %r47569, 1;
	shl.b32 	%r47571, %r47570, %r47567;
	and.b32  	%r47572, %r47471, 1;
	shl.b32 	%r47573, %r47572, %r47567;
	and.b32  	%r47574, %r47568, %r46455;
	not.b32 	%r47575, %r47568;
	and.b32  	%r47576, %r46455, %r47575;
	not.b32 	%r47577, %r47573;
	and.b32  	%r47578, %r47574, %r47577;
	or.b32  	%r47579, %r47578, %r47576;
	not.b32 	%r47580, %r47574;
	and.b32  	%r47581, %r47571, %r47580;
	or.b32  	%r47582, %r47579, %r47581;
	xor.b32  	%r47583, %r47582, %r47488;
	and.b32  	%r47584, %r47314, %r47583;
	xor.b32  	%r47585, %r47584, %r47488;
	shr.u32 	%r47586, %r47565, 4;
	xor.b32  	%r47587, %r47586, %r47565;
	and.b32  	%r47588, %r47587, 252645135;
	shr.u32 	%r47589, %r47588, 24;
	shf.r.wrap.b32 	%r47590, %r47565, %r47565, %r47589;
	xor.b32  	%r47591, %r47590, %r47494;
	add.s32 	%r47592, %r47588, 16843009;
	shr.u32 	%r47593, %r47591, 16;
	xor.b32  	%r47594, %r47593, %r47591;
	shr.u32 	%r47595, %r47594, 12;
	shr.u32 	%r47596, %r47594, 4;
	shr.u32 	%r47597, %r47594, 8;
	xor.b32  	%r47598, %r47596, %r47595;
	xor.b32  	%r47599, %r47598, %r47597;
	xor.b32  	%r47600, %r47599, %r47594;
	shr.u32 	%r47601, %r47600, 2;
	xor.b32  	%r47602, %r47601, %r47600;
	shl.b32 	%r47603, %r47602, 3;
	not.b32 	%r47604, %r47603;
	and.b32  	%r47605, %r47604, 24;
	shr.u32 	%r47606, %r47592, %r47605;
	shf.r.wrap.b32 	%r47607, %r47565, %r47565, %r47606;
	shl.b32 	%r47608, %r47602, 31;
	xor.b32  	%r47609, %r47608, -2147483648;
	shr.s32 	%r47610, %r47609, 31;
	shl.b32 	%r47611, %r47602, 30;
	xor.b32  	%r47612, %r47611, -1073741824;
	not.b32 	%r47613, %r47607;
	and.b32  	%r47614, %r47528, %r47613;
	not.b32 	%r47615, %r47528;
	shr.s32 	%r47616, %r47612, 31;
	and.b32  	%r47617, %r47616, %r47615;
	or.b32  	%r47618, %r47610, %r47528;
	not.b32 	%r47619, %r47618;
	or.b32  	%r47620, %r47617, %r47619;
	and.b32  	%r47621, %r47620, %r47607;
	or.b32  	%r47622, %r47621, %r47614;
	add.s32 	%r47623, %r47528, %r47613;
	setp.ne.s32 	%p1987, %r47609, 0;
	setp.gt.s32 	%p1988, %r47612, -1;
	selp.b32 	%r47624, %r47622, %r47623, %p1988;
	selp.b32 	%r47625, %r47622, %r47624, %p1987;
	add.s32 	%r47626, %r47588, 33686018;
	xor.b32  	%r47627, %r47625, %r47591;
	shr.u32 	%r47628, %r47627, 16;
	xor.b32  	%r47629, %r47628, %r47627;
	shr.u32 	%r47630, %r47629, 12;
	shr.u32 	%r47631, %r47629, 4;
	shr.u32 	%r47632, %r47629, 8;
	xor.b32  	%r47633, %r47631, %r47630;
	xor.b32  	%r47634, %r47633, %r47632;
	xor.b32  	%r47635, %r47634, %r47629;
	shr.u32 	%r47636, %r47635, 2;
	xor.b32  	%r47637, %r47636, %r47635;
	shl.b32 	%r47638, %r47637, 3;
	not.b32 	%r47639, %r47638;
	and.b32  	%r47640, %r47639, 24;
	shr.u32 	%r47641, %r47626, %r47640;
	shf.r.wrap.b32 	%r47642, %r47565, %r47565, %r47641;
	shl.b32 	%r47643, %r47637, 31;
	xor.b32  	%r47644, %r47643, -2147483648;
	shr.s32 	%r47645, %r47644, 31;
	shl.b32 	%r47646, %r47637, 30;
	xor.b32  	%r47647, %r47646, -1073741824;
	not.b32 	%r47648, %r47642;
	and.b32  	%r47649, %r47563, %r47648;
	not.b32 	%r47650, %r47563;
	shr.s32 	%r47651, %r47647, 31;
	and.b32  	%r47652, %r47651, %r47650;
	or.b32  	%r47653, %r47645, %r47563;
	not.b32 	%r47654, %r47653;
	or.b32  	%r47655, %r47652, %r47654;
	and.b32  	%r47656, %r47655, %r47642;
	or.b32  	%r47657, %r47656, %r47649;
	add.s32 	%r47658, %r47563, %r47648;
	setp.ne.s32 	%p1989, %r47644, 0;
	setp.gt.s32 	%p1990, %r47647, -1;
	selp.b32 	%r47659, %r47657, %r47658, %p1990;
	selp.b32 	%r47660, %r47657, %r47659, %p1989;
	add.s32 	%r47661, %r47660, %r47627;
	xor.b32  	%r47662, %r47661, %r47565;
	shr.u32 	%r47663, %r47565, 8;
	and.b32  	%r47664, %r47663, 31;
	shl.b32 	%r47665, %r1486, %r47664;
	shr.u32 	%r47666, %r47565, 1;
	and.b32  	%r47667, %r47666, 1;
	shl.b32 	%r47668, %r47667, %r47664;
	and.b32  	%r47669, %r47565, 1;
	shl.b32 	%r47670, %r47669, %r47664;
	and.b32  	%r47671, %r47665, %r47314;
	not.b32 	%r47672, %r47665;
	and.b32  	%r47673, %r47314, %r47672;
	not.b32 	%r47674, %r47670;
	and.b32  	%r47675, %r47671, %r47674;
	or.b32  	%r47676, %r47675, %r47673;
	not.b32 	%r47677, %r47671;
	and.b32  	%r47678, %r47668, %r47677;
	or.b32  	%r47679, %r47676, %r47678;
	shf.l.wrap.b32 	%r47680, %r47679, %r47679, 26;
	shf.l.wrap.b32 	%r47681, %r47679, %r47679, 21;
	xor.b32  	%r47682, %r47680, %r47681;
	shf.l.wrap.b32 	%r47683, %r47679, %r47679, 7;
	xor.b32  	%r47684, %r47682, %r47683;
	add.s32 	%r47685, %r46537, %r42901;
	add.s32 	%r47686, %r47685, %r44745;
	add.s32 	%r47687, %r47686, %r47585;
	add.s32 	%r47688, %r47687, %r47684;
	shr.u32 	%r47689, %r47662, 4;
	xor.b32  	%r47690, %r47689, %r47662;
	and.b32  	%r47691, %r47690, 252645135;
	shr.u32 	%r47692, %r47691, 24;
	shf.r.wrap.b32 	%r47693, %r47662, %r47662, %r47692;
	xor.b32  	%r47694, %r47693, %r47591;
	add.s32 	%r47695, %r47691, 16843009;
	shr.u32 	%r47696, %r47694, 16;
	xor.b32  	%r47697, %r47696, %r47694;
	shr.u32 	%r47698, %r47697, 12;
	shr.u32 	%r47699, %r47697, 4;
	shr.u32 	%r47700, %r47697, 8;
	xor.b32  	%r47701, %r47699, %r47698;
	xor.b32  	%r47702, %r47701, %r47700;
	xor.b32  	%r47703, %r47702, %r47697;
	shr.u32 	%r47704, %r47703, 2;
	xor.b32  	%r47705, %r47704, %r47703;
	shl.b32 	%r47706, %r47705, 3;
	not.b32 	%r47707, %r47706;
	and.b32  	%r47708, %r47707, 24;
	shr.u32 	%r47709, %r47695, %r47708;
	shf.r.wrap.b32 	%r47710, %r47662, %r47662, %r47709;
	shl.b32 	%r47711, %r47705, 31;
	xor.b32  	%r47712, %r47711, -2147483648;
	shr.s32 	%r47713, %r47712, 31;
	shl.b32 	%r47714, %r47705, 30;
	xor.b32  	%r47715, %r47714, -1073741824;
	not.b32 	%r47716, %r47710;
	and.b32  	%r47717, %r47625, %r47716;
	not.b32 	%r47718, %r47625;
	shr.s32 	%r47719, %r47715, 31;
	and.b32  	%r47720, %r47719, %r47718;
	or.b32  	%r47721, %r47713, %r47625;
	not.b32 	%r47722, %r47721;
	or.b32  	%r47723, %r47720, %r47722;
	and.b32  	%r47724, %r47723, %r47710;
	or.b32  	%r47725, %r47724, %r47717;
	add.s32 	%r47726, %r47625, %r47716;
	setp.ne.s32 	%p1991, %r47712, 0;
	setp.gt.s32 	%p1992, %r47715, -1;
	selp.b32 	%r47727, %r47725, %r47726, %p1992;
	selp.b32 	%r47728, %r47725, %r47727, %p1991;
	add.s32 	%r47729, %r47691, 33686018;
	xor.b32  	%r47730, %r47728, %r47694;
	shr.u32 	%r47731, %r47730, 16;
	xor.b32  	%r47732, %r47731, %r47730;
	shr.u32 	%r47733, %r47732, 12;
	shr.u32 	%r47734, %r47732, 4;
	shr.u32 	%r47735, %r47732, 8;
	xor.b32  	%r47736, %r47734, %r47733;
	xor.b32  	%r47737, %r47736, %r47735;
	xor.b32  	%r47738, %r47737, %r47732;
	shr.u32 	%r47739, %r47738, 2;
	xor.b32  	%r47740, %r47739, %r47738;
	shl.b32 	%r47741, %r47740, 3;
	not.b32 	%r47742, %r47741;
	and.b32  	%r47743, %r47742, 24;
	shr.u32 	%r47744, %r47729, %r47743;
	shf.r.wrap.b32 	%r47745, %r47662, %r47662, %r47744;
	shl.b32 	%r47746, %r47740, 31;
	xor.b32  	%r47747, %r47746, -2147483648;
	shr.s32 	%r47748, %r47747, 31;
	shl.b32 	%r47749, %r47740, 30;
	xor.b32  	%r47750, %r47749, -1073741824;
	not.b32 	%r47751, %r47745;
	and.b32  	%r47752, %r47660, %r47751;
	not.b32 	%r47753, %r47660;
	shr.s32 	%r47754, %r47750, 31;
	and.b32  	%r47755, %r47754, %r47753;
	or.b32  	%r47756, %r47748, %r47660;
	not.b32 	%r47757, %r47756;
	or.b32  	%r47758, %r47755, %r47757;
	and.b32  	%r47759, %r47758, %r47745;
	or.b32  	%r47760, %r47759, %r47752;
	add.s32 	%r47761, %r47660, %r47751;
	setp.ne.s32 	%p1993, %r47747, 0;
	setp.gt.s32 	%p1994, %r47750, -1;
	selp.b32 	%r47762, %r47760, %r47761, %p1994;
	selp.b32 	%r47763, %r47760, %r47762, %p1993;
	add.s32 	%r47764, %r47763, %r47730;
	xor.b32  	%r47765, %r47764, %r47662;
	shr.u32 	%r47766, %r47662, 8;
	and.b32  	%r47767, %r47766, 31;
	shl.b32 	%r47768, %r1486, %r47767;
	shr.u32 	%r47769, %r47662, 1;
	and.b32  	%r47770, %r47769, 1;
	shl.b32 	%r47771, %r47770, %r47767;
	and.b32  	%r47772, %r47662, 1;
	shl.b32 	%r47773, %r47772, %r47767;
	and.b32  	%r47774, %r47768, %r45599;
	not.b32 	%r47775, %r47768;
	and.b32  	%r47776, %r45599, %r47775;
	not.b32 	%r47777, %r47773;
	and.b32  	%r47778, %r47774, %r47777;
	or.b32  	%r47779, %r47778, %r47776;
	not.b32 	%r47780, %r47774;
	and.b32  	%r47781, %r47771, %r47780;
	or.b32  	%r47782, %r47779, %r47781;
	shr.u32 	%r47783, %r47765, 4;
	xor.b32  	%r47784, %r47783, %r47765;
	and.b32  	%r47785, %r47784, 252645135;
	shr.u32 	%r47786, %r47785, 24;
	shf.r.wrap.b32 	%r47787, %r47765, %r47765, %r47786;
	xor.b32  	%r47788, %r47787, %r47694;
	add.s32 	%r47789, %r47785, 16843009;
	shr.u32 	%r47790, %r47788, 16;
	xor.b32  	%r47791, %r47790, %r47788;
	shr.u32 	%r47792, %r47791, 12;
	shr.u32 	%r47793, %r47791, 4;
	shr.u32 	%r47794, %r47791, 8;
	xor.b32  	%r47795, %r47793, %r47792;
	xor.b32  	%r47796, %r47795, %r47794;
	xor.b32  	%r47797, %r47796, %r47791;
	shr.u32 	%r47798, %r47797, 2;
	xor.b32  	%r47799, %r47798, %r47797;
	shl.b32 	%r47800, %r47799, 3;
	not.b32 	%r47801, %r47800;
	and.b32  	%r47802, %r47801, 24;
	shr.u32 	%r47803, %r47789, %r47802;
	shf.r.wrap.b32 	%r47804, %r47765, %r47765, %r47803;
	shl.b32 	%r47805, %r47799, 31;
	xor.b32  	%r47806, %r47805, -2147483648;
	shr.s32 	%r47807, %r47806, 31;
	shl.b32 	%r47808, %r47799, 30;
	xor.b32  	%r47809, %r47808, -1073741824;
	not.b32 	%r47810, %r47804;
	and.b32  	%r47811, %r47728, %r47810;
	not.b32 	%r47812, %r47728;
	shr.s32 	%r47813, %r47809, 31;
	and.b32  	%r47814, %r47813, %r47812;
	or.b32  	%r47815, %r47807, %r47728;
	not.b32 	%r47816, %r47815;
	or.b32  	%r47817, %r47814, %r47816;
	and.b32  	%r47818, %r47817, %r47804;
	or.b32  	%r47819, %r47818, %r47811;
	add.s32 	%r47820, %r47728, %r47810;
	setp.ne.s32 	%p1995, %r47806, 0;
	setp.gt.s32 	%p1996, %r47809, -1;
	selp.b32 	%r47821, %r47819, %r47820, %p1996;
	selp.b32 	%r47822, %r47819, %r47821, %p1995;
	add.s32 	%r47823, %r47785, 33686018;
	xor.b32  	%r47824, %r47822, %r47788;
	shr.u32 	%r47825, %r47824, 16;
	xor.b32  	%r47826, %r47825, %r47824;
	shr.u32 	%r47827, %r47826, 12;
	shr.u32 	%r47828, %r47826, 4;
	shr.u32 	%r47829, %r47826, 8;
	xor.b32  	%r47830, %r47828, %r47827;
	xor.b32  	%r47831, %r47830, %r47829;
	xor.b32  	%r47832, %r47831, %r47826;
	shr.u32 	%r47833, %r47832, 2;
	xor.b32  	%r47834, %r47833, %r47832;
	shl.b32 	%r47835, %r47834, 3;
	not.b32 	%r47836, %r47835;
	and.b32  	%r47837, %r47836, 24;
	shr.u32 	%r47838, %r47823, %r47837;
	shf.r.wrap.b32 	%r47839, %r47765, %r47765, %r47838;
	shl.b32 	%r47840, %r47834, 31;
	xor.b32  	%r47841, %r47840, -2147483648;
	shr.s32 	%r47842, %r47841, 31;
	shl.b32 	%r47843, %r47834, 30;
	xor.b32  	%r47844, %r47843, -1073741824;
	not.b32 	%r47845, %r47839;
	and.b32  	%r47846, %r47763, %r47845;
	not.b32 	%r47847, %r47763;
	shr.s32 	%r47848, %r47844, 31;
	and.b32  	%r47849, %r47848, %r47847;
	or.b32  	%r47850, %r47842, %r47763;
	not.b32 	%r47851, %r47850;
	or.b32  	%r47852, %r47849, %r47851;
	and.b32  	%r47853, %r47852, %r47839;
	or.b32  	%r47854, %r47853, %r47846;
	add.s32 	%r47855, %r47763, %r47845;
	setp.ne.s32 	%p1997, %r47841, 0;
	setp.gt.s32 	%p1998, %r47844, -1;
	selp.b32 	%r47856, %r47854, %r47855, %p1998;
	selp.b32 	%r47857, %r47854, %r47856, %p1997;
	add.s32 	%r47858, %r47857, %r47824;
	xor.b32  	%r47859, %r47858, %r47765;
	shr.u32 	%r47860, %r47765, 8;
	and.b32  	%r47861, %r47860, 31;
	shl.b32 	%r47862, %r1486, %r47861;
	shr.u32 	%r47863, %r47765, 1;
	and.b32  	%r47864, %r47863, 1;
	shl.b32 	%r47865, %r47864, %r47861;
	and.b32  	%r47866, %r47765, 1;
	shl.b32 	%r47867, %r47866, %r47861;
	and.b32  	%r47868, %r47862, %r46454;
	not.b32 	%r47869, %r47862;
	and.b32  	%r47870, %r46454, %r47869;
	not.b32 	%r47871, %r47867;
	and.b32  	%r47872, %r47868, %r47871;
	or.b32  	%r47873, %r47872, %r47870;
	not.b32 	%r47874, %r47868;
	and.b32  	%r47875, %r47865, %r47874;
	or.b32  	%r47876, %r47873, %r47875;
	shr.u32 	%r47877, %r47859, 4;
	xor.b32  	%r47878, %r47877, %r47859;
	and.b32  	%r47879, %r47878, 252645135;
	shr.u32 	%r47880, %r47879, 24;
	shf.r.wrap.b32 	%r47881, %r47859, %r47859, %r47880;
	xor.b32  	%r47882, %r47881, %r47788;
	add.s32 	%r47883, %r47879, 16843009;
	shr.u32 	%r47884, %r47882, 16;
	xor.b32  	%r47885, %r47884, %r47882;
	shr.u32 	%r47886, %r47885, 12;
	shr.u32 	%r47887, %r47885, 4;
	shr.u32 	%r47888, %r47885, 8;
	xor.b32  	%r47889, %r47887, %r47886;
	xor.b32  	%r47890, %r47889, %r47888;
	xor.b32  	%r47891, %r47890, %r47885;
	shr.u32 	%r47892, %r47891, 2;
	xor.b32  	%r47893, %r47892, %r47891;
	shl.b32 	%r47894, %r47893, 3;
	not.b32 	%r47895, %r47894;
	and.b32  	%r47896, %r47895, 24;
	shr.u32 	%r47897, %r47883, %r47896;
	shf.r.wrap.b32 	%r47898, %r47859, %r47859, %r47897;
	shl.b32 	%r47899, %r47893, 31;
	xor.b32  	%r47900, %r47899, -2147483648;
	shr.s32 	%r47901, %r47900, 31;
	shl.b32 	%r47902, %r47893, 30;
	xor.b32  	%r47903, %r47902, -1073741824;
	not.b32 	%r47904, %r47898;
	and.b32  	%r47905, %r47822, %r47904;
	not.b32 	%r47906, %r47822;
	shr.s32 	%r47907, %r47903, 31;
	and.b32  	%r47908, %r47907, %r47906;
	or.b32  	%r47909, %r47901, %r47822;
	not.b32 	%r47910, %r47909;
	or.b32  	%r47911, %r47908, %r47910;
	and.b32  	%r47912, %r47911, %r47898;
	or.b32  	%r47913, %r47912, %r47905;
	add.s32 	%r47914, %r47822, %r47904;
	setp.ne.s32 	%p1999, %r47900, 0;
	setp.gt.s32 	%p2000, %r47903, -1;
	selp.b32 	%r47915, %r47913, %r47914, %p2000;
	selp.b32 	%r47916, %r47913, %r47915, %p1999;
	add.s32 	%r47917, %r47879, 33686018;
	xor.b32  	%r47918, %r47916, %r47882;
	shr.u32 	%r47919, %r47918, 16;
	xor.b32  	%r47920, %r47919, %r47918;
	shr.u32 	%r47921, %r47920, 12;
	shr.u32 	%r47922, %r47920, 4;
	shr.u32 	%r47923, %r47920, 8;
	xor.b32  	%r47924, %r47922, %r47921;
	xor.b32  	%r47925, %r47924, %r47923;
	xor.b32  	%r47926, %r47925, %r47920;
	shr.u32 	%r47927, %r47926, 2;
	xor.b32  	%r47928, %r47927, %r47926;
	shl.b32 	%r47929, %r47928, 3;
	not.b32 	%r47930, %r47929;
	and.b32  	%r47931, %r47930, 24;
	shr.u32 	%r47932, %r47917, %r47931;
	shf.r.wrap.b32 	%r47933, %r47859, %r47859, %r47932;
	shl.b32 	%r47934, %r47928, 31;
	xor.b32  	%r47935, %r47934, -2147483648;
	shr.s32 	%r47936, %r47935, 31;
	shl.b32 	%r47937, %r47928, 30;
	xor.b32  	%r47938, %r47937, -1073741824;
	not.b32 	%r47939, %r47933;
	and.b32  	%r47940, %r47857, %r47939;
	not.b32 	%r47941, %r47857;
	shr.s32 	%r47942, %r47938, 31;
	and.b32  	%r47943, %r47942, %r47941;
	or.b32  	%r47944, %r47936, %r47857;
	not.b32 	%r47945, %r47944;
	or.b32  	%r47946, %r47943, %r47945;
	and.b32  	%r47947, %r47946, %r47933;
	or.b32  	%r47948, %r47947, %r47940;
	add.s32 	%r47949, %r47857, %r47939;
	setp.ne.s32 	%p2001, %r47935, 0;
	setp.gt.s32 	%p2002, %r47938, -1;
	selp.b32 	%r47950, %r47948, %r47949, %p2002;
	selp.b32 	%r47951, %r47948, %r47950, %p2001;
	add.s32 	%r47952, %r47951, %r47918;
	xor.b32  	%r47953, %r47952, %r47859;
	shr.u32 	%r47954, %r47859, 8;
	and.b32  	%r47955, %r47954, 31;
	shl.b32 	%r47956, %r1486, %r47955;
	shr.u32 	%r47957, %r47859, 1;
	and.b32  	%r47958, %r47957, 1;
	shl.b32 	%r47959, %r47958, %r47955;
	and.b32  	%r47960, %r47859, 1;
	shl.b32 	%r47961, %r47960, %r47955;
	and.b32  	%r47962, %r47956, %r47313;
	not.b32 	%r47963, %r47956;
	and.b32  	%r47964, %r47313, %r47963;
	not.b32 	%r47965, %r47961;
	and.b32  	%r47966, %r47962, %r47965;
	or.b32  	%r47967, %r47966, %r47964;
	not.b32 	%r47968, %r47962;
	and.b32  	%r47969, %r47959, %r47968;
	or.b32  	%r47970, %r47967, %r47969;
	or.b32  	%r47971, %r47876, %r47782;
	and.b32  	%r47972, %r47970, %r47971;
	and.b32  	%r47973, %r47876, %r47782;
	or.b32  	%r47974, %r47972, %r47973;
	shr.u32 	%r47975, %r47953, 4;
	xor.b32  	%r47976, %r47975, %r47953;
	and.b32  	%r47977, %r47976, 252645135;
	shr.u32 	%r47978, %r47977, 24;
	shf.r.wrap.b32 	%r47979, %r47953, %r47953, %r47978;
	xor.b32  	%r47980, %r47979, %r47882;
	add.s32 	%r47981, %r47977, 16843009;
	shr.u32 	%r47982, %r47980, 16;
	xor.b32  	%r47983, %r47982, %r47980;
	shr.u32 	%r47984, %r47983, 12;
	shr.u32 	%r47985, %r47983, 4;
	shr.u32 	%r47986, %r47983, 8;
	xor.b32  	%r47987, %r47985, %r47984;
	xor.b32  	%r47988, %r47987, %r47986;
	xor.b32  	%r47989, %r47988, %r47983;
	shr.u32 	%r47990, %r47989, 2;
	xor.b32  	%r47991, %r47990, %r47989;
	shl.b32 	%r47992, %r47991, 3;
	not.b32 	%r47993, %r47992;
	and.b32  	%r47994, %r47993, 24;
	shr.u32 	%r47995, %r47981, %r47994;
	shf.r.wrap.b32 	%r47996, %r47953, %r47953, %r47995;
	shl.b32 	%r47997, %r47991, 31;
	xor.b32  	%r47998, %r47997, -2147483648;
	shr.s32 	%r47999, %r47998, 31;
	shl.b32 	%r48000, %r47991, 30;
	xor.b32  	%r48001, %r48000, -1073741824;
	not.b32 	%r48002, %r47996;
	and.b32  	%r48003, %r47916, %r48002;
	not.b32 	%r48004, %r47916;
	shr.s32 	%r48005, %r48001, 31;
	and.b32  	%r48006, %r48005, %r48004;
	or.b32  	%r48007, %r47999, %r47916;
	not.b32 	%r48008, %r48007;
	or.b32  	%r48009, %r48006, %r48008;
	and.b32  	%r48010, %r48009, %r47996;
	or.b32  	%r48011, %r48010, %r48003;
	add.s32 	%r48012, %r47916, %r48002;
	setp.ne.s32 	%p2003, %r47998, 0;
	setp.gt.s32 	%p2004, %r48001, -1;
	selp.b32 	%r48013, %r48011, %r48012, %p2004;
	selp.b32 	%r48014, %r48011, %r48013, %p2003;
	add.s32 	%r48015, %r47977, 33686018;
	xor.b32  	%r48016, %r48014, %r47980;
	shr.u32 	%r48017, %r48016, 16;
	xor.b32  	%r48018, %r48017, %r48016;
	shr.u32 	%r48019, %r48018, 12;
	shr.u32 	%r48020, %r48018, 4;
	shr.u32 	%r48021, %r48018, 8;
	xor.b32  	%r48022, %r48020, %r48019;
	xor.b32  	%r48023, %r48022, %r48021;
	xor.b32  	%r48024, %r48023, %r48018;
	shr.u32 	%r48025, %r48024, 2;
	xor.b32  	%r48026, %r48025, %r48024;
	shl.b32 	%r48027, %r48026, 3;
	not.b32 	%r48028, %r48027;
	and.b32  	%r48029, %r48028, 24;
	shr.u32 	%r48030, %r48015, %r48029;
	shf.r.wrap.b32 	%r48031, %r47953, %r47953, %r48030;
	shl.b32 	%r48032, %r48026, 31;
	xor.b32  	%r48033, %r48032, -2147483648;
	shr.s32 	%r48034, %r48033, 31;
	shl.b32 	%r48035, %r48026, 30;
	xor.b32  	%r48036, %r48035, -1073741824;
	not.b32 	%r48037, %r48031;
	and.b32  	%r48038, %r47951, %r48037;
	not.b32 	%r48039, %r47951;
	shr.s32 	%r48040, %r48036, 31;
	and.b32  	%r48041, %r48040, %r48039;
	or.b32  	%r48042, %r48034, %r47951;
	not.b32 	%r48043, %r48042;
	or.b32  	%r48044, %r48041, %r48043;
	and.b32  	%r48045, %r48044, %r48031;
	or.b32  	%r48046, %r48045, %r48038;
	add.s32 	%r48047, %r47951, %r48037;
	setp.ne.s32 	%p2005, %r48033, 0;
	setp.gt.s32 	%p2006, %r48036, -1;
	selp.b32 	%r48048, %r48046, %r48047, %p2006;
	selp.b32 	%r48049, %r48046, %r48048, %p2005;
	add.s32 	%r48050, %r48049, %r48016;
	xor.b32  	%r48051, %r48050, %r47953;
	shr.u32 	%r48052, %r47953, 8;
	and.b32  	%r48053, %r48052, 31;
	shl.b32 	%r48054, %r1486, %r48053;
	shr.u32 	%r48055, %r47953, 1;
	and.b32  	%r48056, %r48055, 1;
	shl.b32 	%r48057, %r48056, %r48053;
	and.b32  	%r48058, %r47953, 1;
	shl.b32 	%r48059, %r48058, %r48053;
	and.b32  	%r48060, %r48054, %r47313;
	not.b32 	%r48061, %r48054;
	and.b32  	%r48062, %r47313, %r48061;
	not.b32 	%r48063, %r48059;
	and.b32  	%r48064, %r48060, %r48063;
	or.b32  	%r48065, %r48064, %r48062;
	not.b32 	%r48066, %r48060;
	and.b32  	%r48067, %r48057, %r48066;
	or.b32  	%r48068, %r48065, %r48067;
	shf.l.wrap.b32 	%r48069, %r48068, %r48068, 30;
	shf.l.wrap.b32 	%r48070, %r48068, %r48068, 19;
	xor.b32  	%r48071, %r48069, %r48070;
	shf.l.wrap.b32 	%r48072, %r48068, %r48068, 10;
	xor.b32  	%r48073, %r48071, %r48072;
	shr.u32 	%r48074, %r48051, 4;
	xor.b32  	%r48075, %r48074, %r48051;
	and.b32  	%r48076, %r48075, 252645135;
	shr.u32 	%r48077, %r48076, 24;
	shf.r.wrap.b32 	%r48078, %r48051, %r48051, %r48077;
	xor.b32  	%r48079, %r48078, %r47980;
	add.s32 	%r48080, %r48076, 16843009;
	shr.u32 	%r48081, %r48079, 16;
	xor.b32  	%r48082, %r48081, %r48079;
	shr.u32 	%r48083, %r48082, 12;
	shr.u32 	%r48084, %r48082, 4;
	shr.u32 	%r48085, %r48082, 8;
	xor.b32  	%r48086, %r48084, %r48083;
	xor.b32  	%r48087, %r48086, %r48085;
	xor.b32  	%r48088, %r48087, %r48082;
	shr.u32 	%r48089, %r48088, 2;
	xor.b32  	%r48090, %r48089, %r48088;
	shl.b32 	%r48091, %r48090, 3;
	not.b32 	%r48092, %r48091;
	and.b32  	%r48093, %r48092, 24;
	shr.u32 	%r48094, %r48080, %r48093;
	shf.r.wrap.b32 	%r48095, %r48051, %r48051, %r48094;
	shl.b32 	%r48096, %r48090, 31;
	xor.b32  	%r48097, %r48096, -2147483648;
	shr.s32 	%r48098, %r48097, 31;
	shl.b32 	%r48099, %r48090, 30;
	xor.b32  	%r48100, %r48099, -1073741824;
	not.b32 	%r48101, %r48095;
	and.b32  	%r48102, %r48014, %r48101;
	not.b32 	%r48103, %r48014;
	shr.s32 	%r48104, %r48100, 31;
	and.b32  	%r48105, %r48104, %r48103;
	or.b32  	%r48106, %r48098, %r48014;
	not.b32 	%r48107, %r48106;
	or.b32  	%r48108, %r48105, %r48107;
	and.b32  	%r48109, %r48108, %r48095;
	or.b32  	%r48110, %r48109, %r48102;
	add.s32 	%r48111, %r48014, %r48101;
	setp.ne.s32 	%p2007, %r48097, 0;
	setp.gt.s32 	%p2008, %r48100, -1;
	selp.b32 	%r48112, %r48110, %r48111, %p2008;
	selp.b32 	%r48113, %r48110, %r48112, %p2007;
	add.s32 	%r48114, %r48076, 33686018;
	xor.b32  	%r48115, %r48113, %r48079;
	shr.u32 	%r48116, %r48115, 16;
	xor.b32  	%r48117, %r48116, %r48115;
	shr.u32 	%r48118, %r48117, 12;
	shr.u32 	%r48119, %r48117, 4;
	shr.u32 	%r48120, %r48117, 8;
	xor.b32  	%r48121, %r48119, %r48118;
	xor.b32  	%r48122, %r48121, %r48120;
	xor.b32  	%r48123, %r48122, %r48117;
	shr.u32 	%r48124, %r48123, 2;
	xor.b32  	%r48125, %r48124, %r48123;
	shl.b32 	%r48126, %r48125, 3;
	not.b32 	%r48127, %r48126;
	and.b32  	%r48128, %r48127, 24;
	shr.u32 	%r48129, %r48114, %r48128;
	shf.r.wrap.b32 	%r48130, %r48051, %r48051, %r48129;
	shl.b32 	%r48131, %r48125, 31;
	xor.b32  	%r48132, %r48131, -2147483648;
	shr.s32 	%r48133, %r48132, 31;
	shl.b32 	%r48134, %r48125, 30;
	xor.b32  	%r48135, %r48134, -1073741824;
	not.b32 	%r48136, %r48130;
	and.b32  	%r48137, %r48049, %r48136;
	not.b32 	%r48138, %r48049;
	shr.s32 	%r48139, %r48135, 31;
	and.b32  	%r48140, %r48139, %r48138;
	or.b32  	%r48141, %r48133, %r48049;
	not.b32 	%r48142, %r48141;
	or.b32  	%r48143, %r48140, %r48142;
	and.b32  	%r48144, %r48143, %r48130;
	or.b32  	%r48145, %r48144, %r48137;
	add.s32 	%r48146, %r48049, %r48136;
	setp.ne.s32 	%p2009, %r48132, 0;
	setp.gt.s32 	%p2010, %r48135, -1;
	selp.b32 	%r48147, %r48145, %r48146, %p2010;
	selp.b32 	%r48148, %r48145, %r48147, %p2009;
	add.s32 	%r48149, %r48148, %r48115;
	shr.u32 	%r48150, %r48051, 8;
	and.b32  	%r48151, %r48150, 31;
	shl.b32 	%r48152, %r1486, %r48151;
	shr.u32 	%r48153, %r48051, 1;
	and.b32  	%r48154, %r48153, 1;
	shl.b32 	%r48155, %r48154, %r48151;
	and.b32  	%r48156, %r48051, 1;
	shl.b32 	%r48157, %r48156, %r48151;
	and.b32  	%r48158, %r48152, %r47688;
	not.b32 	%r48159, %r48152;
	and.b32  	%r48160, %r47688, %r48159;
	not.b32 	%r48161, %r48157;
	and.b32  	%r48162, %r48158, %r48161;
	or.b32  	%r48163, %r48162, %r48160;
	not.b32 	%r48164, %r48158;
	and.b32  	%r48165, %r48155, %r48164;
	or.b32  	%r48166, %r48163, %r48165;
	add.s32 	%r48167, %r47974, %r47688;
	add.s32 	%r48168, %r48167, %r48073;
	add.s32 	%r48169, %r44744, %r48166;
	add.s32 	%r48170, %r45600, %r45599;
	xor.b32  	%r48171, %r48149, %r48170;
	xor.b32  	%r48172, %r48171, %r48051;
	shr.u32 	%r48173, %r48172, 4;
	xor.b32  	%r48174, %r48173, %r48172;
	and.b32  	%r48175, %r48174, 252645135;
	shr.u32 	%r48176, %r48175, 24;
	shf.r.wrap.b32 	%r48177, %r48172, %r48172, %r48176;
	xor.b32  	%r48178, %r48177, %r48079;
	add.s32 	%r48179, %r48175, 16843009;
	shr.u32 	%r48180, %r48178, 16;
	xor.b32  	%r48181, %r48180, %r48178;
	shr.u32 	%r48182, %r48181, 12;
	shr.u32 	%r48183, %r48181, 4;
	shr.u32 	%r48184, %r48181, 8;
	xor.b32  	%r48185, %r48183, %r48182;
	xor.b32  	%r48186, %r48185, %r48184;
	xor.b32  	%r48187, %r48186, %r48181;
	shr.u32 	%r48188, %r48187, 2;
	xor.b32  	%r48189, %r48188, %r48187;
	shl.b32 	%r48190, %r48189, 3;
	not.b32 	%r48191, %r48190;
	and.b32  	%r48192, %r48191, 24;
	shr.u32 	%r48193, %r48179, %r48192;
	shf.r.wrap.b32 	%r48194, %r48172, %r48172, %r48193;
	shl.b32 	%r48195, %r48189, 31;
	xor.b32  	%r48196, %r48195, -2147483648;
	shr.s32 	%r48197, %r48196, 31;
	shl.b32 	%r48198, %r48189, 30;
	xor.b32  	%r48199, %r48198, -1073741824;
	not.b32 	%r48200, %r48194;
	and.b32  	%r48201, %r48113, %r48200;
	not.b32 	%r48202, %r48113;
	shr.s32 	%r48203, %r48199, 31;
	and.b32  	%r48204, %r48203, %r48202;
	or.b32  	%r48205, %r48197, %r48113;
	not.b32 	%r48206, %r48205;
	or.b32  	%r48207, %r48204, %r48206;
	and.b32  	%r48208, %r48207, %r48194;
	or.b32  	%r48209, %r48208, %r48201;
	add.s32 	%r48210, %r48113, %r48200;
	setp.ne.s32 	%p2011, %r48196, 0;
	setp.gt.s32 	%p2012, %r48199, -1;
	selp.b32 	%r48211, %r48209, %r48210, %p2012;
	selp.b32 	%r48212, %r48209, %r48211, %p2011;
	add.s32 	%r48213, %r48175, 33686018;
	xor.b32  	%r48214, %r48212, %r48178;
	shr.u32 	%r48215, %r48214, 16;
	xor.b32  	%r48216, %r48215, %r48214;
	shr.u32 	%r48217, %r48216, 12;
	shr.u32 	%r48218, %r48216, 4;
	shr.u32 	%r48219, %r48216, 8;
	xor.b32  	%r48220, %r48218, %r48217;
	xor.b32  	%r48221, %r48220, %r48219;
	xor.b32  	%r48222, %r48221, %r48216;
	shr.u32 	%r48223, %r48222, 2;
	xor.b32  	%r48224, %r48223, %r48222;
	shl.b32 	%r48225, %r48224, 3;
	not.b32 	%r48226, %r48225;
	and.b32  	%r48227, %r48226, 24;
	shr.u32 	%r48228, %r48213, %r48227;
	shf.r.wrap.b32 	%r48229, %r48172, %r48172, %r48228;
	shl.b32 	%r48230, %r48224, 31;
	xor.b32  	%r48231, %r48230, -2147483648;
	shr.s32 	%r48232, %r48231, 31;
	shl.b32 	%r48233, %r48224, 30;
	xor.b32  	%r48234, %r48233, -1073741824;
	not.b32 	%r48235, %r48229;
	and.b32  	%r48236, %r48148, %r48235;
	not.b32 	%r48237, %r48148;
	shr.s32 	%r48238, %r48234, 31;
	and.b32  	%r48239, %r48238, %r48237;
	or.b32  	%r48240, %r48232, %r48148;
	not.b32 	%r48241, %r48240;
	or.b32  	%r48242, %r48239, %r48241;
	and.b32  	%r48243, %r48242, %r48229;
	or.b32  	%r48244, %r48243, %r48236;
	add.s32 	%r48245, %r48148, %r48235;
	setp.ne.s32 	%p2013, %r48231, 0;
	setp.gt.s32 	%p2014, %r48234, -1;
	selp.b32 	%r48246, %r48244, %r48245, %p2014;
	selp.b32 	%r48247, %r48244, %r48246, %p2013;
	add.s32 	%r48248, %r48247, %r48214;
	xor.b32  	%r48249, %r48248, %r48172;
	shr.u32 	%r48250, %r48249, 4;
	xor.b32  	%r48251, %r48250, %r48249;
	and.b32  	%r48252, %r48251, 252645135;
	shr.u32 	%r48253, %r48252, 24;
	shf.r.wrap.b32 	%r48254, %r48249, %r48249, %r48253;
	xor.b32  	%r48255, %r48254, %r48178;
	add.s32 	%r48256, %r48252, 16843009;
	shr.u32 	%r48257, %r48255, 16;
	xor.b32  	%r48258, %r48257, %r48255;
	shr.u32 	%r48259, %r48258, 12;
	shr.u32 	%r48260, %r48258, 4;
	shr.u32 	%r48261, %r48258, 8;
	xor.b32  	%r48262, %r48260, %r48259;
	xor.b32  	%r48263, %r48262, %r48261;
	xor.b32  	%r48264, %r48263, %r48258;
	shr.u32 	%r48265, %r48264, 2;
	xor.b32  	%r48266, %r48265, %r48264;
	shl.b32 	%r48267, %r48266, 3;
	not.b32 	%r48268, %r48267;
	and.b32  	%r48269, %r48268, 24;
	shr.u32 	%r48270, %r48256, %r48269;
	shf.r.wrap.b32 	%r48271, %r48249, %r48249, %r48270;
	shl.b32 	%r48272, %r48266, 31;
	xor.b32  	%r48273, %r48272, -2147483648;
	shr.s32 	%r48274, %r48273, 31;
	shl.b32 	%r48275, %r48266, 30;
	xor.b32  	%r48276, %r48275, -1073741824;
	not.b32 	%r48277, %r48271;
	and.b32  	%r48278, %r48212, %r48277;
	not.b32 	%r48279, %r48212;
	shr.s32 	%r48280, %r48276, 31;
	and.b32  	%r48281, %r48280, %r48279;
	or.b32  	%r48282, %r48274, %r48212;
	not.b32 	%r48283, %r48282;
	or.b32  	%r48284, %r48281, %r48283;
	and.b32  	%r48285, %r48284, %r48271;
	or.b32  	%r48286, %r48285, %r48278;
	add.s32 	%r48287, %r48212, %r48277;
	setp.ne.s32 	%p2015, %r48273, 0;
	setp.gt.s32 	%p2016, %r48276, -1;
	selp.b32 	%r48288, %r48286, %r48287, %p2016;
	selp.b32 	%r48289, %r48286, %r48288, %p2015;
	add.s32 	%r48290, %r48252, 33686018;
	xor.b32  	%r48291, %r48289, %r48255;
	shr.u32 	%r48292, %r48291, 16;
	xor.b32  	%r48293, %r48292, %r48291;
	shr.u32 	%r48294, %r48293, 12;
	shr.u32 	%r48295, %r48293, 4;
	shr.u32 	%r48296, %r48293, 8;
	xor.b32  	%r48297, %r48295, %r48294;
	xor.b32  	%r48298, %r48297, %r48296;
	xor.b32  	%r48299, %r48298, %r48293;
	shr.u32 	%r48300, %r48299, 2;
	xor.b32  	%r48301, %r48300, %r48299;
	shl.b32 	%r48302, %r48301, 3;
	not.b32 	%r48303, %r48302;
	and.b32  	%r48304, %r48303, 24;
	shr.u32 	%r48305, %r48290, %r48304;
	shf.r.wrap.b32 	%r48306, %r48249, %r48249, %r48305;
	shl.b32 	%r48307, %r48301, 31;
	xor.b32  	%r48308, %r48307, -2147483648;
	shr.s32 	%r48309, %r48308, 31;
	shl.b32 	%r48310, %r48301, 30;
	xor.b32  	%r48311, %r48310, -1073741824;
	not.b32 	%r48312, %r48306;
	and.b32  	%r48313, %r48247, %r48312;
	not.b32 	%r48314, %r48247;
	shr.s32 	%r48315, %r48311, 31;
	and.b32  	%r48316, %r48315, %r48314;
	or.b32  	%r48317, %r48309, %r48247;
	not.b32 	%r48318, %r48317;
	or.b32  	%r48319, %r48316, %r48318;
	and.b32  	%r48320, %r48319, %r48306;
	or.b32  	%r48321, %r48320, %r48313;
	add.s32 	%r48322, %r48247, %r48312;
	setp.ne.s32 	%p2017, %r48308, 0;
	setp.gt.s32 	%p2018, %r48311, -1;
	selp.b32 	%r48323, %r48321, %r48322, %p2018;
	selp.b32 	%r48324, %r48321, %r48323, %p2017;
	add.s32 	%r48325, %r48324, %r48291;
	xor.b32  	%r48326, %r48325, %r48249;
	shr.u32 	%r48327, %r48249, 8;
	and.b32  	%r48328, %r48327, 31;
	shl.b32 	%r48329, %r1486, %r48328;
	shr.u32 	%r48330, %r48249, 1;
	and.b32  	%r48331, %r48330, 1;
	shl.b32 	%r48332, %r48331, %r48328;
	and.b32  	%r48333, %r48249, 1;
	shl.b32 	%r48334, %r48333, %r48328;
	and.b32  	%r48335, %r48329, %r46455;
	not.b32 	%r48336, %r48329;
	and.b32  	%r48337, %r46455, %r48336;
	not.b32 	%r48338, %r48334;
	and.b32  	%r48339, %r48335, %r48338;
	or.b32  	%r48340, %r48339, %r48337;
	not.b32 	%r48341, %r48335;
	and.b32  	%r48342, %r48332, %r48341;
	or.b32  	%r48343, %r48340, %r48342;
	shr.u32 	%r48344, %r48326, 4;
	xor.b32  	%r48345, %r48344, %r48326;
	and.b32  	%r48346, %r48345, 252645135;
	shr.u32 	%r48347, %r48346, 24;
	shf.r.wrap.b32 	%r48348, %r48326, %r48326, %r48347;
	xor.b32  	%r48349, %r48348, %r48255;
	add.s32 	%r48350, %r48346, 16843009;
	shr.u32 	%r48351, %r48349, 16;
	xor.b32  	%r48352, %r48351, %r48349;
	shr.u32 	%r48353, %r48352, 12;
	shr.u32 	%r48354, %r48352, 4;
	shr.u32 	%r48355, %r48352, 8;
	xor.b32  	%r48356, %r48354, %r48353;
	xor.b32  	%r48357, %r48356, %r48355;
	xor.b32  	%r48358, %r48357, %r48352;
	shr.u32 	%r48359, %r48358, 2;
	xor.b32  	%r48360, %r48359, %r48358;
	shl.b32 	%r48361, %r48360, 3;
	not.b32 	%r48362, %r48361;
	and.b32  	%r48363, %r48362, 24;
	shr.u32 	%r48364, %r48350, %r48363;
	shf.r.wrap.b32 	%r48365, %r48326, %r48326, %r48364;
	shl.b32 	%r48366, %r48360, 31;
	xor.b32  	%r48367, %r48366, -2147483648;
	shr.s32 	%r48368, %r48367, 31;
	shl.b32 	%r48369, %r48360, 30;
	xor.b32  	%r48370, %r48369, -1073741824;
	not.b32 	%r48371, %r48365;
	and.b32  	%r48372, %r48289, %r48371;
	not.b32 	%r48373, %r48289;
	shr.s32 	%r48374, %r48370, 31;
	and.b32  	%r48375, %r48374, %r48373;
	or.b32  	%r48376, %r48368, %r48289;
	not.b32 	%r48377, %r48376;
	or.b32  	%r48378, %r48375, %r48377;
	and.b32  	%r48379, %r48378, %r48365;
	or.b32  	%r48380, %r48379, %r48372;
	add.s32 	%r48381, %r48289, %r48371;
	setp.ne.s32 	%p2019, %r48367, 0;
	setp.gt.s32 	%p2020, %r48370, -1;
	selp.b32 	%r48382, %r48380, %r48381, %p2020;
	selp.b32 	%r48383, %r48380, %r48382, %p2019;
	add.s32 	%r48384, %r48346, 33686018;
	xor.b32  	%r48385, %r48383, %r48349;
	shr.u32 	%r48386, %r48385, 16;
	xor.b32  	%r48387, %r48386, %r48385;
	shr.u32 	%r48388, %r48387, 12;
	shr.u32 	%r48389, %r48387, 4;
	shr.u32 	%r48390, %r48387, 8;
	xor.b32  	%r48391, %r48389, %r48388;
	xor.b32  	%r48392, %r48391, %r48390;
	xor.b32  	%r48393, %r48392, %r48387;
	shr.u32 	%r48394, %r48393, 2;
	xor.b32  	%r48395, %r48394, %r48393;
	shl.b32 	%r48396, %r48395, 3;
	not.b32 	%r48397, %r48396;
	and.b32  	%r48398, %r48397, 24;
	shr.u32 	%r48399, %r48384, %r48398;
	shf.r.wrap.b32 	%r48400, %r48326, %r48326, %r48399;
	shl.b32 	%r48401, %r48395, 31;
	xor.b32  	%r48402, %r48401, -2147483648;
	shr.s32 	%r48403, %r48402, 31;
	shl.b32 	%r48404, %r48395, 30;
	xor.b32  	%r48405, %r48404, -1073741824;
	not.b32 	%r48406, %r48400;
	and.b32  	%r48407, %r48324, %r48406;
	not.b32 	%r48408, %r48324;
	shr.s32 	%r48409, %r48405, 31;
	and.b32  	%r48410, %r48409, %r48408;
	or.b32  	%r48411, %r48403, %r48324;
	not.b32 	%r48412, %r48411;
	or.b32  	%r48413, %r48410, %r48412;
	and.b32  	%r48414, %r48413, %r48400;
	or.b32  	%r48415, %r48414, %r48407;
	add.s32 	%r48416, %r48324, %r48406;
	setp.ne.s32 	%p2021, %r48402, 0;
	setp.gt.s32 	%p2022, %r48405, -1;
	selp.b32 	%r48417, %r48415, %r48416, %p2022;
	selp.b32 	%r48418, %r48415, %r48417, %p2021;
	add.s32 	%r48419, %r48418, %r48385;
	xor.b32  	%r48420, %r48419, %r48326;
	shr.u32 	%r48421, %r48326, 8;
	and.b32  	%r48422, %r48421, 31;
	shl.b32 	%r48423, %r1486, %r48422;
	shr.u32 	%r48424, %r48326, 1;
	and.b32  	%r48425, %r48424, 1;
	shl.b32 	%r48426, %r48425, %r48422;
	and.b32  	%r48427, %r48326, 1;
	shl.b32 	%r48428, %r48427, %r48422;
	and.b32  	%r48429, %r48423, %r47314;
	not.b32 	%r48430, %r48423;
	and.b32  	%r48431, %r47314, %r48430;
	not.b32 	%r48432, %r48428;
	and.b32  	%r48433, %r48429, %r48432;
	or.b32  	%r48434, %r48433, %r48431;
	not.b32 	%r48435, %r48429;
	and.b32  	%r48436, %r48426, %r48435;
	or.b32  	%r48437, %r48434, %r48436;
	xor.b32  	%r48438, %r48437, %r48343;
	and.b32  	%r48439, %r48169, %r48438;
	xor.b32  	%r48440, %r48439, %r48343;
	shr.u32 	%r48441, %r48420, 4;
	xor.b32  	%r48442, %r48441, %r48420;
	and.b32  	%r48443, %r48442, 252645135;
	shr.u32 	%r48444, %r48443, 24;
	shf.r.wrap.b32 	%r48445, %r48420, %r48420, %r48444;
	xor.b32  	%r48446, %r48445, %r48349;
	add.s32 	%r48447, %r48443, 16843009;
	shr.u32 	%r48448, %r48446, 16;
	xor.b32  	%r48449, %r48448, %r48446;
	shr.u32 	%r48450, %r48449, 12;
	shr.u32 	%r48451, %r48449, 4;
	shr.u32 	%r48452, %r48449, 8;
	xor.b32  	%r48453, %r48451, %r48450;
	xor.b32  	%r48454, %r48453, %r48452;
	xor.b32  	%r48455, %r48454, %r48449;
	shr.u32 	%r48456, %r48455, 2;
	xor.b32  	%r48457, %r48456, %r48455;
	shl.b32 	%r48458, %r48457, 3;
	not.b32 	%r48459, %r48458;
	and.b32  	%r48460, %r48459, 24;
	shr.u32 	%r48461, %r48447, %r48460;
	shf.r.wrap.b32 	%r48462, %r48420, %r48420, %r48461;
	shl.b32 	%r48463, %r48457, 31;
	xor.b32  	%r48464, %r48463, -2147483648;
	shr.s32 	%r48465, %r48464, 31;
	shl.b32 	%r48466, %r48457, 30;
	xor.b32  	%r48467, %r48466, -1073741824;
	not.b32 	%r48468, %r48462;
	and.b32  	%r48469, %r48383, %r48468;
	not.b32 	%r48470, %r48383;
	shr.s32 	%r48471, %r48467, 31;
	and.b32  	%r48472, %r48471, %r48470;
	or.b32  	%r48473, %r48465, %r48383;
	not.b32 	%r48474, %r48473;
	or.b32  	%r48475, %r48472, %r48474;
	and.b32  	%r48476, %r48475, %r48462;
	or.b32  	%r48477, %r48476, %r48469;
	add.s32 	%r48478, %r48383, %r48468;
	setp.ne.s32 	%p2023, %r48464, 0;
	setp.gt.s32 	%p2024, %r48467, -1;
	selp.b32 	%r48479, %r48477, %r48478, %p2024;
	selp.b32 	%r48480, %r48477, %r48479, %p2023;
	add.s32 	%r48481, %r48443, 33686018;
	xor.b32  	%r48482, %r48480, %r48446;
	shr.u32 	%r48483, %r48482, 16;
	xor.b32  	%r48484, %r48483, %r48482;
	shr.u32 	%r48485, %r48484, 12;
	shr.u32 	%r48486, %r48484, 4;
	shr.u32 	%r48487, %r48484, 8;
	xor.b32  	%r48488, %r48486, %r48485;
	xor.b32  	%r48489, %r48488, %r48487;
	xor.b32  	%r48490, %r48489, %r48484;
	shr.u32 	%r48491, %r48490, 2;
	xor.b32  	%r48492, %r48491, %r48490;
	shl.b32 	%r48493, %r48492, 3;
	not.b32 	%r48494, %r48493;
	and.b32  	%r48495, %r48494, 24;
	shr.u32 	%r48496, %r48481, %r48495;
	shf.r.wrap.b32 	%r48497, %r48420, %r48420, %r48496;
	shl.b32 	%r48498, %r48492, 31;
	xor.b32  	%r48499, %r48498, -2147483648;
	shr.s32 	%r48500, %r48499, 31;
	shl.b32 	%r48501, %r48492, 30;
	xor.b32  	%r48502, %r48501, -1073741824;
	not.b32 	%r48503, %r48497;
	and.b32  	%r48504, %r48418, %r48503;
	not.b32 	%r48505, %r48418;
	shr.s32 	%r48506, %r48502, 31;
	and.b32  	%r48507, %r48506, %r48505;
	or.b32  	%r48508, %r48500, %r48418;
	not.b32 	%r48509, %r48508;
	or.b32  	%r48510, %r48507, %r48509;
	and.b32  	%r48511, %r48510, %r48497;
	or.b32  	%r48512, %r48511, %r48504;
	add.s32 	%r48513, %r48418, %r48503;
	setp.ne.s32 	%p2025, %r48499, 0;
	setp.gt.s32 	%p2026, %r48502, -1;
	selp.b32 	%r48514, %r48512, %r48513, %p2026;
	selp.b32 	%r48515, %r48512, %r48514, %p2025;
	add.s32 	%r48516, %r48515, %r48482;
	xor.b32  	%r48517, %r48516, %r48420;
	shr.u32 	%r48518, %r48420, 8;
	and.b32  	%r48519, %r48518, 31;
	shl.b32 	%r48520, %r1486, %r48519;
	shr.u32 	%r48521, %r48420, 1;
	and.b32  	%r48522, %r48521, 1;
	shl.b32 	%r48523, %r48522, %r48519;
	and.b32  	%r48524, %r48420, 1;
	shl.b32 	%r48525, %r48524, %r48519;
	and.b32  	%r48526, %r48520, %r48169;
	not.b32 	%r48527, %r48520;
	and.b32  	%r48528, %r48169, %r48527;
	not.b32 	%r48529, %r48525;
	and.b32  	%r48530, %r48526, %r48529;
	or.b32  	%r48531, %r48530, %r48528;
	not.b32 	%r48532, %r48526;
	and.b32  	%r48533, %r48523, %r48532;
	or.b32  	%r48534, %r48531, %r48533;
	shf.l.wrap.b32 	%r48535, %r48534, %r48534, 26;
	shf.l.wrap.b32 	%r48536, %r48534, %r48534, 21;
	xor.b32  	%r48537, %r48535, %r48536;
	shf.l.wrap.b32 	%r48538, %r48534, %r48534, 7;
	xor.b32  	%r48539, %r48537, %r48538;
	add.s32 	%r48540, %r46538, %r42914;
	add.s32 	%r48541, %r48540, %r45600;
	add.s32 	%r48542, %r48541, %r48440;
	add.s32 	%r48543, %r48542, %r48539;
	shr.u32 	%r48544, %r48517, 4;
	xor.b32  	%r48545, %r48544, %r48517;
	and.b32  	%r48546, %r48545, 252645135;
	shr.u32 	%r48547, %r48546, 24;
	shf.r.wrap.b32 	%r48548, %r48517, %r48517, %r48547;
	xor.b32  	%r48549, %r48548, %r48446;
	add.s32 	%r48550, %r48546, 16843009;
	shr.u32 	%r48551, %r48549, 16;
	xor.b32  	%r48552, %r48551, %r48549;
	shr.u32 	%r48553, %r48552, 12;
	shr.u32 	%r48554, %r48552, 4;
	shr.u32 	%r48555, %r48552, 8;
	xor.b32  	%r48556, %r48554, %r48553;
	xor.b32  	%r48557, %r48556, %r48555;
	xor.b32  	%r48558, %r48557, %r48552;
	shr.u32 	%r48559, %r48558, 2;
	xor.b32  	%r48560, %r48559, %r48558;
	shl.b32 	%r48561, %r48560, 3;
	not.b32 	%r48562, %r48561;
	and.b32  	%r48563, %r48562, 24;
	shr.u32 	%r48564, %r48550, %r48563;
	shf.r.wrap.b32 	%r48565, %r48517, %r48517, %r48564;
	shl.b32 	%r48566, %r48560, 31;
	xor.b32  	%r48567, %r48566, -2147483648;
	shr.s32 	%r48568, %r48567, 31;
	shl.b32 	%r48569, %r48560, 30;
	xor.b32  	%r48570, %r48569, -1073741824;
	not.b32 	%r48571, %r48565;
	and.b32  	%r48572, %r48480, %r48571;
	not.b32 	%r48573, %r48480;
	shr.s32 	%r48574, %r48570, 31;
	and.b32  	%r48575, %r48574, %r48573;
	or.b32  	%r48576, %r48568, %r48480;
	not.b32 	%r48577, %r48576;
	or.b32  	%r48578, %r48575, %r48577;
	and.b32  	%r48579, %r48578, %r48565;
	or.b32  	%r48580, %r48579, %r48572;
	add.s32 	%r48581, %r48480, %r48571;
	setp.ne.s32 	%p2027, %r48567, 0;
	setp.gt.s32 	%p2028, %r48570, -1;
	selp.b32 	%r48582, %r48580, %r48581, %p2028;
	selp.b32 	%r48583, %r48580, %r48582, %p2027;
	add.s32 	%r48584, %r48546, 33686018;
	xor.b32  	%r48585, %r48583, %r48549;
	shr.u32 	%r48586, %r48585, 16;
	xor.b32  	%r48587, %r48586, %r48585;
	shr.u32 	%r48588, %r48587, 12;
	shr.u32 	%r48589, %r48587, 4;
	shr.u32 	%r48590, %r48587, 8;
	xor.b32  	%r48591, %r48589, %r48588;
	xor.b32  	%r48592, %r48591, %r48590;
	xor.b32  	%r48593, %r48592, %r48587;
	shr.u32 	%r48594, %r48593, 2;
	xor.b32  	%r48595, %r48594, %r48593;
	shl.b32 	%r48596, %r48595, 3;
	not.b32 	%r48597, %r48596;
	and.b32  	%r48598, %r48597, 24;
	shr.u32 	%r48599, %r48584, %r48598;
	shf.r.wrap.b32 	%r48600, %r48517, %r48517, %r48599;
	shl.b32 	%r48601, %r48595, 31;
	xor.b32  	%r48602, %r48601, -2147483648;
	shr.s32 	%r48603, %r48602, 31;
	shl.b32 	%r48604, %r48595, 30;
	xor.b32  	%r48605, %r48604, -1073741824;
	not.b32 	%r48606, %r48600;
	and.b32  	%r48607, %r48515, %r48606;
	not.b32 	%r48608, %r48515;
	shr.s32 	%r48609, %r48605, 31;
	and.b32  	%r48610, %r48609, %r48608;
	or.b32  	%r48611, %r48603, %r48515;
	not.b32 	%r48612, %r48611;
	or.b32  	%r48613, %r48610, %r48612;
	and.b32  	%r48614, %r48613, %r48600;
	or.b32  	%r48615, %r48614, %r48607;
	add.s32 	%r48616, %r48515, %r48606;
	setp.ne.s32 	%p2029, %r48602, 0;
	setp.gt.s32 	%p2030, %r48605, -1;
	selp.b32 	%r48617, %r48615, %r48616, %p2030;
	selp.b32 	%r48618, %r48615, %r48617, %p2029;
	add.s32 	%r48619, %r48618, %r48585;
	xor.b32  	%r48620, %r48619, %r48517;
	shr.u32 	%r48621, %r48517, 8;
	and.b32  	%r48622, %r48621, 31;
	shl.b32 	%r48623, %r1486, %r48622;
	shr.u32 	%r48624, %r48517, 1;
	and.b32  	%r48625, %r48624, 1;
	shl.b32 	%r48626, %r48625, %r48622;
	and.b32  	%r48627, %r48517, 1;
	shl.b32 	%r48628, %r48627, %r48622;
	and.b32  	%r48629, %r48623, %r46454;
	not.b32 	%r48630, %r48623;
	and.b32  	%r48631, %r46454, %r48630;
	not.b32 	%r48632, %r48628;
	and.b32  	%r48633, %r48629, %r48632;
	or.b32  	%r48634, %r48633, %r48631;
	not.b32 	%r48635, %r48629;
	and.b32  	%r48636, %r48626, %r48635;
	or.b32  	%r48637, %r48634, %r48636;
	shr.u32 	%r48638, %r48620, 4;
	xor.b32  	%r48639, %r48638, %r48620;
	and.b32  	%r48640, %r48639, 252645135;
	shr.u32 	%r48641, %r48640, 24;
	shf.r.wrap.b32 	%r48642, %r48620, %r48620, %r48641;
	xor.b32  	%r48643, %r48642, %r48549;
	add.s32 	%r48644, %r48640, 16843009;
	shr.u32 	%r48645, %r48643, 16;
	xor.b32  	%r48646, %r48645, %r48643;
	shr.u32 	%r48647, %r48646, 12;
	shr.u32 	%r48648, %r48646, 4;
	shr.u32 	%r48649, %r48646, 8;
	xor.b32  	%r48650, %r48648, %r48647;
	xor.b32  	%r48651, %r48650, %r48649;
	xor.b32  	%r48652, %r48651, %r48646;
	shr.u32 	%r48653, %r48652, 2;
	xor.b32  	%r48654, %r48653, %r48652;
	shl.b32 	%r48655, %r48654, 3;
	not.b32 	%r48656, %r48655;
	and.b32  	%r48657, %r48656, 24;
	shr.u32 	%r48658, %r48644, %r48657;
	shf.r.wrap.b32 	%r48659, %r48620, %r48620, %r48658;
	shl.b32 	%r48660, %r48654, 31;
	xor.b32  	%r48661, %r48660, -2147483648;
	shr.s32 	%r48662, %r48661, 31;
	shl.b32 	%r48663, %r48654, 30;
	xor.b32  	%r48664, %r48663, -1073741824;
	not.b32 	%r48665, %r48659;
	and.b32  	%r48666, %r48583, %r48665;
	not.b32 	%r48667, %r48583;
	shr.s32 	%r48668, %r48664, 31;
	and.b32  	%r48669, %r48668, %r48667;
	or.b32  	%r48670, %r48662, %r48583;
	not.b32 	%r48671, %r48670;
	or.b32  	%r48672, %r48669, %r48671;
	and.b32  	%r48673, %r48672, %r48659;
	or.b32  	%r48674, %r48673, %r48666;
	add.s32 	%r48675, %r48583, %r48665;
	setp.ne.s32 	%p2031, %r48661, 0;
	setp.gt.s32 	%p2032, %r48664, -1;
	selp.b32 	%r48676, %r48674, %r48675, %p2032;
	selp.b32 	%r48677, %r48674, %r48676, %p2031;
	add.s32 	%r48678, %r48640, 33686018;
	xor.b32  	%r48679, %r48677, %r48643;
	shr.u32 	%r48680, %r48679, 16;
	xor.b32  	%r48681, %r48680, %r48679;
	shr.u32 	%r48682, %r48681, 12;
	shr.u32 	%r48683, %r48681, 4;
	shr.u32 	%r48684, %r48681, 8;
	xor.b32  	%r48685, %r48683, %r48682;
	xor.b32  	%r48686, %r48685, %r48684;
	xor.b32  	%r48687, %r48686, %r48681;
	shr.u32 	%r48688, %r48687, 2;
	xor.b32  	%r48689, %r48688, %r48687;
	shl.b32 	%r48690, %r48689, 3;
	not.b32 	%r48691, %r48690;
	and.b32  	%r48692, %r48691, 24;
	shr.u32 	%r48693, %r48678, %r48692;
	shf.r.wrap.b32 	%r48694, %r48620, %r48620, %r48693;
	shl.b32 	%r48695, %r48689, 31;
	xor.b32  	%r48696, %r48695, -2147483648;
	shr.s32 	%r48697, %r48696, 31;
	shl.b32 	%r48698, %r48689, 30;
	xor.b32  	%r48699, %r48698, -1073741824;
	not.b32 	%r48700, %r48694;
	and.b32  	%r48701, %r48618, %r48700;
	not.b32 	%r48702, %r48618;
	shr.s32 	%r48703, %r48699, 31;
	and.b32  	%r48704, %r48703, %r48702;
	or.b32  	%r48705, %r48697, %r48618;
	not.b32 	%r48706, %r48705;
	or.b32  	%r48707, %r48704, %r48706;
	and.b32  	%r48708, %r48707, %r48694;
	or.b32  	%r48709, %r48708, %r48701;
	add.s32 	%r48710, %r48618, %r48700;
	setp.ne.s32 	%p2033, %r48696, 0;
	setp.gt.s32 	%p2034, %r48699, -1;
	selp.b32 	%r48711, %r48709, %r48710, %p2034;
	selp.b32 	%r48712, %r48709, %r48711, %p2033;
	add.s32 	%r48713, %r48712, %r48679;
	xor.b32  	%r48714, %r48713, %r48620;
	shr.u32 	%r48715, %r48620, 8;
	and.b32  	%r48716, %r48715, 31;
	shl.b32 	%r48717, %r1486, %r48716;
	shr.u32 	%r48718, %r48620, 1;
	and.b32  	%r48719, %r48718, 1;
	shl.b32 	%r48720, %r48719, %r48716;
	and.b32  	%r48721, %r48620, 1;
	shl.b32 	%r48722, %r48721, %r48716;
	and.b32  	%r48723, %r48717, %r47313;
	not.b32 	%r48724, %r48717;
	and.b32  	%r48725, %r47313, %r48724;
	not.b32 	%r48726, %r48722;
	and.b32  	%r48727, %r48723, %r48726;
	or.b32  	%r48728, %r48727, %r48725;
	not.b32 	%r48729, %r48723;
	and.b32  	%r48730, %r48720, %r48729;
	or.b32  	%r48731, %r48728, %r48730;
	shr.u32 	%r48732, %r48714, 4;
	xor.b32  	%r48733, %r48732, %r48714;
	and.b32  	%r48734, %r48733, 252645135;
	shr.u32 	%r48735, %r48734, 24;
	shf.r.wrap.b32 	%r48736, %r48714, %r48714, %r48735;
	xor.b32  	%r48737, %r48736, %r48643;
	add.s32 	%r48738, %r48734, 16843009;
	shr.u32 	%r48739, %r48737, 16;
	xor.b32  	%r48740, %r48739, %r48737;
	shr.u32 	%r48741, %r48740, 12;
	shr.u32 	%r48742, %r48740, 4;
	shr.u32 	%r48743, %r48740, 8;
	xor.b32  	%r48744, %r48742, %r48741;
	xor.b32  	%r48745, %r48744, %r48743;
	xor.b32  	%r48746, %r48745, %r48740;
	shr.u32 	%r48747, %r48746, 2;
	xor.b32  	%r48748, %r48747, %r48746;
	shl.b32 	%r48749, %r48748, 3;
	not.b32 	%r48750, %r48749;
	and.b32  	%r48751, %r48750, 24;
	shr.u32 	%r48752, %r48738, %r48751;
	shf.r.wrap.b32 	%r48753, %r48714, %r48714, %r48752;
	shl.b32 	%r48754, %r48748, 31;
	xor.b32  	%r48755, %r48754, -2147483648;
	shr.s32 	%r48756, %r48755, 31;
	shl.b32 	%r48757, %r48748, 30;
	xor.b32  	%r48758, %r48757, -1073741824;
	not.b32 	%r48759, %r48753;
	and.b32  	%r48760, %r48677, %r48759;
	not.b32 	%r48761, %r48677;
	shr.s32 	%r48762, %r48758, 31;
	and.b32  	%r48763, %r48762, %r48761;
	or.b32  	%r48764, %r48756, %r48677;
	not.b32 	%r48765, %r48764;
	or.b32  	%r48766, %r48763, %r48765;
	and.b32  	%r48767, %r48766, %r48753;
	or.b32  	%r48768, %r48767, %r48760;
	add.s32 	%r48769, %r48677, %r48759;
	setp.ne.s32 	%p2035, %r48755, 0;
	setp.gt.s32 	%p2036, %r48758, -1;
	selp.b32 	%r48770, %r48768, %r48769, %p2036;
	selp.b32 	%r48771, %r48768, %r48770, %p2035;
	add.s32 	%r48772, %r48734, 33686018;
	xor.b32  	%r48773, %r48771, %r48737;
	shr.u32 	%r48774, %r48773, 16;
	xor.b32  	%r48775, %r48774, %r48773;
	shr.u32 	%r48776, %r48775, 12;
	shr.u32 	%r48777, %r48775, 4;
	shr.u32 	%r48778, %r48775, 8;
	xor.b32  	%r48779, %r48777, %r48776;
	xor.b32  	%r48780, %r48779, %r48778;
	xor.b32  	%r48781, %r48780, %r48775;
	shr.u32 	%r48782, %r48781, 2;
	xor.b32  	%r48783, %r48782, %r48781;
	shl.b32 	%r48784, %r48783, 3;
	not.b32 	%r48785, %r48784;
	and.b32  	%r48786, %r48785, 24;
	shr.u32 	%r48787, %r48772, %r48786;
	shf.r.wrap.b32 	%r48788, %r48714, %r48714, %r48787;
	shl.b32 	%r48789, %r48783, 31;
	xor.b32  	%r48790, %r48789, -2147483648;
	shr.s32 	%r48791, %r48790, 31;
	shl.b32 	%r48792, %r48783, 30;
	xor.b32  	%r48793, %r48792, -1073741824;
	not.b32 	%r48794, %r48788;
	and.b32  	%r48795, %r48712, %r48794;
	not.b32 	%r48796, %r48712;
	shr.s32 	%r48797, %r48793, 31;
	and.b32  	%r48798, %r48797, %r48796;
	or.b32  	%r48799, %r48791, %r48712;
	not.b32 	%r48800, %r48799;
	or.b32  	%r48801, %r48798, %r48800;
	and.b32  	%r48802, %r48801, %r48788;
	or.b32  	%r48803, %r48802, %r48795;
	add.s32 	%r48804, %r48712, %r48794;
	setp.ne.s32 	%p2037, %r48790, 0;
	setp.gt.s32 	%p2038, %r48793, -1;
	selp.b32 	%r48805, %r48803, %r48804, %p2038;
	selp.b32 	%r48806, %r48803, %r48805, %p2037;
	add.s32 	%r48807, %r48806, %r48773;
	xor.b32  	%r48808, %r48807, %r48714;
	shr.u32 	%r48809, %r48714, 8;
	and.b32  	%r48810, %r48809, 31;
	shl.b32 	%r48811, %r1486, %r48810;
	shr.u32 	%r48812, %r48714, 1;
	and.b32  	%r48813, %r48812, 1;
	shl.b32 	%r48814, %r48813, %r48810;
	and.b32  	%r48815, %r48714, 1;
	shl.b32 	%r48816, %r48815, %r48810;
	and.b32  	%r48817, %r48811, %r48168;
	not.b32 	%r48818, %r48811;
	and.b32  	%r48819, %r48168, %r48818;
	not.b32 	%r48820, %r48816;
	and.b32  	%r48821, %r48817, %r48820;
	or.b32  	%r48822, %r48821, %r48819;
	not.b32 	%r48823, %r48817;
	and.b32  	%r48824, %r48814, %r48823;
	or.b32  	%r48825, %r48822, %r48824;
	or.b32  	%r48826, %r48731, %r48637;
	and.b32  	%r48827, %r48825, %r48826;
	and.b32  	%r48828, %r48731, %r48637;
	or.b32  	%r48829, %r48827, %r48828;
	shr.u32 	%r48830, %r48808, 4;
	xor.b32  	%r48831, %r48830, %r48808;
	and.b32  	%r48832, %r48831, 252645135;
	shr.u32 	%r48833, %r48832, 24;
	shf.r.wrap.b32 	%r48834, %r48808, %r48808, %r48833;
	xor.b32  	%r48835, %r48834, %r48737;
	add.s32 	%r48836, %r48832, 16843009;
	shr.u32 	%r48837, %r48835, 16;
	xor.b32  	%r48838, %r48837, %r48835;
	shr.u32 	%r48839, %r48838, 12;
	shr.u32 	%r48840, %r48838, 4;
	shr.u32 	%r48841, %r48838, 8;
	xor.b32  	%r48842, %r48840, %r48839;
	xor.b32  	%r48843, %r48842, %r48841;
	xor.b32  	%r48844, %r48843, %r48838;
	shr.u32 	%r48845, %r48844, 2;
	xor.b32  	%r48846, %r48845, %r48844;
	shl.b32 	%r48847, %r48846, 3;
	not.b32 	%r48848, %r48847;
	and.b32  	%r48849, %r48848, 24;
	shr.u32 	%r48850, %r48836, %r48849;
	shf.r.wrap.b32 	%r48851, %r48808, %r48808, %r48850;
	shl.b32 	%r48852, %r48846, 31;
	xor.b32  	%r48853, %r48852, -2147483648;
	shr.s32 	%r48854, %r48853, 31;
	shl.b32 	%r48855, %r48846, 30;
	xor.b32  	%r48856, %r48855, -1073741824;
	not.b32 	%r48857, %r48851;
	and.b32  	%r48858, %r48771, %r48857;
	not.b32 	%r48859, %r48771;
	shr.s32 	%r48860, %r48856, 31;
	and.b32  	%r48861, %r48860, %r48859;
	or.b32  	%r48862, %r48854, %r48771;
	not.b32 	%r48863, %r48862;
	or.b32  	%r48864, %r48861, %r48863;
	and.b32  	%r48865, %r48864, %r48851;
	or.b32  	%r48866, %r48865, %r48858;
	add.s32 	%r48867, %r48771, %r48857;
	setp.ne.s32 	%p2039, %r48853, 0;
	setp.gt.s32 	%p2040, %r48856, -1;
	selp.b32 	%r48868, %r48866, %r48867, %p2040;
	selp.b32 	%r48869, %r48866, %r48868, %p2039;
	add.s32 	%r48870, %r48832, 33686018;
	xor.b32  	%r48871, %r48869, %r48835;
	shr.u32 	%r48872, %r48871, 16;
	xor.b32  	%r48873, %r48872, %r48871;
	shr.u32 	%r48874, %r48873, 12;
	shr.u32 	%r48875, %r48873, 4;
	shr.u32 	%r48876, %r48873, 8;
	xor.b32  	%r48877, %r48875, %r48874;
	xor.b32  	%r48878, %r48877, %r48876;
	xor.b32  	%r48879, %r48878, %r48873;
	shr.u32 	%r48880, %r48879, 2;
	xor.b32  	%r48881, %r48880, %r48879;
	shl.b32 	%r48882, %r48881, 3;
	not.b32 	%r48883, %r48882;
	and.b32  	%r48884, %r48883, 24;
	shr.u32 	%r48885, %r48870, %r48884;
	shf.r.wrap.b32 	%r48886, %r48808, %r48808, %r48885;
	shl.b32 	%r48887, %r48881, 31;
	xor.b32  	%r48888, %r48887, -2147483648;
	shr.s32 	%r48889, %r48888, 31;
	shl.b32 	%r48890, %r48881, 30;
	xor.b32  	%r48891, %r48890, -1073741824;
	not.b32 	%r48892, %r48886;
	and.b32  	%r48893, %r48806, %r48892;
	not.b32 	%r48894, %r48806;
	shr.s32 	%r48895, %r48891, 31;
	and.b32  	%r48896, %r48895, %r48894;
	or.b32  	%r48897, %r48889, %r48806;
	not.b32 	%r48898, %r48897;
	or.b32  	%r48899, %r48896, %r48898;
	and.b32  	%r48900, %r48899, %r48886;
	or.b32  	%r48901, %r48900, %r48893;
	add.s32 	%r48902, %r48806, %r48892;
	setp.ne.s32 	%p2041, %r48888, 0;
	setp.gt.s32 	%p2042, %r48891, -1;
	selp.b32 	%r48903, %r48901, %r48902, %p2042;
	selp.b32 	%r48904, %r48901, %r48903, %p2041;
	add.s32 	%r48905, %r48904, %r48871;
	xor.b32  	%r48906, %r48905, %r48808;
	shr.u32 	%r48907, %r48808, 8;
	and.b32  	%r48908, %r48907, 31;
	shl.b32 	%r48909, %r1486, %r48908;
	shr.u32 	%r48910, %r48808, 1;
	and.b32  	%r48911, %r48910, 1;
	shl.b32 	%r48912, %r48911, %r48908;
	and.b32  	%r48913, %r48808, 1;
	shl.b32 	%r48914, %r48913, %r48908;
	and.b32  	%r48915, %r48909, %r48168;
	not.b32 	%r48916, %r48909;
	and.b32  	%r48917, %r48168, %r48916;
	not.b32 	%r48918, %r48914;
	and.b32  	%r48919, %r48915, %r48918;
	or.b32  	%r48920, %r48919, %r48917;
	not.b32 	%r48921, %r48915;
	and.b32  	%r48922, %r48912, %r48921;
	or.b32  	%r48923, %r48920, %r48922;
	shf.l.wrap.b32 	%r48924, %r48923, %r48923, 30;
	shf.l.wrap.b32 	%r48925, %r48923, %r48923, 19;
	xor.b32  	%r48926, %r48924, %r48925;
	shf.l.wrap.b32 	%r48927, %r48923, %r48923, 10;
	xor.b32  	%r48928, %r48926, %r48927;
	shr.u32 	%r48929, %r48906, 4;
	xor.b32  	%r48930, %r48929, %r48906;
	and.b32  	%r48931, %r48930, 252645135;
	shr.u32 	%r48932, %r48931, 24;
	shf.r.wrap.b32 	%r48933, %r48906, %r48906, %r48932;
	xor.b32  	%r48934, %r48933, %r48835;
	add.s32 	%r48935, %r48931, 16843009;
	shr.u32 	%r48936, %r48934, 16;
	xor.b32  	%r48937, %r48936, %r48934;
	shr.u32 	%r48938, %r48937, 12;
	shr.u32 	%r48939, %r48937, 4;
	shr.u32 	%r48940, %r48937, 8;
	xor.b32  	%r48941, %r48939, %r48938;
	xor.b32  	%r48942, %r48941, %r48940;
	xor.b32  	%r48943, %r48942, %r48937;
	shr.u32 	%r48944, %r48943, 2;
	xor.b32  	%r48945, %r48944, %r48943;
	shl.b32 	%r48946, %r48945, 3;
	not.b32 	%r48947, %r48946;
	and.b32  	%r48948, %r48947, 24;
	shr.u32 	%r48949, %r48935, %r48948;
	shf.r.wrap.b32 	%r48950, %r48906, %r48906, %r48949;
	shl.b32 	%r48951, %r48945, 31;
	xor.b32  	%r48952, %r48951, -2147483648;
	shr.s32 	%r48953, %r48952, 31;
	shl.b32 	%r48954, %r48945, 30;
	xor.b32  	%r48955, %r48954, -1073741824;
	not.b32 	%r48956, %r48950;
	and.b32  	%r48957, %r48869, %r48956;
	not.b32 	%r48958, %r48869;
	shr.s32 	%r48959, %r48955, 31;
	and.b32  	%r48960, %r48959, %r48958;
	or.b32  	%r48961, %r48953, %r48869;
	not.b32 	%r48962, %r48961;
	or.b32  	%r48963, %r48960, %r48962;
	and.b32  	%r48964, %r48963, %r48950;
	or.b32  	%r48965, %r48964, %r48957;
	add.s32 	%r48966, %r48869, %r48956;
	setp.ne.s32 	%p2043, %r48952, 0;
	setp.gt.s32 	%p2044, %r48955, -1;
	selp.b32 	%r48967, %r48965, %r48966, %p2044;
	selp.b32 	%r48968, %r48965, %r48967, %p2043;
	add.s32 	%r48969, %r48931, 33686018;
	xor.b32  	%r48970, %r48968, %r48934;
	shr.u32 	%r48971, %r48970, 16;
	xor.b32  	%r48972, %r48971, %r48970;
	shr.u32 	%r48973, %r48972, 12;
	shr.u32 	%r48974, %r48972, 4;
	shr.u32 	%r48975, %r48972, 8;
	xor.b32  	%r48976, %r48974, %r48973;
	xor.b32  	%r48977, %r48976, %r48975;
	xor.b32  	%r48978, %r48977, %r48972;
	shr.u32 	%r48979, %r48978, 2;
	xor.b32  	%r48980, %r48979, %r48978;
	shl.b32 	%r48981, %r48980, 3;
	not.b32 	%r48982, %r48981;
	and.b32  	%r48983, %r48982, 24;
	shr.u32 	%r48984, %r48969, %r48983;
	shf.r.wrap.b32 	%r48985, %r48906, %r48906, %r48984;
	shl.b32 	%r48986, %r48980, 31;
	xor.b32  	%r48987, %r48986, -2147483648;
	shr.s32 	%r48988, %r48987, 31;
	shl.b32 	%r48989, %r48980, 30;
	xor.b32  	%r48990, %r48989, -1073741824;
	not.b32 	%r48991, %r48985;
	and.b32  	%r48992, %r48904, %r48991;
	not.b32 	%r48993, %r48904;
	shr.s32 	%r48994, %r48990, 31;
	and.b32  	%r48995, %r48994, %r48993;
	or.b32  	%r48996, %r48988, %r48904;
	not.b32 	%r48997, %r48996;
	or.b32  	%r48998, %r48995, %r48997;
	and.b32  	%r48999, %r48998, %r48985;
	or.b32  	%r49000, %r48999, %r48992;
	add.s32 	%r49001, %r48904, %r48991;
	setp.ne.s32 	%p2045, %r48987, 0;
	setp.gt.s32 	%p2046, %r48990, -1;
	selp.b32 	%r49002, %r49000, %r49001, %p2046;
	selp.b32 	%r49003, %r49000, %r49002, %p2045;
	add.s32 	%r49004, %r49003, %r48970;
	shr.u32 	%r49005, %r48906, 8;
	and.b32  	%r49006, %r49005, 31;
	shl.b32 	%r49007, %r1486, %r49006;
	shr.u32 	%r49008, %r48906, 1;
	and.b32  	%r49009, %r49008, 1;
	shl.b32 	%r49010, %r49009, %r49006;
	and.b32  	%r49011, %r48906, 1;
	shl.b32 	%r49012, %r49011, %r49006;
	and.b32  	%r49013, %r49007, %r48543;
	not.b32 	%r49014, %r49007;
	and.b32  	%r49015, %r48543, %r49014;
	not.b32 	%r49016, %r49012;
	and.b32  	%r49017, %r49013, %r49016;
	or.b32  	%r49018, %r49017, %r49015;
	not.b32 	%r49019, %r49013;
	and.b32  	%r49020, %r49010, %r49019;
	or.b32  	%r49021, %r49018, %r49020;
	add.s32 	%r49022, %r48829, %r48543;
	add.s32 	%r49023, %r49022, %r48928;
	add.s32 	%r49024, %r45599, %r49021;
	add.s32 	%r49025, %r46455, %r46454;
	xor.b32  	%r49026, %r49004, %r49025;
	xor.b32  	%r49027, %r49026, %r48906;
	shr.u32 	%r49028, %r49027, 4;
	xor.b32  	%r49029, %r49028, %r49027;
	and.b32  	%r49030, %r49029, 252645135;
	shr.u32 	%r49031, %r49030, 24;
	shf.r.wrap.b32 	%r49032, %r49027, %r49027, %r49031;
	xor.b32  	%r49033, %r49032, %r48934;
	add.s32 	%r49034, %r49030, 16843009;
	shr.u32 	%r49035, %r49033, 16;
	xor.b32  	%r49036, %r49035, %r49033;
	shr.u32 	%r49037, %r49036, 12;
	shr.u32 	%r49038, %r49036, 4;
	shr.u32 	%r49039, %r49036, 8;
	xor.b32  	%r49040, %r49038, %r49037;
	xor.b32  	%r49041, %r49040, %r49039;
	xor.b32  	%r49042, %r49041, %r49036;
	shr.u32 	%r49043, %r49042, 2;
	xor.b32  	%r49044, %r49043, %r49042;
	shl.b32 	%r49045, %r49044, 3;
	not.b32 	%r49046, %r49045;
	and.b32  	%r49047, %r49046, 24;
	shr.u32 	%r49048, %r49034, %r49047;
	shf.r.wrap.b32 	%r49049, %r49027, %r49027, %r49048;
	shl.b32 	%r49050, %r49044, 31;
	xor.b32  	%r49051, %r49050, -2147483648;
	shr.s32 	%r49052, %r49051, 31;
	shl.b32 	%r49053, %r49044, 30;
	xor.b32  	%r49054, %r49053, -1073741824;
	not.b32 	%r49055, %r49049;
	and.b32  	%r49056, %r48968, %r49055;
	not.b32 	%r49057, %r48968;
	shr.s32 	%r49058, %r49054, 31;
	and.b32  	%r49059, %r49058, %r49057;
	or.b32  	%r49060, %r49052, %r48968;
	not.b32 	%r49061, %r49060;
	or.b32  	%r49062, %r49059, %r49061;
	and.b32  	%r49063, %r49062, %r49049;
	or.b32  	%r49064, %r49063, %r49056;
	add.s32 	%r49065, %r48968, %r49055;
	setp.ne.s32 	%p2047, %r49051, 0;
	setp.gt.s32 	%p2048, %r49054, -1;
	selp.b32 	%r49066, %r49064, %r49065, %p2048;
	selp.b32 	%r49067, %r49064, %r49066, %p2047;
	add.s32 	%r49068, %r49030, 33686018;
	xor.b32  	%r49069, %r49067, %r49033;
	shr.u32 	%r49070, %r49069, 16;
	xor.b32  	%r49071, %r49070, %r49069;
	shr.u32 	%r49072, %r49071, 12;
	shr.u32 	%r49073, %r49071, 4;
	shr.u32 	%r49074, %r49071, 8;
	xor.b32  	%r49075, %r49073, %r49072;
	xor.b32  	%r49076, %r49075, %r49074;
	xor.b32  	%r49077, %r49076, %r49071;
	shr.u32 	%r49078, %r49077, 2;
	xor.b32  	%r49079, %r49078, %r49077;
	shl.b32 	%r49080, %r49079, 3;
	not.b32 	%r49081, %r49080;
	and.b32  	%r49082, %r49081, 24;
	shr.u32 	%r49083, %r49068, %r49082;
	shf.r.wrap.b32 	%r49084, %r49027, %r49027, %r49083;
	shl.b32 	%r49085, %r49079, 31;
	xor.b32  	%r49086, %r49085, -2147483648;
	shr.s32 	%r49087, %r49086, 31;
	shl.b32 	%r49088, %r49079, 30;
	xor.b32  	%r49089, %r49088, -1073741824;
	not.b32 	%r49090, %r49084;
	and.b32  	%r49091, %r49003, %r49090;
	not.b32 	%r49092, %r49003;
	shr.s32 	%r49093, %r49089, 31;
	and.b32  	%r49094, %r49093, %r49092;
	or.b32  	%r49095, %r49087, %r49003;
	not.b32 	%r49096, %r49095;
	or.b32  	%r49097, %r49094, %r49096;
	and.b32  	%r49098, %r49097, %r49084;
	or.b32  	%r49099, %r49098, %r49091;
	add.s32 	%r49100, %r49003, %r49090;
	setp.ne.s32 	%p2049, %r49086, 0;
	setp.gt.s32 	%p2050, %r49089, -1;
	selp.b32 	%r49101, %r49099, %r49100, %p2050;
	selp.b32 	%r49102, %r49099, %r49101, %p2049;
	add.s32 	%r49103, %r49102, %r49069;
	xor.b32  	%r49104, %r49103, %r49027;
	shr.u32 	%r49105, %r49104, 4;
	xor.b32  	%r49106, %r49105, %r49104;
	and.b32  	%r49107, %r49106, 252645135;
	shr.u32 	%r49108, %r49107, 24;
	shf.r.wrap.b32 	%r49109, %r49104, %r49104, %r49108;
	xor.b32  	%r49110, %r49109, %r49033;
	add.s32 	%r49111, %r49107, 16843009;
	shr.u32 	%r49112, %r49110, 16;
	xor.b32  	%r49113, %r49112, %r49110;
	shr.u32 	%r49114, %r49113, 12;
	shr.u32 	%r49115, %r49113, 4;
	shr.u32 	%r49116, %r49113, 8;
	xor.b32  	%r49117, %r49115, %r49114;
	xor.b32  	%r49118, %r49117, %r49116;
	xor.b32  	%r49119, %r49118, %r49113;
	shr.u32 	%r49120, %r49119, 2;
	xor.b32  	%r49121, %r49120, %r49119;
	shl.b32 	%r49122, %r49121, 3;
	not.b32 	%r49123, %r49122;
	and.b32  	%r49124, %r49123, 24;
	shr.u32 	%r49125, %r49111, %r49124;
	shf.r.wrap.b32 	%r49126, %r49104, %r49104, %r49125;
	shl.b32 	%r49127, %r49121, 31;
	xor.b32  	%r49128, %r49127, -2147483648;
	shr.s32 	%r49129, %r49128, 31;
	shl.b32 	%r49130, %r49121, 30;
	xor.b32  	%r49131, %r49130, -1073741824;
	not.b32 	%r49132, %r49126;
	and.b32  	%r49133, %r49067, %r49132;
	not.b32 	%r49134, %r49067;
	shr.s32 	%r49135, %r49131, 31;
	and.b32  	%r49136, %r49135, %r49134;
	or.b32  	%r49137, %r49129, %r49067;
	not.b32 	%r49138, %r49137;
	or.b32  	%r49139, %r49136, %r49138;
	and.b32  	%r49140, %r49139, %r49126;
	or.b32  	%r49141, %r49140, %r49133;
	add.s32 	%r49142, %r49067, %r49132;
	setp.ne.s32 	%p2051, %r49128, 0;
	setp.gt.s32 	%p2052, %r49131, -1;
	selp.b32 	%r49143, %r49141, %r49142, %p2052;
	selp.b32 	%r49144, %r49141, %r49143, %p2051;
	add.s32 	%r49145, %r49107, 33686018;
	xor.b32  	%r49146, %r49144, %r49110;
	shr.u32 	%r49147, %r49146, 16;
	xor.b32  	%r49148, %r49147, %r49146;
	shr.u32 	%r49149, %r49148, 12;
	shr.u32 	%r49150, %r49148, 4;
	shr.u32 	%r49151, %r49148, 8;
	xor.b32  	%r49152, %r49150, %r49149;
	xor.b32  	%r49153, %r49152, %r49151;
	xor.b32  	%r49154, %r49153, %r49148;
	shr.u32 	%r49155, %r49154, 2;
	xor.b32  	%r49156, %r49155, %r49154;
	shl.b32 	%r49157, %r49156, 3;
	not.b32 	%r49158, %r49157;
	and.b32  	%r49159, %r49158, 24;
	shr.u32 	%r49160, %r49145, %r49159;
	shf.r.wrap.b32 	%r49161, %r49104, %r49104, %r49160;
	shl.b32 	%r49162, %r49156, 31;
	xor.b32  	%r49163, %r49162, -2147483648;
	shr.s32 	%r49164, %r49163, 31;
	shl.b32 	%r49165, %r49156, 30;
	xor.b32  	%r49166, %r49165, -1073741824;
	not.b32 	%r49167, %r49161;
	and.b32  	%r49168, %r49102, %r49167;
	not.b32 	%r49169, %r49102;
	shr.s32 	%r49170, %r49166, 31;
	and.b32  	%r49171, %r49170, %r49169;
	or.b32  	%r49172, %r49164, %r49102;
	not.b32 	%r49173, %r49172;
	or.b32  	%r49174, %r49171, %r49173;
	and.b32  	%r49175, %r49174, %r49161;
	or.b32  	%r49176, %r49175, %r49168;
	add.s32 	%r49177, %r49102, %r49167;
	setp.ne.s32 	%p2053, %r49163, 0;
	setp.gt.s32 	%p2054, %r49166, -1;
	selp.b32 	%r49178, %r49176, %r49177, %p2054;
	selp.b32 	%r49179, %r49176, %r49178, %p2053;
	add.s32 	%r49180, %r49179, %r49146;
	xor.b32  	%r49181, %r49180, %r49104;
	shr.u32 	%r49182, %r49104, 8;
	and.b32  	%r49183, %r49182, 31;
	shl.b32 	%r49184, %r1486, %r49183;
	shr.u32 	%r49185, %r49104, 1;
	and.b32  	%r49186, %r49185, 1;
	shl.b32 	%r49187, %r49186, %r49183;
	and.b32  	%r49188, %r49104, 1;
	shl.b32 	%r49189, %r49188, %r49183;
	and.b32  	%r49190, %r49184, %r47314;
	not.b32 	%r49191, %r49184;
	and.b32  	%r49192, %r47314, %r49191;
	not.b32 	%r49193, %r49189;
	and.b32  	%r49194, %r49190, %r49193;
	or.b32  	%r49195, %r49194, %r49192;
	not.b32 	%r49196, %r49190;
	and.b32  	%r49197, %r49187, %r49196;
	or.b32  	%r49198, %r49195, %r49197;
	shr.u32 	%r49199, %r49181, 4;
	xor.b32  	%r49200, %r49199, %r49181;
	and.b32  	%r49201, %r49200, 252645135;
	shr.u32 	%r49202, %r49201, 24;
	shf.r.wrap.b32 	%r49203, %r49181, %r49181, %r49202;
	xor.b32  	%r49204, %r49203, %r49110;
	add.s32 	%r49205, %r49201, 16843009;
	shr.u32 	%r49206, %r49204, 16;
	xor.b32  	%r49207, %r49206, %r49204;
	shr.u32 	%r49208, %r49207, 12;
	shr.u32 	%r49209, %r49207, 4;
	shr.u32 	%r49210, %r49207, 8;
	xor.b32  	%r49211, %r49209, %r49208;
	xor.b32  	%r49212, %r49211, %r49210;
	xor.b32  	%r49213, %r49212, %r49207;
	shr.u32 	%r49214, %r49213, 2;
	xor.b32  	%r49215, %r49214, %r49213;
	shl.b32 	%r49216, %r49215, 3;
	not.b32 	%r49217, %r49216;
	and.b32  	%r49218, %r49217, 24;
	shr.u32 	%r49219, %r49205, %r49218;
	shf.r.wrap.b32 	%r49220, %r49181, %r49181, %r49219;
	shl.b32 	%r49221, %r49215, 31;
	xor.b32  	%r49222, %r49221, -2147483648;
	shr.s32 	%r49223, %r49222, 31;
	shl.b32 	%r49224, %r49215, 30;
	xor.b32  	%r49225, %r49224, -1073741824;
	not.b32 	%r49226, %r49220;
	and.b32  	%r49227, %r49144, %r49226;
	not.b32 	%r49228, %r49144;
	shr.s32 	%r49229, %r49225, 31;
	and.b32  	%r49230, %r49229, %r49228;
	or.b32  	%r49231, %r49223, %r49144;
	not.b32 	%r49232, %r49231;
	or.b32  	%r49233, %r49230, %r49232;
	and.b32  	%r49234, %r49233, %r49220;
	or.b32  	%r49235, %r49234, %r49227;
	add.s32 	%r49236, %r49144, %r49226;
	setp.ne.s32 	%p2055, %r49222, 0;
	setp.gt.s32 	%p2056, %r49225, -1;
	selp.b32 	%r49237, %r49235, %r49236, %p2056;
	selp.b32 	%r49238, %r49235, %r49237, %p2055;
	add.s32 	%r49239, %r49201, 33686018;
	xor.b32  	%r49240, %r49238, %r49204;
	shr.u32 	%r49241, %r49240, 16;
	xor.b32  	%r49242, %r49241, %r49240;
	shr.u32 	%r49243, %r49242, 12;
	shr.u32 	%r49244, %r49242, 4;
	shr.u32 	%r49245, %r49242, 8;
	xor.b32  	%r49246, %r49244, %r49243;
	xor.b32  	%r49247, %r49246, %r49245;
	xor.b32  	%r49248, %r49247, %r49242;
	shr.u32 	%r49249, %r49248, 2;
	xor.b32  	%r49250, %r49249, %r49248;
	shl.b32 	%r49251, %r49250, 3;
	not.b32 	%r49252, %r49251;
	and.b32  	%r49253, %r49252, 24;
	shr.u32 	%r49254, %r49239, %r49253;
	shf.r.wrap.b32 	%r49255, %r49181, %r49181, %r49254;
	shl.b32 	%r49256, %r49250, 31;
	xor.b32  	%r49257, %r49256, -2147483648;
	shr.s32 	%r49258, %r49257, 31;
	shl.b32 	%r49259, %r49250, 30;
	xor.b32  	%r49260, %r49259, -1073741824;
	not.b32 	%r49261, %r49255;
	and.b32  	%r49262, %r49179, %r49261;
	not.b32 	%r49263, %r49179;
	shr.s32 	%r49264, %r49260, 31;
	and.b32  	%r49265, %r49264, %r49263;
	or.b32  	%r49266, %r49258, %r49179;
	not.b32 	%r49267, %r49266;
	or.b32  	%r49268, %r49265, %r49267;
	and.b32  	%r49269, %r49268, %r49255;
	or.b32  	%r49270, %r49269, %r49262;
	add.s32 	%r49271, %r49179, %r49261;
	setp.ne.s32 	%p2057, %r49257, 0;
	setp.gt.s32 	%p2058, %r49260, -1;
	selp.b32 	%r49272, %r49270, %r49271, %p2058;
	selp.b32 	%r49273, %r49270, %r49272, %p2057;
	add.s32 	%r49274, %r49273, %r49240;
	xor.b32  	%r49275, %r49274, %r49181;
	shr.u32 	%r49276, %r49181, 8;
	and.b32  	%r49277, %r49276, 31;
	shl.b32 	%r49278, %r1486, %r49277;
	shr.u32 	%r49279, %r49181, 1;
	and.b32  	%r49280, %r49279, 1;
	shl.b32 	%r49281, %r49280, %r49277;
	and.b32  	%r49282, %r49181, 1;
	shl.b32 	%r49283, %r49282, %r49277;
	and.b32  	%r49284, %r49278, %r48169;
	not.b32 	%r49285, %r49278;
	and.b32  	%r49286, %r48169, %r49285;
	not.b32 	%r49287, %r49283;
	and.b32  	%r49288, %r49284, %r49287;
	or.b32  	%r49289, %r49288, %r49286;
	not.b32 	%r49290, %r49284;
	and.b32  	%r49291, %r49281, %r49290;
	or.b32  	%r49292, %r49289, %r49291;
	xor.b32  	%r49293, %r49292, %r49198;
	and.b32  	%r49294, %r49024, %r49293;
	xor.b32  	%r49295, %r49294, %r49198;
	shr.u32 	%r49296, %r49275, 4;
	xor.b32  	%r49297, %r49296, %r49275;
	and.b32  	%r49298, %r49297, 252645135;
	shr.u32 	%r49299, %r49298, 24;
	shf.r.wrap.b32 	%r49300, %r49275, %r49275, %r49299;
	xor.b32  	%r49301, %r49300, %r49204;
	add.s32 	%r49302, %r49298, 16843009;
	shr.u32 	%r49303, %r49301, 16;
	xor.b32  	%r49304, %r49303, %r49301;
	shr.u32 	%r49305, %r49304, 12;
	shr.u32 	%r49306, %r49304, 4;
	shr.u32 	%r49307, %r49304, 8;
	xor.b32  	%r49308, %r49306, %r49305;
	xor.b32  	%r49309, %r49308, %r49307;
	xor.b32  	%r49310, %r49309, %r49304;
	shr.u32 	%r49311, %r49310, 2;
	xor.b32  	%r49312, %r49311, %r49310;
	shl.b32 	%r49313, %r49312, 3;
	not.b32 	%r49314, %r49313;
	and.b32  	%r49315, %r49314, 24;
	shr.u32 	%r49316, %r49302, %r49315;
	shf.r.wrap.b32 	%r49317, %r49275, %r49275, %r49316;
	shl.b32 	%r49318, %r49312, 31;
	xor.b32  	%r49319, %r49318, -2147483648;
	shr.s32 	%r49320, %r49319, 31;
	shl.b32 	%r49321, %r49312, 30;
	xor.b32  	%r49322, %r49321, -1073741824;
	not.b32 	%r49323, %r49317;
	and.b32  	%r49324, %r49238, %r49323;
	not.b32 	%r49325, %r49238;
	shr.s32 	%r49326, %r49322, 31;
	and.b32  	%r49327, %r49326, %r49325;
	or.b32  	%r49328, %r49320, %r49238;
	not.b32 	%r49329, %r49328;
	or.b32  	%r49330, %r49327, %r49329;
	and.b32  	%r49331, %r49330, %r49317;
	or.b32  	%r49332, %r49331, %r49324;
	add.s32 	%r49333, %r49238, %r49323;
	setp.ne.s32 	%p2059, %r49319, 0;
	setp.gt.s32 	%p2060, %r49322, -1;
	selp.b32 	%r49334, %r49332, %r49333, %p2060;
	selp.b32 	%r49335, %r49332, %r49334, %p2059;
	add.s32 	%r49336, %r49298, 33686018;
	xor.b32  	%r49337, %r49335, %r49301;
	shr.u32 	%r49338, %r49337, 16;
	xor.b32  	%r49339, %r49338, %r49337;
	shr.u32 	%r49340, %r49339, 12;
	shr.u32 	%r49341, %r49339, 4;
	shr.u32 	%r49342, %r49339, 8;
	xor.b32  	%r49343, %r49341, %r49340;
	xor.b32  	%r49344, %r49343, %r49342;
	xor.b32  	%r49345, %r49344, %r49339;
	shr.u32 	%r49346, %r49345, 2;
	xor.b32  	%r49347, %r49346, %r49345;
	shl.b32 	%r49348, %r49347, 3;
	not.b32 	%r49349, %r49348;
	and.b32  	%r49350, %r49349, 24;
	shr.u32 	%r49351, %r49336, %r49350;
	shf.r.wrap.b32 	%r49352, %r49275, %r49275, %r49351;
	shl.b32 	%r49353, %r49347, 31;
	xor.b32  	%r49354, %r49353, -2147483648;
	shr.s32 	%r49355, %r49354, 31;
	shl.b32 	%r49356, %r49347, 30;
	xor.b32  	%r49357, %r49356, -1073741824;
	not.b32 	%r49358, %r49352;
	and.b32  	%r49359, %r49273, %r49358;
	not.b32 	%r49360, %r49273;
	shr.s32 	%r49361, %r49357, 31;
	and.b32  	%r49362, %r49361, %r49360;
	or.b32  	%r49363, %r49355, %r49273;
	not.b32 	%r49364, %r49363;
	or.b32  	%r49365, %r49362, %r49364;
	and.b32  	%r49366, %r49365, %r49352;
	or.b32  	%r49367, %r49366, %r49359;
	add.s32 	%r49368, %r49273, %r49358;
	setp.ne.s32 	%p2061, %r49354, 0;
	setp.gt.s32 	%p2062, %r49357, -1;
	selp.b32 	%r49369, %r49367, %r49368, %p2062;
	selp.b32 	%r49370, %r49367, %r49369, %p2061;
	add.s32 	%r49371, %r49370, %r49337;
	xor.b32  	%r49372, %r49371, %r49275;
	shr.u32 	%r49373, %r49275, 8;
	and.b32  	%r49374, %r49373, 31;
	shl.b32 	%r49375, %r1486, %r49374;
	shr.u32 	%r49376, %r49275, 1;
	and.b32  	%r49377, %r49376, 1;
	shl.b32 	%r49378, %r49377, %r49374;
	and.b32  	%r49379, %r49275, 1;
	shl.b32 	%r49380, %r49379, %r49374;
	and.b32  	%r49381, %r49375, %r49024;
	not.b32 	%r49382, %r49375;
	and.b32  	%r49383, %r49024, %r49382;
	not.b32 	%r49384, %r49380;
	and.b32  	%r49385, %r49381, %r49384;
	or.b32  	%r49386, %r49385, %r49383;
	not.b32 	%r49387, %r49381;
	and.b32  	%r49388, %r49378, %r49387;
	or.b32  	%r49389, %r49386, %r49388;
	shf.l.wrap.b32 	%r49390, %r49389, %r49389, 26;
	shf.l.wrap.b32 	%r49391, %r49389, %r49389, 21;
	xor.b32  	%r49392, %r49390, %r49391;
	shf.l.wrap.b32 	%r49393, %r49389, %r49389, 7;
	xor.b32  	%r49394, %r49392, %r49393;
	add.s32 	%r49395, %r46539, %r42927;
	add.s32 	%r49396, %r49395, %r46455;
	add.s32 	%r49397, %r49396, %r49295;
	add.s32 	%r49398, %r49397, %r49394;
	shr.u32 	%r49399, %r49372, 4;
	xor.b32  	%r49400, %r49399, %r49372;
	and.b32  	%r49401, %r49400, 252645135;
	shr.u32 	%r49402, %r49401, 24;
	shf.r.wrap.b32 	%r49403, %r49372, %r49372, %r49402;
	xor.b32  	%r49404, %r49403, %r49301;
	add.s32 	%r49405, %r49401, 16843009;
	shr.u32 	%r49406, %r49404, 16;
	xor.b32  	%r49407, %r49406, %r49404;
	shr.u32 	%r49408, %r49407, 12;
	shr.u32 	%r49409, %r49407, 4;
	shr.u32 	%r49410, %r49407, 8;
	xor.b32  	%r49411, %r49409, %r49408;
	xor.b32  	%r49412, %r49411, %r49410;
	xor.b32  	%r49413, %r49412, %r49407;
	shr.u32 	%r49414, %r49413, 2;
	xor.b32  	%r49415, %r49414, %r49413;
	shl.b32 	%r49416, %r49415, 3;
	not.b32 	%r49417, %r49416;
	and.b32  	%r49418, %r49417, 24;
	shr.u32 	%r49419, %r49405, %r49418;
	shf.r.wrap.b32 	%r49420, %r49372, %r49372, %r49419;
	shl.b32 	%r49421, %r49415, 31;
	xor.b32  	%r49422, %r49421, -2147483648;
	shr.s32 	%r49423, %r49422, 31;
	shl.b32 	%r49424, %r49415, 30;
	xor.b32  	%r49425, %r49424, -1073741824;
	not.b32 	%r49426, %r49420;
	and.b32  	%r49427, %r49335, %r49426;
	not.b32 	%r49428, %r49335;
	shr.s32 	%r49429, %r49425, 31;
	and.b32  	%r49430, %r49429, %r49428;
	or.b32  	%r49431, %r49423, %r49335;
	not.b32 	%r49432, %r49431;
	or.b32  	%r49433, %r49430, %r49432;
	and.b32  	%r49434, %r49433, %r49420;
	or.b32  	%r49435, %r49434, %r49427;
	add.s32 	%r49436, %r49335, %r49426;
	setp.ne.s32 	%p2063, %r49422, 0;
	setp.gt.s32 	%p2064, %r49425, -1;
	selp.b32 	%r49437, %r49435, %r49436, %p2064;
	selp.b32 	%r49438, %r49435, %r49437, %p2063;
	add.s32 	%r49439, %r49401, 33686018;
	xor.b32  	%r49440, %r49438, %r49404;
	shr.u32 	%r49441, %r49440, 16;
	xor.b32  	%r49442, %r49441, %r49440;
	shr.u32 	%r49443, %r49442, 12;
	shr.u32 	%r49444, %r49442, 4;
	shr.u32 	%r49445, %r49442, 8;
	xor.b32  	%r49446, %r49444, %r49443;
	xor.b32  	%r49447, %r49446, %r49445;
	xor.b32  	%r49448, %r49447, %r49442;
	shr.u32 	%r49449, %r49448, 2;
	xor.b32  	%r49450, %r49449, %r49448;
	shl.b32 	%r49451, %r49450, 3;
	not.b32 	%r49452, %r49451;
	and.b32  	%r49453, %r49452, 24;
	shr.u32 	%r49454, %r49439, %r49453;
	shf.r.wrap.b32 	%r49455, %r49372, %r49372, %r49454;
	shl.b32 	%r49456, %r49450, 31;
	xor.b32  	%r49457, %r49456, -2147483648;
	shr.s32 	%r49458, %r49457, 31;
	shl.b32 	%r49459, %r49450, 30;
	xor.b32  	%r49460, %r49459, -1073741824;
	not.b32 	%r49461, %r49455;
	and.b32  	%r49462, %r49370, %r49461;
	not.b32 	%r49463, %r49370;
	shr.s32 	%r49464, %r49460, 31;
	and.b32  	%r49465, %r49464, %r49463;
	or.b32  	%r49466, %r49458, %r49370;
	not.b32 	%r49467, %r49466;
	or.b32  	%r49468, %r49465, %r49467;
	and.b32  	%r49469, %r49468, %r49455;
	or.b32  	%r49470, %r49469, %r49462;
	add.s32 	%r49471, %r49370, %r49461;
	setp.ne.s32 	%p2065, %r49457, 0;
	setp.gt.s32 	%p2066, %r49460, -1;
	selp.b32 	%r49472, %r49470, %r49471, %p2066;
	selp.b32 	%r49473, %r49470, %r49472, %p2065;
	add.s32 	%r49474, %r49473, %r49440;
	xor.b32  	%r49475, %r49474, %r49372;
	shr.u32 	%r49476, %r49372, 8;
	and.b32  	%r49477, %r49476, 31;
	shl.b32 	%r49478, %r1486, %r49477;
	shr.u32 	%r49479, %r49372, 1;
	and.b32  	%r49480, %r49479, 1;
	shl.b32 	%r49481, %r49480, %r49477;
	and.b32  	%r49482, %r49372, 1;
	shl.b32 	%r49483, %r49482, %r49477;
	and.b32  	%r49484, %r49478, %r47313;
	not.b32 	%r49485, %r49478;
	and.b32  	%r49486, %r47313, %r49485;
	not.b32 	%r49487, %r49483;
	and.b32  	%r49488, %r49484, %r49487;
	or.b32  	%r49489, %r49488, %r49486;
	not.b32 	%r49490, %r49484;
	and.b32  	%r49491, %r49481, %r49490;
	or.b32  	%r49492, %r49489, %r49491;
	shr.u32 	%r49493, %r49475, 4;
	xor.b32  	%r49494, %r49493, %r49475;
	and.b32  	%r49495, %r49494, 252645135;
	shr.u32 	%r49496, %r49495, 24;
	shf.r.wrap.b32 	%r49497, %r49475, %r49475, %r49496;
	xor.b32  	%r49498, %r49497, %r49404;
	add.s32 	%r49499, %r49495, 16843009;
	shr.u32 	%r49500, %r49498, 16;
	xor.b32  	%r49501, %r49500, %r49498;
	shr.u32 	%r49502, %r49501, 12;
	shr.u32 	%r49503, %r49501, 4;
	shr.u32 	%r49504, %r49501, 8;
	xor.b32  	%r49505, %r49503, %r49502;
	xor.b32  	%r49506, %r49505, %r49504;
	xor.b32  	%r49507, %r49506, %r49501;
	shr.u32 	%r49508, %r49507, 2;
	xor.b32  	%r49509, %r49508, %r49507;
	shl.b32 	%r49510, %r49509, 3;
	not.b32 	%r49511, %r49510;
	and.b32  	%r49512, %r49511, 24;
	shr.u32 	%r49513, %r49499, %r49512;
	shf.r.wrap.b32 	%r49514, %r49475, %r49475, %r49513;
	shl.b32 	%r49515, %r49509, 31;
	xor.b32  	%r49516, %r49515, -2147483648;
	shr.s32 	%r49517, %r49516, 31;
	shl.b32 	%r49518, %r49509, 30;
	xor.b32  	%r49519, %r49518, -1073741824;
	not.b32 	%r49520, %r49514;
	and.b32  	%r49521, %r49438, %r49520;
	not.b32 	%r49522, %r49438;
	shr.s32 	%r49523, %r49519, 31;
	and.b32  	%r49524, %r49523, %r49522;
	or.b32  	%r49525, %r49517, %r49438;
	not.b32 	%r49526, %r49525;
	or.b32  	%r49527, %r49524, %r49526;
	and.b32  	%r49528, %r49527, %r49514;
	or.b32  	%r49529, %r49528, %r49521;
	add.s32 	%r49530, %r49438, %r49520;
	setp.ne.s32 	%p2067, %r49516, 0;
	setp.gt.s32 	%p2068, %r49519, -1;
	selp.b32 	%r49531, %r49529, %r49530, %p2068;
	selp.b32 	%r49532, %r49529, %r49531, %p2067;
	add.s32 	%r49533, %r49495, 33686018;
	xor.b32  	%r49534, %r49532, %r49498;
	shr.u32 	%r49535, %r49534, 16;
	xor.b32  	%r49536, %r49535, %r49534;
	shr.u32 	%r49537, %r49536, 12;
	shr.u32 	%r49538, %r49536, 4;
	shr.u32 	%r49539, %r49536, 8;
	xor.b32  	%r49540, %r49538, %r49537;
	xor.b32  	%r49541, %r49540, %r49539;
	xor.b32  	%r49542, %r49541, %r49536;
	shr.u32 	%r49543, %r49542, 2;
	xor.b32  	%r49544, %r49543, %r49542;
	shl.b32 	%r49545, %r49544, 3;
	not.b32 	%r49546, %r49545;
	and.b32  	%r49547, %r49546, 24;
	shr.u32 	%r49548, %r49533, %r49547;
	shf.r.wrap.b32 	%r49549, %r49475, %r49475, %r49548;
	shl.b32 	%r49550, %r49544, 31;
	xor.b32  	%r49551, %r49550, -2147483648;
	shr.s32 	%r49552, %r49551, 31;
	shl.b32 	%r49553, %r49544, 30;
	xor.b32  	%r49554, %r49553, -1073741824;
	not.b32 	%r49555, %r49549;
	and.b32  	%r49556, %r49473, %r49555;
	not.b32 	%r49557, %r49473;
	shr.s32 	%r49558, %r49554, 31;
	and.b32  	%r49559, %r49558, %r49557;
	or.b32  	%r49560, %r49552, %r49473;
	not.b32 	%r49561, %r49560;
	or.b32  	%r49562, %r49559, %r49561;
	and.b32  	%r49563, %r49562, %r49549;
	or.b32  	%r49564, %r49563, %r49556;
	add.s32 	%r49565, %r49473, %r49555;
	setp.ne.s32 	%p2069, %r49551, 0;
	setp.gt.s32 	%p2070, %r49554, -1;
	selp.b32 	%r49566, %r49564, %r49565, %p2070;
	selp.b32 	%r49567, %r49564, %r49566, %p2069;
	add.s32 	%r49568, %r49567, %r49534;
	xor.b32  	%r49569, %r49568, %r49475;
	shr.u32 	%r49570, %r49475, 8;
	and.b32  	%r49571, %r49570, 31;
	shl.b32 	%r49572, %r1486, %r49571;
	shr.u32 	%r49573, %r49475, 1;
	and.b32  	%r49574, %r49573, 1;
	shl.b32 	%r49575, %r49574, %r49571;
	and.b32  	%r49576, %r49475, 1;
	shl.b32 	%r49577, %r49576, %r49571;
	and.b32  	%r49578, %r49572, %r48168;
	not.b32 	%r49579, %r49572;
	and.b32  	%r49580, %r48168, %r49579;
	not.b32 	%r49581, %r49577;
	and.b32  	%r49582, %r49578, %r49581;
	or.b32  	%r49583, %r49582, %r49580;
	not.b32 	%r49584, %r49578;
	and.b32  	%r49585, %r49575, %r49584;
	or.b32  	%r49586, %r49583, %r49585;
	shr.u32 	%r49587, %r49569, 4;
	xor.b32  	%r49588, %r49587, %r49569;
	and.b32  	%r49589, %r49588, 252645135;
	shr.u32 	%r49590, %r49589, 24;
	shf.r.wrap.b32 	%r49591, %r49569, %r49569, %r49590;
	xor.b32  	%r49592, %r49591, %r49498;
	add.s32 	%r49593, %r49589, 16843009;
	shr.u32 	%r49594, %r49592, 16;
	xor.b32  	%r49595, %r49594, %r49592;
	shr.u32 	%r49596, %r49595, 12;
	shr.u32 	%r49597, %r49595, 4;
	shr.u32 	%r49598, %r49595, 8;
	xor.b32  	%r49599, %r49597, %r49596;
	xor.b32  	%r49600, %r49599, %r49598;
	xor.b32  	%r49601, %r49600, %r49595;
	shr.u32 	%r49602, %r49601, 2;
	xor.b32  	%r49603, %r49602, %r49601;
	shl.b32 	%r49604, %r49603, 3;
	not.b32 	%r49605, %r49604;
	and.b32  	%r49606, %r49605, 24;
	shr.u32 	%r49607, %r49593, %r49606;
	shf.r.wrap.b32 	%r49608, %r49569, %r49569, %r49607;
	shl.b32 	%r49609, %r49603, 31;
	xor.b32  	%r49610, %r49609, -2147483648;
	shr.s32 	%r49611, %r49610, 31;
	shl.b32 	%r49612, %r49603, 30;
	xor.b32  	%r49613, %r49612, -1073741824;
	not.b32 	%r49614, %r49608;
	and.b32  	%r49615, %r49532, %r49614;
	not.b32 	%r49616, %r49532;
	shr.s32 	%r49617, %r49613, 31;
	and.b32  	%r49618, %r49617, %r49616;
	or.b32  	%r49619, %r49611, %r49532;
	not.b32 	%r49620, %r49619;
	or.b32  	%r49621, %r49618, %r49620;
	and.b32  	%r49622, %r49621, %r49608;
	or.b32  	%r49623, %r49622, %r49615;
	add.s32 	%r49624, %r49532, %r49614;
	setp.ne.s32 	%p2071, %r49610, 0;
	setp.gt.s32 	%p2072, %r49613, -1;
	selp.b32 	%r49625, %r49623, %r49624, %p2072;
	selp.b32 	%r49626, %r49623, %r49625, %p2071;
	add.s32 	%r49627, %r49589, 33686018;
	xor.b32  	%r49628, %r49626, %r49592;
	shr.u32 	%r49629, %r49628, 16;
	xor.b32  	%r49630, %r49629, %r49628;
	shr.u32 	%r49631, %r49630, 12;
	shr.u32 	%r49632, %r49630, 4;
	shr.u32 	%r49633, %r49630, 8;
	xor.b32  	%r49634, %r49632, %r49631;
	xor.b32  	%r49635, %r49634, %r49633;
	xor.b32  	%r49636, %r49635, %r49630;
	shr.u32 	%r49637, %r49636, 2;
	xor.b32  	%r49638, %r49637, %r49636;
	shl.b32 	%r49639, %r49638, 3;
	not.b32 	%r49640, %r49639;
	and.b32  	%r49641, %r49640, 24;
	shr.u32 	%r49642, %r49627, %r49641;
	shf.r.wrap.b32 	%r49643, %r49569, %r49569, %r49642;
	shl.b32 	%r49644, %r49638, 31;
	xor.b32  	%r49645, %r49644, -2147483648;
	shr.s32 	%r49646, %r49645, 31;
	shl.b32 	%r49647, %r49638, 30;
	xor.b32  	%r49648, %r49647, -1073741824;
	not.b32 	%r49649, %r49643;
	and.b32  	%r49650, %r49567, %r49649;
	not.b32 	%r49651, %r49567;
	shr.s32 	%r49652, %r49648, 31;
	and.b32  	%r49653, %r49652, %r49651;
	or.b32  	%r49654, %r49646, %r49567;
	not.b32 	%r49655, %r49654;
	or.b32  	%r49656, %r49653, %r49655;
	and.b32  	%r49657, %r49656, %r49643;
	or.b32  	%r49658, %r49657, %r49650;
	add.s32 	%r49659, %r49567, %r49649;
	setp.ne.s32 	%p2073, %r49645, 0;
	setp.gt.s32 	%p2074, %r49648, -1;
	selp.b32 	%r49660, %r49658, %r49659, %p2074;
	selp.b32 	%r49661, %r49658, %r49660, %p2073;
	add.s32 	%r49662, %r49661, %r49628;
	xor.b32  	%r49663, %r49662, %r49569;
	shr.u32 	%r49664, %r49569, 8;
	and.b32  	%r49665, %r49664, 31;
	shl.b32 	%r49666, %r1486, %r49665;
	shr.u32 	%r49667, %r49569, 1;
	and.b32  	%r49668, %r49667, 1;
	shl.b32 	%r49669, %r49668, %r49665;
	and.b32  	%r49670, %r49569, 1;
	shl.b32 	%r49671, %r49670, %r49665;
	and.b32  	%r49672, %r49666, %r49023;
	not.b32 	%r49673, %r49666;
	and.b32  	%r49674, %r49023, %r49673;
	not.b32 	%r49675, %r49671;
	and.b32  	%r49676, %r49672, %r49675;
	or.b32  	%r49677, %r49676, %r49674;
	not.b32 	%r49678, %r49672;
	and.b32  	%r49679, %r49669, %r49678;
	or.b32  	%r49680, %r49677, %r49679;
	or.b32  	%r49681, %r49586, %r49492;
	and.b32  	%r49682, %r49680, %r49681;
	and.b32  	%r49683, %r49586, %r49492;
	or.b32  	%r49684, %r49682, %r49683;
	shr.u32 	%r49685, %r49663, 4;
	xor.b32  	%r49686, %r49685, %r49663;
	and.b32  	%r49687, %r49686, 252645135;
	shr.u32 	%r49688, %r49687, 24;
	shf.r.wrap.b32 	%r49689, %r49663, %r49663, %r49688;
	xor.b32  	%r49690, %r49689, %r49592;
	add.s32 	%r49691, %r49687, 16843009;
	shr.u32 	%r49692, %r49690, 16;
	xor.b32  	%r49693, %r49692, %r49690;
	shr.u32 	%r49694, %r49693, 12;
	shr.u32 	%r49695, %r49693, 4;
	shr.u32 	%r49696, %r49693, 8;
	xor.b32  	%r49697, %r49695, %r49694;
	xor.b32  	%r49698, %r49697, %r49696;
	xor.b32  	%r49699, %r49698, %r49693;
	shr.u32 	%r49700, %r49699, 2;
	xor.b32  	%r49701, %r49700, %r49699;
	shl.b32 	%r49702, %r49701, 3;
	not.b32 	%r49703, %r49702;
	and.b32  	%r49704, %r49703, 24;
	shr.u32 	%r49705, %r49691, %r49704;
	shf.r.wrap.b32 	%r49706, %r49663, %r49663, %r49705;
	shl.b32 	%r49707, %r49701, 31;
	xor.b32  	%r49708, %r49707, -2147483648;
	shr.s32 	%r49709, %r49708, 31;
	shl.b32 	%r49710, %r49701, 30;
	xor.b32  	%r49711, %r49710, -1073741824;
	not.b32 	%r49712, %r49706;
	and.b32  	%r49713, %r49626, %r49712;
	not.b32 	%r49714, %r49626;
	shr.s32 	%r49715, %r49711, 31;
	and.b32  	%r49716, %r49715, %r49714;
	or.b32  	%r49717, %r49709, %r49626;
	not.b32 	%r49718, %r49717;
	or.b32  	%r49719, %r49716, %r49718;
	and.b32  	%r49720, %r49719, %r49706;
	or.b32  	%r49721, %r49720, %r49713;
	add.s32 	%r49722, %r49626, %r49712;
	setp.ne.s32 	%p2075, %r49708, 0;
	setp.gt.s32 	%p2076, %r49711, -1;
	selp.b32 	%r49723, %r49721, %r49722, %p2076;
	selp.b32 	%r49724, %r49721, %r49723, %p2075;
	add.s32 	%r49725, %r49687, 33686018;
	xor.b32  	%r49726, %r49724, %r49690;
	shr.u32 	%r49727, %r49726, 16;
	xor.b32  	%r49728, %r49727, %r49726;
	shr.u32 	%r49729, %r49728, 12;
	shr.u32 	%r49730, %r49728, 4;
	shr.u32 	%r49731, %r49728, 8;
	xor.b32  	%r49732, %r49730, %r49729;
	xor.b32  	%r49733, %r49732, %r49731;
	xor.b32  	%r49734, %r49733, %r49728;
	shr.u32 	%r49735, %r49734, 2;
	xor.b32  	%r49736, %r49735, %r49734;
	shl.b32 	%r49737, %r49736, 3;
	not.b32 	%r49738, %r49737;
	and.b32  	%r49739, %r49738, 24;
	shr.u32 	%r49740, %r49725, %r49739;
	shf.r.wrap.b32 	%r49741, %r49663, %r49663, %r49740;
	shl.b32 	%r49742, %r49736, 31;
	xor.b32  	%r49743, %r49742, -2147483648;
	shr.s32 	%r49744, %r49743, 31;
	shl.b32 	%r49745, %r49736, 30;
	xor.b32  	%r49746, %r49745, -1073741824;
	not.b32 	%r49747, %r49741;
	and.b32  	%r49748, %r49661, %r49747;
	not.b32 	%r49749, %r49661;
	shr.s32 	%r49750, %r49746, 31;
	and.b32  	%r49751, %r49750, %r49749;
	or.b32  	%r49752, %r49744, %r49661;
	not.b32 	%r49753, %r49752;
	or.b32  	%r49754, %r49751, %r49753;
	and.b32  	%r49755, %r49754, %r49741;
	or.b32  	%r49756, %r49755, %r49748;
	add.s32 	%r49757, %r49661, %r49747;
	setp.ne.s32 	%p2077, %r49743, 0;
	setp.gt.s32 	%p2078, %r49746, -1;
	selp.b32 	%r49758, %r49756, %r49757, %p2078;
	selp.b32 	%r49759, %r49756, %r49758, %p2077;
	add.s32 	%r49760, %r49759, %r49726;
	xor.b32  	%r49761, %r49760, %r49663;
	shr.u32 	%r49762, %r49663, 8;
	and.b32  	%r49763, %r49762, 31;
	shl.b32 	%r49764, %r1486, %r49763;
	shr.u32 	%r49765, %r49663, 1;
	and.b32  	%r49766, %r49765, 1;
	shl.b32 	%r49767, %r49766, %r49763;
	and.b32  	%r49768, %r49663, 1;
	shl.b32 	%r49769, %r49768, %r49763;
	and.b32  	%r49770, %r49764, %r49023;
	not.b32 	%r49771, %r49764;
	and.b32  	%r49772, %r49023, %r49771;
	not.b32 	%r49773, %r49769;
	and.b32  	%r49774, %r49770, %r49773;
	or.b32  	%r49775, %r49774, %r49772;
	not.b32 	%r49776, %r49770;
	and.b32  	%r49777, %r49767, %r49776;
	or.b32  	%r49778, %r49775, %r49777;
	shf.l.wrap.b32 	%r49779, %r49778, %r49778, 30;
	shf.l.wrap.b32 	%r49780, %r49778, %r49778, 19;
	xor.b32  	%r49781, %r49779, %r49780;
	shf.l.wrap.b32 	%r49782, %r49778, %r49778, 10;
	xor.b32  	%r49783, %r49781, %r49782;
	shr.u32 	%r49784, %r49761, 4;
	xor.b32  	%r49785, %r49784, %r49761;
	and.b32  	%r49786, %r49785, 252645135;
	shr.u32 	%r49787, %r49786, 24;
	shf.r.wrap.b32 	%r49788, %r49761, %r49761, %r49787;
	xor.b32  	%r49789, %r49788, %r49690;
	add.s32 	%r49790, %r49786, 16843009;
	shr.u32 	%r49791, %r49789, 16;
	xor.b32  	%r49792, %r49791, %r49789;
	shr.u32 	%r49793, %r49792, 12;
	shr.u32 	%r49794, %r49792, 4;
	shr.u32 	%r49795, %r49792, 8;
	xor.b32  	%r49796, %r49794, %r49793;
	xor.b32  	%r49797, %r49796, %r49795;
	xor.b32  	%r49798, %r49797, %r49792;
	shr.u32 	%r49799, %r49798, 2;
	xor.b32  	%r49800, %r49799, %r49798;
	shl.b32 	%r49801, %r49800, 3;
	not.b32 	%r49802, %r49801;
	and.b32  	%r49803, %r49802, 24;
	shr.u32 	%r49804, %r49790, %r49803;
	shf.r.wrap.b32 	%r49805, %r49761, %r49761, %r49804;
	shl.b32 	%r49806, %r49800, 31;
	xor.b32  	%r49807, %r49806, -2147483648;
	shr.s32 	%r49808, %r49807, 31;
	shl.b32 	%r49809, %r49800, 30;
	xor.b32  	%r49810, %r49809, -1073741824;
	not.b32 	%r49811, %r49805;
	and.b32  	%r49812, %r49724, %r49811;
	not.b32 	%r49813, %r49724;
	shr.s32 	%r49814, %r49810, 31;
	and.b32  	%r49815, %r49814, %r49813;
	or.b32  	%r49816, %r49808, %r49724;
	not.b32 	%r49817, %r49816;
	or.b32  	%r49818, %r49815, %r49817;
	and.b32  	%r49819, %r49818, %r49805;
	or.b32  	%r49820, %r49819, %r49812;
	add.s32 	%r49821, %r49724, %r49811;
	setp.ne.s32 	%p2079, %r49807, 0;
	setp.gt.s32 	%p2080, %r49810, -1;
	selp.b32 	%r49822, %r49820, %r49821, %p2080;
	selp.b32 	%r49823, %r49820, %r49822, %p2079;
	add.s32 	%r49824, %r49786, 33686018;
	xor.b32  	%r49825, %r49823, %r49789;
	shr.u32 	%r49826, %r49825, 16;
	xor.b32  	%r49827, %r49826, %r49825;
	shr.u32 	%r49828, %r49827, 12;
	shr.u32 	%r49829, %r49827, 4;
	shr.u32 	%r49830, %r49827, 8;
	xor.b32  	%r49831, %r49829, %r49828;
	xor.b32  	%r49832, %r49831, %r49830;
	xor.b32  	%r49833, %r49832, %r49827;
	shr.u32 	%r49834, %r49833, 2;
	xor.b32  	%r49835, %r49834, %r49833;
	shl.b32 	%r49836, %r49835, 3;
	not.b32 	%r49837, %r49836;
	and.b32  	%r49838, %r49837, 24;
	shr.u32 	%r49839, %r49824, %r49838;
	shf.r.wrap.b32 	%r49840, %r49761, %r49761, %r49839;
	shl.b32 	%r49841, %r49835, 31;
	xor.b32  	%r49842, %r49841, -2147483648;
	shr.s32 	%r49843, %r49842, 31;
	shl.b32 	%r49844, %r49835, 30;
	xor.b32  	%r49845, %r49844, -1073741824;
	not.b32 	%r49846, %r49840;
	and.b32  	%r49847, %r49759, %r49846;
	not.b32 	%r49848, %r49759;
	shr.s32 	%r49849, %r49845, 31;
	and.b32  	%r49850, %r49849, %r49848;
	or.b32  	%r49851, %r49843, %r49759;
	not.b32 	%r49852, %r49851;
	or.b32  	%r49853, %r49850, %r49852;
	and.b32  	%r49854, %r49853, %r49840;
	or.b32  	%r49855, %r49854, %r49847;
	add.s32 	%r49856, %r49759, %r49846;
	setp.ne.s32 	%p2081, %r49842, 0;
	setp.gt.s32 	%p2082, %r49845, -1;
	selp.b32 	%r49857, %r49855, %r49856, %p2082;
	selp.b32 	%r49858, %r49855, %r49857, %p2081;
	add.s32 	%r49859, %r49858, %r49825;
	shr.u32 	%r49860, %r49761, 8;
	and.b32  	%r49861, %r49860, 31;
	shl.b32 	%r49862, %r1486, %r49861;
	shr.u32 	%r49863, %r49761, 1;
	and.b32  	%r49864, %r49863, 1;
	shl.b32 	%r49865, %r49864, %r49861;
	and.b32  	%r49866, %r49761, 1;
	shl.b32 	%r49867, %r49866, %r49861;
	and.b32  	%r49868, %r49862, %r49398;
	not.b32 	%r49869, %r49862;
	and.b32  	%r49870, %r49398, %r49869;
	not.b32 	%r49871, %r49867;
	and.b32  	%r49872, %r49868, %r49871;
	or.b32  	%r49873, %r49872, %r49870;
	not.b32 	%r49874, %r49868;
	and.b32  	%r49875, %r49865, %r49874;
	or.b32  	%r49876, %r49873, %r49875;
	add.s32 	%r49877, %r49684, %r49398;
	add.s32 	%r49878, %r49877, %r49783;
	add.s32 	%r49879, %r46454, %r49876;
	add.s32 	%r49880, %r47314, %r47313;
	xor.b32  	%r49881, %r49859, %r49880;
	xor.b32  	%r49882, %r49881, %r49761;
	shr.u32 	%r49883, %r49882, 4;
	xor.b32  	%r49884, %r49883, %r49882;
	and.b32  	%r49885, %r49884, 252645135;
	shr.u32 	%r49886, %r49885, 24;
	shf.r.wrap.b32 	%r49887, %r49882, %r49882, %r49886;
	xor.b32  	%r49888, %r49887, %r49789;
	add.s32 	%r49889, %r49885, 16843009;
	shr.u32 	%r49890, %r49888, 16;
	xor.b32  	%r49891, %r49890, %r49888;
	shr.u32 	%r49892, %r49891, 12;
	shr.u32 	%r49893, %r49891, 4;
	shr.u32 	%r49894, %r49891, 8;
	xor.b32  	%r49895, %r49893, %r49892;
	xor.b32  	%r49896, %r49895, %r49894;
	xor.b32  	%r49897, %r49896, %r49891;
	shr.u32 	%r49898, %r49897, 2;
	xor.b32  	%r49899, %r49898, %r49897;
	shl.b32 	%r49900, %r49899, 3;
	not.b32 	%r49901, %r49900;
	and.b32  	%r49902, %r49901, 24;
	shr.u32 	%r49903, %r49889, %r49902;
	shf.r.wrap.b32 	%r49904, %r49882, %r49882, %r49903;
	shl.b32 	%r49905, %r49899, 31;
	xor.b32  	%r49906, %r49905, -2147483648;
	shr.s32 	%r49907, %r49906, 31;
	shl.b32 	%r49908, %r49899, 30;
	xor.b32  	%r49909, %r49908, -1073741824;
	not.b32 	%r49910, %r49904;
	and.b32  	%r49911, %r49823, %r49910;
	not.b32 	%r49912, %r49823;
	shr.s32 	%r49913, %r49909, 31;
	and.b32  	%r49914, %r49913, %r49912;
	or.b32  	%r49915, %r49907, %r49823;
	not.b32 	%r49916, %r49915;
	or.b32  	%r49917, %r49914, %r49916;
	and.b32  	%r49918, %r49917, %r49904;
	or.b32  	%r49919, %r49918, %r49911;
	add.s32 	%r49920, %r49823, %r49910;
	setp.ne.s32 	%p2083, %r49906, 0;
	setp.gt.s32 	%p2084, %r49909, -1;
	selp.b32 	%r49921, %r49919, %r49920, %p2084;
	selp.b32 	%r49922, %r49919, %r49921, %p2083;
	add.s32 	%r49923, %r49885, 33686018;
	xor.b32  	%r49924, %r49922, %r49888;
	shr.u32 	%r49925, %r49924, 16;
	xor.b32  	%r49926, %r49925, %r49924;
	shr.u32 	%r49927, %r49926, 12;
	shr.u32 	%r49928, %r49926, 4;
	shr.u32 	%r49929, %r49926, 8;
	xor.b32  	%r49930, %r49928, %r49927;
	xor.b32  	%r49931, %r49930, %r49929;
	xor.b32  	%r49932, %r49931, %r49926;
	shr.u32 	%r49933, %r49932, 2;
	xor.b32  	%r49934, %r49933, %r49932;
	shl.b32 	%r49935, %r49934, 3;
	not.b32 	%r49936, %r49935;
	and.b32  	%r49937, %r49936, 24;
	shr.u32 	%r49938, %r49923, %r49937;
	shf.r.wrap.b32 	%r49939, %r49882, %r49882, %r49938;
	shl.b32 	%r49940, %r49934, 31;
	xor.b32  	%r49941, %r49940, -2147483648;
	shr.s32 	%r49942, %r49941, 31;
	shl.b32 	%r49943, %r49934, 30;
	xor.b32  	%r49944, %r49943, -1073741824;
	not.b32 	%r49945, %r49939;
	and.b32  	%r49946, %r49858, %r49945;
	not.b32 	%r49947, %r49858;
	shr.s32 	%r49948, %r49944, 31;
	and.b32  	%r49949, %r49948, %r49947;
	or.b32  	%r49950, %r49942, %r49858;
	not.b32 	%r49951, %r49950;
	or.b32  	%r49952, %r49949, %r49951;
	and.b32  	%r49953, %r49952, %r49939;
	or.b32  	%r49954, %r49953, %r49946;
	add.s32 	%r49955, %r49858, %r49945;
	setp.ne.s32 	%p2085, %r49941, 0;
	setp.gt.s32 	%p2086, %r49944, -1;
	selp.b32 	%r49956, %r49954, %r49955, %p2086;
	selp.b32 	%r49957, %r49954, %r49956, %p2085;
	add.s32 	%r49958, %r49957, %r49924;
	xor.b32  	%r49959, %r49958, %r49882;
	ld.shared.v4.u32 	{%r49960, %r49961, %r49962, %r49963}, [heftytab+224];
	shr.u32 	%r49964, %r49959, 4;
	xor.b32  	%r49965, %r49964, %r49959;
	and.b32  	%r49966, %r49965, 252645135;
	shr.u32 	%r49967, %r49966, 24;
	shf.r.wrap.b32 	%r49968, %r49959, %r49959, %r49967;
	xor.b32  	%r49969, %r49968, %r49888;
	add.s32 	%r49970, %r49966, 16843009;
	shr.u32 	%r49971, %r49969, 16;
	xor.b32  	%r49972, %r49971, %r49969;
	shr.u32 	%r49973, %r49972, 12;
	shr.u32 	%r49974, %r49972, 4;
	shr.u32 	%r49975, %r49972, 8;
	xor.b32  	%r49976, %r49974, %r49973;
	xor.b32  	%r49977, %r49976, %r49975;
	xor.b32  	%r49978, %r49977, %r49972;
	shr.u32 	%r49979, %r49978, 2;
	xor.b32  	%r49980, %r49979, %r49978;
	shl.b32 	%r49981, %r49980, 3;
	not.b32 	%r49982, %r49981;
	and.b32  	%r49983, %r49982, 24;
	shr.u32 	%r49984, %r49970, %r49983;
	shf.r.wrap.b32 	%r49985, %r49959, %r49959, %r49984;
	shl.b32 	%r49986, %r49980, 31;
	xor.b32  	%r49987, %r49986, -2147483648;
	shr.s32 	%r49988, %r49987, 31;
	shl.b32 	%r49989, %r49980, 30;
	xor.b32  	%r49990, %r49989, -1073741824;
	not.b32 	%r49991, %r49985;
	and.b32  	%r49992, %r49922, %r49991;
	not.b32 	%r49993, %r49922;
	shr.s32 	%r49994, %r49990, 31;
	and.b32  	%r49995, %r49994, %r49993;
	or.b32  	%r49996, %r49988, %r49922;
	not.b32 	%r49997, %r49996;
	or.b32  	%r49998, %r49995, %r49997;
	and.b32  	%r49999, %r49998, %r49985;
	or.b32  	%r50000, %r49999, %r49992;
	add.s32 	%r50001, %r49922, %r49991;
	setp.ne.s32 	%p2087, %r49987, 0;
	setp.gt.s32 	%p2088, %r49990, -1;
	selp.b32 	%r50002, %r50000, %r50001, %p2088;
	selp.b32 	%r50003, %r50000, %r50002, %p2087;
	add.s32 	%r50004, %r49966, 33686018;
	xor.b32  	%r50005, %r50003, %r49969;
	shr.u32 	%r50006, %r50005, 16;
	xor.b32  	%r50007, %r50006, %r50005;
	shr.u32 	%r50008, %r50007, 12;
	shr.u32 	%r50009, %r50007, 4;
	shr.u32 	%r50010, %r50007, 8;
	xor.b32  	%r50011, %r50009, %r50008;
	xor.b32  	%r50012, %r50011, %r50010;
	xor.b32  	%r50013, %r50012, %r50007;
	shr.u32 	%r50014, %r50013, 2;
	xor.b32  	%r50015, %r50014, %r50013;
	shl.b32 	%r50016, %r50015, 3;
	not.b32 	%r50017, %r50016;
	and.b32  	%r50018, %r50017, 24;
	shr.u32 	%r50019, %r50004, %r50018;
	shf.r.wrap.b32 	%r50020, %r49959, %r49959, %r50019;
	shl.b32 	%r50021, %r50015, 31;
	xor.b32  	%r50022, %r50021, -2147483648;
	shr.s32 	%r50023, %r50022, 31;
	shl.b32 	%r50024, %r50015, 30;
	xor.b32  	%r50025, %r50024, -1073741824;
	not.b32 	%r50026, %r50020;
	and.b32  	%r50027, %r49957, %r50026;
	not.b32 	%r50028, %r49957;
	shr.s32 	%r50029, %r50025, 31;
	and.b32  	%r50030, %r50029, %r50028;
	or.b32  	%r50031, %r50023, %r49957;
	not.b32 	%r50032, %r50031;
	or.b32  	%r50033, %r50030, %r50032;
	and.b32  	%r50034, %r50033, %r50020;
	or.b32  	%r50035, %r50034, %r50027;
	add.s32 	%r50036, %r49957, %r50026;
	setp.ne.s32 	%p2089, %r50022, 0;
	setp.gt.s32 	%p2090, %r50025, -1;
	selp.b32 	%r50037, %r50035, %r50036, %p2090;
	selp.b32 	%r50038, %r50035, %r50037, %p2089;
	add.s32 	%r50039, %r50038, %r50005;
	xor.b32  	%r50040, %r50039, %r49959;
	shr.u32 	%r50041, %r49959, 8;
	and.b32  	%r50042, %r50041, 31;
	shl.b32 	%r50043, %r1486, %r50042;
	shr.u32 	%r50044, %r49959, 1;
	and.b32  	%r50045, %r50044, 1;
	shl.b32 	%r50046, %r50045, %r50042;
	and.b32  	%r50047, %r49959, 1;
	shl.b32 	%r50048, %r50047, %r50042;
	and.b32  	%r50049, %r50043, %r48169;
	not.b32 	%r50050, %r50043;
	and.b32  	%r50051, %r48169, %r50050;
	not.b32 	%r50052, %r50048;
	and.b32  	%r50053, %r50049, %r50052;
	or.b32  	%r50054, %r50053, %r50051;
	not.b32 	%r50055, %r50049;
	and.b32  	%r50056, %r50046, %r50055;
	or.b32  	%r50057, %r50054, %r50056;
	shr.u32 	%r50058, %r50040, 4;
	xor.b32  	%r50059, %r50058, %r50040;
	and.b32  	%r50060, %r50059, 252645135;
	shr.u32 	%r50061, %r50060, 24;
	shf.r.wrap.b32 	%r50062, %r50040, %r50040, %r50061;
	xor.b32  	%r50063, %r50062, %r49969;
	add.s32 	%r50064, %r50060, 16843009;
	shr.u32 	%r50065, %r50063, 16;
	xor.b32  	%r50066, %r50065, %r50063;
	shr.u32 	%r50067, %r50066, 12;
	shr.u32 	%r50068, %r50066, 4;
	shr.u32 	%r50069, %r50066, 8;
	xor.b32  	%r50070, %r50068, %r50067;
	xor.b32  	%r50071, %r50070, %r50069;
	xor.b32  	%r50072, %r50071, %r50066;
	shr.u32 	%r50073, %r50072, 2;
	xor.b32  	%r50074, %r50073, %r50072;
	shl.b32 	%r50075, %r50074, 3;
	not.b32 	%r50076, %r50075;
	and.b32  	%r50077, %r50076, 24;
	shr.u32 	%r50078, %r50064, %r50077;
	shf.r.wrap.b32 	%r50079, %r50040, %r50040, %r50078;
	shl.b32 	%r50080, %r50074, 31;
	xor.b32  	%r50081, %r50080, -2147483648;
	shr.s32 	%r50082, %r50081, 31;
	shl.b32 	%r50083, %r50074, 30;
	xor.b32  	%r50084, %r50083, -1073741824;
	not.b32 	%r50085, %r50079;
	and.b32  	%r50086, %r50003, %r50085;
	not.b32 	%r50087, %r50003;
	shr.s32 	%r50088, %r50084, 31;
	and.b32  	%r50089, %r50088, %r50087;
	or.b32  	%r50090, %r50082, %r50003;
	not.b32 	%r50091, %r50090;
	or.b32  	%r50092, %r50089, %r50091;
	and.b32  	%r50093, %r50092, %r50079;
	or.b32  	%r50094, %r50093, %r50086;
	add.s32 	%r50095, %r50003, %r50085;
	setp.ne.s32 	%p2091, %r50081, 0;
	setp.gt.s32 	%p2092, %r50084, -1;
	selp.b32 	%r50096, %r50094, %r50095, %p2092;
	selp.b32 	%r50097, %r50094, %r50096, %p2091;
	add.s32 	%r50098, %r50060, 33686018;
	xor.b32  	%r50099, %r50097, %r50063;
	shr.u32 	%r50100, %r50099, 16;
	xor.b32  	%r50101, %r50100, %r50099;
	shr.u32 	%r50102, %r50101, 12;
	shr.u32 	%r50103, %r50101, 4;
	shr.u32 	%r50104, %r50101, 8;
	xor.b32  	%r50105, %r50103, %r50102;
	xor.b32  	%r50106, %r50105, %r50104;
	xor.b32  	%r50107, %r50106, %r50101;
	shr.u32 	%r50108, %r50107, 2;
	xor.b32  	%r50109, %r50108, %r50107;
	shl.b32 	%r50110, %r50109, 3;
	not.b32 	%r50111, %r50110;
	and.b32  	%r50112, %r50111, 24;
	shr.u32 	%r50113, %r50098, %r50112;
	shf.r.wrap.b32 	%r50114, %r50040, %r50040, %r50113;
	shl.b32 	%r50115, %r50109, 31;
	xor.b32  	%r50116, %r50115, -2147483648;
	shr.s32 	%r50117, %r50116, 31;
	shl.b32 	%r50118, %r50109, 30;
	xor.b32  	%r50119, %r50118, -1073741824;
	not.b32 	%r50120, %r50114;
	and.b32  	%r50121, %r50038, %r50120;
	not.b32 	%r50122, %r50038;
	shr.s32 	%r50123, %r50119, 31;
	and.b32  	%r50124, %r50123, %r50122;
	or.b32  	%r50125, %r50117, %r50038;
	not.b32 	%r50126, %r50125;
	or.b32  	%r50127, %r50124, %r50126;
	and.b32  	%r50128, %r50127, %r50114;
	or.b32  	%r50129, %r50128, %r50121;
	add.s32 	%r50130, %r50038, %r50120;
	setp.ne.s32 	%p2093, %r50116, 0;
	setp.gt.s32 	%p2094, %r50119, -1;
	selp.b32 	%r50131, %r50129, %r50130, %p2094;
	selp.b32 	%r50132, %r50129, %r50131, %p2093;
	add.s32 	%r50133, %r50132, %r50099;
	xor.b32  	%r50134, %r50133, %r50040;
	shr.u32 	%r50135, %r50040, 8;
	and.b32  	%r50136, %r50135, 31;
	shl.b32 	%r50137, %r1486, %r50136;
	shr.u32 	%r50138, %r50040, 1;
	and.b32  	%r50139, %r50138, 1;
	shl.b32 	%r50140, %r50139, %r50136;
	and.b32  	%r50141, %r50040, 1;
	shl.b32 	%r50142, %r50141, %r50136;
	and.b32  	%r50143, %r50137, %r49024;
	not.b32 	%r50144, %r50137;
	and.b32  	%r50145, %r49024, %r50144;
	not.b32 	%r50146, %r50142;
	and.b32  	%r50147, %r50143, %r50146;
	or.b32  	%r50148, %r50147, %r50145;
	not.b32 	%r50149, %r50143;
	and.b32  	%r50150, %r50140, %r50149;
	or.b32  	%r50151, %r50148, %r50150;
	xor.b32  	%r50152, %r50151, %r50057;
	and.b32  	%r50153, %r49879, %r50152;
	xor.b32  	%r50154, %r50153, %r50057;
	shr.u32 	%r50155, %r50134, 4;
	xor.b32  	%r50156, %r50155, %r50134;
	and.b32  	%r50157, %r50156, 252645135;
	shr.u32 	%r50158, %r50157, 24;
	shf.r.wrap.b32 	%r50159, %r50134, %r50134, %r50158;
	xor.b32  	%r50160, %r50159, %r50063;
	add.s32 	%r50161, %r50157, 16843009;
	shr.u32 	%r50162, %r50160, 16;
	xor.b32  	%r50163, %r50162, %r50160;
	shr.u32 	%r50164, %r50163, 12;
	shr.u32 	%r50165, %r50163, 4;
	shr.u32 	%r50166, %r50163, 8;
	xor.b32  	%r50167, %r50165, %r50164;
	xor.b32  	%r50168, %r50167, %r50166;
	xor.b32  	%r50169, %r50168, %r50163;
	shr.u32 	%r50170, %r50169, 2;
	xor.b32  	%r50171, %r50170, %r50169;
	shl.b32 	%r50172, %r50171, 3;
	not.b32 	%r50173, %r50172;
	and.b32  	%r50174, %r50173, 24;
	shr.u32 	%r50175, %r50161, %r50174;
	shf.r.wrap.b32 	%r50176, %r50134, %r50134, %r50175;
	shl.b32 	%r50177, %r50171, 31;
	xor.b32  	%r50178, %r50177, -2147483648;
	shr.s32 	%r50179, %r50178, 31;
	shl.b32 	%r50180, %r50171, 30;
	xor.b32  	%r50181, %r50180, -1073741824;
	not.b32 	%r50182, %r50176;
	and.b32  	%r50183, %r50097, %r50182;
	not.b32 	%r50184, %r50097;
	shr.s32 	%r50185, %r50181, 31;
	and.b32  	%r50186, %r50185, %r50184;
	or.b32  	%r50187, %r50179, %r50097;
	not.b32 	%r50188, %r50187;
	or.b32  	%r50189, %r50186, %r50188;
	and.b32  	%r50190, %r50189, %r50176;
	or.b32  	%r50191, %r50190, %r50183;
	add.s32 	%r50192, %r50097, %r50182;
	setp.ne.s32 	%p2095, %r50178, 0;
	setp.gt.s32 	%p2096, %r50181, -1;
	selp.b32 	%r50193, %r50191, %r50192, %p2096;
	selp.b32 	%r50194, %r50191, %r50193, %p2095;
	add.s32 	%r50195, %r50157, 33686018;
	xor.b32  	%r50196, %r50194, %r50160;
	shr.u32 	%r50197, %r50196, 16;
	xor.b32  	%r50198, %r50197, %r50196;
	shr.u32 	%r50199, %r50198, 12;
	shr.u32 	%r50200, %r50198, 4;
	shr.u32 	%r50201, %r50198, 8;
	xor.b32  	%r50202, %r50200, %r50199;
	xor.b32  	%r50203, %r50202, %r50201;
	xor.b32  	%r50204, %r50203, %r50198;
	shr.u32 	%r50205, %r50204, 2;
	xor.b32  	%r50206, %r50205, %r50204;
	shl.b32 	%r50207, %r50206, 3;
	not.b32 	%r50208, %r50207;
	and.b32  	%r50209, %r50208, 24;
	shr.u32 	%r50210, %r50195, %r50209;
	shf.r.wrap.b32 	%r50211, %r50134, %r50134, %r50210;
	shl.b32 	%r50212, %r50206, 31;
	xor.b32  	%r50213, %r50212, -2147483648;
	shr.s32 	%r50214, %r50213, 31;
	shl.b32 	%r50215, %r50206, 30;
	xor.b32  	%r50216, %r50215, -1073741824;
	not.b32 	%r50217, %r50211;
	and.b32  	%r50218, %r50132, %r50217;
	not.b32 	%r50219, %r50132;
	shr.s32 	%r50220, %r50216, 31;
	and.b32  	%r50221, %r50220, %r50219;
	or.b32  	%r50222, %r50214, %r50132;
	not.b32 	%r50223, %r50222;
	or.b32  	%r50224, %r50221, %r50223;
	and.b32  	%r50225, %r50224, %r50211;
	or.b32  	%r50226, %r50225, %r50218;
	add.s32 	%r50227, %r50132, %r50217;
	setp.ne.s32 	%p2097, %r50213, 0;
	setp.gt.s32 	%p2098, %r50216, -1;
	selp.b32 	%r50228, %r50226, %r50227, %p2098;
	selp.b32 	%r50229, %r50226, %r50228, %p2097;
	add.s32 	%r50230, %r50229, %r50196;
	xor.b32  	%r50231, %r50230, %r50134;
	shr.u32 	%r50232, %r50134, 8;
	and.b32  	%r50233, %r50232, 31;
	shl.b32 	%r50234, %r1486, %r50233;
	shr.u32 	%r50235, %r50134, 1;
	and.b32  	%r50236, %r50235, 1;
	shl.b32 	%r50237, %r50236, %r50233;
	and.b32  	%r50238, %r50134, 1;
	shl.b32 	%r50239, %r50238, %r50233;
	and.b32  	%r50240, %r50234, %r49879;
	not.b32 	%r50241, %r50234;
	and.b32  	%r50242, %r49879, %r50241;
	not.b32 	%r50243, %r50239;
	and.b32  	%r50244, %r50240, %r50243;
	or.b32  	%r50245, %r50244, %r50242;
	not.b32 	%r50246, %r50240;
	and.b32  	%r50247, %r50237, %r50246;
	or.b32  	%r50248, %r50245, %r50247;
	shf.l.wrap.b32 	%r50249, %r50248, %r50248, 26;
	shf.l.wrap.b32 	%r50250, %r50248, %r50248, 21;
	xor.b32  	%r50251, %r50249, %r50250;
	shf.l.wrap.b32 	%r50252, %r50248, %r50248, 7;
	xor.b32  	%r50253, %r50251, %r50252;
	add.s32 	%r50254, %r49960, %r42940;
	add.s32 	%r50255, %r50254, %r47314;
	add.s32 	%r50256, %r50255, %r50154;
	add.s32 	%r50257, %r50256, %r50253;
	shr.u32 	%r50258, %r50231, 4;
	xor.b32  	%r50259, %r50258, %r50231;
	and.b32  	%r50260, %r50259, 252645135;
	shr.u32 	%r50261, %r50260, 24;
	shf.r.wrap.b32 	%r50262, %r50231, %r50231, %r50261;
	xor.b32  	%r50263, %r50262, %r50160;
	add.s32 	%r50264, %r50260, 16843009;
	shr.u32 	%r50265, %r50263, 16;
	xor.b32  	%r50266, %r50265, %r50263;
	shr.u32 	%r50267, %r50266, 12;
	shr.u32 	%r50268, %r50266, 4;
	shr.u32 	%r50269, %r50266, 8;
	xor.b32  	%r50270, %r50268, %r50267;
	xor.b32  	%r50271, %r50270, %r50269;
	xor.b32  	%r50272, %r50271, %r50266;
	shr.u32 	%r50273, %r50272, 2;
	xor.b32  	%r50274, %r50273, %r50272;
	shl.b32 	%r50275, %r50274, 3;
	not.b32 	%r50276, %r50275;
	and.b32  	%r50277, %r50276, 24;
	shr.u32 	%r50278, %r50264, %r50277;
	shf.r.wrap.b32 	%r50279, %r50231, %r50231, %r50278;
	shl.b32 	%r50280, %r50274, 31;
	xor.b32  	%r50281, %r50280, -2147483648;
	shr.s32 	%r50282, %r50281, 31;
	shl.b32 	%r50283, %r50274, 30;
	xor.b32  	%r50284, %r50283, -1073741824;
	not.b32 	%r50285, %r50279;
	and.b32  	%r50286, %r50194, %r50285;
	not.b32 	%r50287, %r50194;
	shr.s32 	%r50288, %r50284, 31;
	and.b32  	%r50289, %r50288, %r50287;
	or.b32  	%r50290, %r50282, %r50194;
	not.b32 	%r50291, %r50290;
	or.b32  	%r50292, %r50289, %r50291;
	and.b32  	%r50293, %r50292, %r50279;
	or.b32  	%r50294, %r50293, %r50286;
	add.s32 	%r50295, %r50194, %r50285;
	setp.ne.s32 	%p2099, %r50281, 0;
	setp.gt.s32 	%p2100, %r50284, -1;
	selp.b32 	%r50296, %r50294, %r50295, %p2100;
	selp.b32 	%r50297, %r50294, %r50296, %p2099;
	add.s32 	%r50298, %r50260, 33686018;
	xor.b32  	%r50299, %r50297, %r50263;
	shr.u32 	%r50300, %r50299, 16;
	xor.b32  	%r50301, %r50300, %r50299;
	shr.u32 	%r50302, %r50301, 12;
	shr.u32 	%r50303, %r50301, 4;
	shr.u32 	%r50304, %r50301, 8;
	xor.b32  	%r50305, %r50303, %r50302;
	xor.b32  	%r50306, %r50305, %r50304;
	xor.b32  	%r50307, %r50306, %r50301;
	shr.u32 	%r50308, %r50307, 2;
	xor.b32  	%r50309, %r50308, %r50307;
	shl.b32 	%r50310, %r50309, 3;
	not.b32 	%r50311, %r50310;
	and.b32  	%r50312, %r50311, 24;
	shr.u32 	%r50313, %r50298, %r50312;
	shf.r.wrap.b32 	%r50314, %r50231, %r50231, %r50313;
	shl.b32 	%r50315, %r50309, 31;
	xor.b32  	%r50316, %r50315, -2147483648;
	shr.s32 	%r50317, %r50316, 31;
	shl.b32 	%r50318, %r50309, 30;
	xor.b32  	%r50319, %r50318, -1073741824;
	not.b32 	%r50320, %r50314;
	and.b32  	%r50321, %r50229, %r50320;
	not.b32 	%r50322, %r50229;
	shr.s32 	%r50323, %r50319, 31;
	and.b32  	%r50324, %r50323, %r50322;
	or.b32  	%r50325, %r50317, %r50229;
	not.b32 	%r50326, %r50325;
	or.b32  	%r50327, %r50324, %r50326;
	and.b32  	%r50328, %r50327, %r50314;
	or.b32  	%r50329, %r50328, %r50321;
	add.s32 	%r50330, %r50229, %r50320;
	setp.ne.s32 	%p2101, %r50316, 0;
	setp.gt.s32 	%p2102, %r50319, -1;
	selp.b32 	%r50331, %r50329, %r50330, %p2102;
	selp.b32 	%r50332, %r50329, %r50331, %p2101;
	add.s32 	%r50333, %r50332, %r50299;
	xor.b32  	%r50334, %r50333, %r50231;
	shr.u32 	%r50335, %r50231, 8;
	and.b32  	%r50336, %r50335, 31;
	shl.b32 	%r50337, %r1486, %r50336;
	shr.u32 	%r50338, %r50231, 1;
	and.b32  	%r50339, %r50338, 1;
	shl.b32 	%r50340, %r50339, %r50336;
	and.b32  	%r50341, %r50231, 1;
	shl.b32 	%r50342, %r50341, %r50336;
	and.b32  	%r50343, %r50337, %r48168;
	not.b32 	%r50344, %r50337;
	and.b32  	%r50345, %r48168, %r50344;
	not.b32 	%r50346, %r50342;
	and.b32  	%r50347, %r50343, %r50346;
	or.b32  	%r50348, %r50347, %r50345;
	not.b32 	%r50349, %r50343;
	and.b32  	%r50350, %r50340, %r50349;
	or.b32  	%r50351, %r50348, %r50350;
	shr.u32 	%r50352, %r50334, 4;
	xor.b32  	%r50353, %r50352, %r50334;
	and.b32  	%r50354, %r50353, 252645135;
	shr.u32 	%r50355, %r50354, 24;
	shf.r.wrap.b32 	%r50356, %r50334, %r50334, %r50355;
	xor.b32  	%r50357, %r50356, %r50263;
	add.s32 	%r50358, %r50354, 16843009;
	shr.u32 	%r50359, %r50357, 16;
	xor.b32  	%r50360, %r50359, %r50357;
	shr.u32 	%r50361, %r50360, 12;
	shr.u32 	%r50362, %r50360, 4;
	shr.u32 	%r50363, %r50360, 8;
	xor.b32  	%r50364, %r50362, %r50361;
	xor.b32  	%r50365, %r50364, %r50363;
	xor.b32  	%r50366, %r50365, %r50360;
	shr.u32 	%r50367, %r50366, 2;
	xor.b32  	%r50368, %r50367, %r50366;
	shl.b32 	%r50369, %r50368, 3;
	not.b32 	%r50370, %r50369;
	and.b32  	%r50371, %r50370, 24;
	shr.u32 	%r50372, %r50358, %r50371;
	shf.r.wrap.b32 	%r50373, %r50334, %r50334, %r50372;
	shl.b32 	%r50374, %r50368, 31;
	xor.b32  	%r50375, %r50374, -2147483648;
	shr.s32 	%r50376, %r50375, 31;
	shl.b32 	%r50377, %r50368, 30;
	xor.b32  	%r50378, %r50377, -1073741824;
	not.b32 	%r50379, %r50373;
	and.b32  	%r50380, %r50297, %r50379;
	not.b32 	%r50381, %r50297;
	shr.s32 	%r50382, %r50378, 31;
	and.b32  	%r50383, %r50382, %r50381;
	or.b32  	%r50384, %r50376, %r50297;
	not.b32 	%r50385, %r50384;
	or.b32  	%r50386, %r50383, %r50385;
	and.b32  	%r50387, %r50386, %r50373;
	or.b32  	%r50388, %r50387, %r50380;
	add.s32 	%r50389, %r50297, %r50379;
	setp.ne.s32 	%p2103, %r50375, 0;
	setp.gt.s32 	%p2104, %r50378, -1;
	selp.b32 	%r50390, %r50388, %r50389, %p2104;
	selp.b32 	%r50391, %r50388, %r50390, %p2103;
	add.s32 	%r50392, %r50354, 33686018;
	xor.b32  	%r50393, %r50391, %r50357;
	shr.u32 	%r50394, %r50393, 16;
	xor.b32  	%r50395, %r50394, %r50393;
	shr.u32 	%r50396, %r50395, 12;
	shr.u32 	%r50397, %r50395, 4;
	shr.u32 	%r50398, %r50395, 8;
	xor.b32  	%r50399, %r50397, %r50396;
	xor.b32  	%r50400, %r50399, %r50398;
	xor.b32  	%r50401, %r50400, %r50395;
	shr.u32 	%r50402, %r50401, 2;
	xor.b32  	%r50403, %r50402, %r50401;
	shl.b32 	%r50404, %r50403, 3;
	not.b32 	%r50405, %r50404;
	and.b32  	%r50406, %r50405, 24;
	shr.u32 	%r50407, %r50392, %r50406;
	shf.r.wrap.b32 	%r50408, %r50334, %r50334, %r50407;
	shl.b32 	%r50409, %r50403, 31;
	xor.b32  	%r50410, %r50409, -2147483648;
	shr.s32 	%r50411, %r50410, 31;
	shl.b32 	%r50412, %r50403, 30;
	xor.b32  	%r50413, %r50412, -1073741824;
	not.b32 	%r50414, %r50408;
	and.b32  	%r50415, %r50332, %r50414;
	not.b32 	%r50416, %r50332;
	shr.s32 	%r50417, %r50413, 31;
	and.b32  	%r50418, %r50417, %r50416;
	or.b32  	%r50419, %r50411, %r50332;
	not.b32 	%r50420, %r50419;
	or.b32  	%r50421, %r50418, %r50420;
	and.b32  	%r50422, %r50421, %r50408;
	or.b32  	%r50423, %r50422, %r50415;
	add.s32 	%r50424, %r50332, %r50414;
	setp.ne.s32 	%p2105, %r50410, 0;
	setp.gt.s32 	%p2106, %r50413, -1;
	selp.b32 	%r50425, %r50423, %r50424, %p2106;
	selp.b32 	%r50426, %r50423, %r50425, %p2105;
	add.s32 	%r50427, %r50426, %r50393;
	xor.b32  	%r50428, %r50427, %r50334;
	shr.u32 	%r50429, %r50334, 8;
	and.b32  	%r50430, %r50429, 31;
	shl.b32 	%r50431, %r1486, %r50430;
	shr.u32 	%r50432, %r50334, 1;
	and.b32  	%r50433, %r50432, 1;
	shl.b32 	%r50434, %r50433, %r50430;
	and.b32  	%r50435, %r50334, 1;
	shl.b32 	%r50436, %r50435, %r50430;
	and.b32  	%r50437, %r50431, %r49023;
	not.b32 	%r50438, %r50431;
	and.b32  	%r50439, %r49023, %r50438;
	not.b32 	%r50440, %r50436;
	and.b32  	%r50441, %r50437, %r50440;
	or.b32  	%r50442, %r50441, %r50439;
	not.b32 	%r50443, %r50437;
	and.b32  	%r50444, %r50434, %r50443;
	or.b32  	%r50445, %r50442, %r50444;
	shr.u32 	%r50446, %r50428, 4;
	xor.b32  	%r50447, %r50446, %r50428;
	and.b32  	%r50448, %r50447, 252645135;
	shr.u32 	%r50449, %r50448, 24;
	shf.r.wrap.b32 	%r50450, %r50428, %r50428, %r50449;
	xor.b32  	%r50451, %r50450, %r50357;
	add.s32 	%r50452, %r50448, 16843009;
	shr.u32 	%r50453, %r50451, 16;
	xor.b32  	%r50454, %r50453, %r50451;
	shr.u32 	%r50455, %r50454, 12;
	shr.u32 	%r50456, %r50454, 4;
	shr.u32 	%r50457, %r50454, 8;
	xor.b32  	%r50458, %r50456, %r50455;
	xor.b32  	%r50459, %r50458, %r50457;
	xor.b32  	%r50460, %r50459, %r50454;
	shr.u32 	%r50461, %r50460, 2;
	xor.b32  	%r50462, %r50461, %r50460;
	shl.b32 	%r50463, %r50462, 3;
	not.b32 	%r50464, %r50463;
	and.b32  	%r50465, %r50464, 24;
	shr.u32 	%r50466, %r50452, %r50465;
	shf.r.wrap.b32 	%r50467, %r50428, %r50428, %r50466;
	shl.b32 	%r50468, %r50462, 31;
	xor.b32  	%r50469, %r50468, -2147483648;
	shr.s32 	%r50470, %r50469, 31;
	shl.b32 	%r50471, %r50462, 30;
	xor.b32  	%r50472, %r50471, -1073741824;
	not.b32 	%r50473, %r50467;
	and.b32  	%r50474, %r50391, %r50473;
	not.b32 	%r50475, %r50391;
	shr.s32 	%r50476, %r50472, 31;
	and.b32  	%r50477, %r50476, %r50475;
	or.b32  	%r50478, %r50470, %r50391;
	not.b32 	%r50479, %r50478;
	or.b32  	%r50480, %r50477, %r50479;
	and.b32  	%r50481, %r50480, %r50467;
	or.b32  	%r50482, %r50481, %r50474;
	add.s32 	%r50483, %r50391, %r50473;
	setp.ne.s32 	%p2107, %r50469, 0;
	setp.gt.s32 	%p2108, %r50472, -1;
	selp.b32 	%r50484, %r50482, %r50483, %p2108;
	selp.b32 	%r50485, %r50482, %r50484, %p2107;
	add.s32 	%r50486, %r50448, 33686018;
	xor.b32  	%r50487, %r50485, %r50451;
	shr.u32 	%r50488, %r50487, 16;
	xor.b32  	%r50489, %r50488, %r50487;
	shr.u32 	%r50490, %r50489, 12;
	shr.u32 	%r50491, %r50489, 4;
	shr.u32 	%r50492, %r50489, 8;
	xor.b32  	%r50493, %r50491, %r50490;
	xor.b32  	%r50494, %r50493, %r50492;
	xor.b32  	%r50495, %r50494, %r50489;
	shr.u32 	%r50496, %r50495, 2;
	xor.b32  	%r50497, %r50496, %r50495;
	shl.b32 	%r50498, %r50497, 3;
	not.b32 	%r50499, %r50498;
	and.b32  	%r50500, %r50499, 24;
	shr.u32 	%r50501, %r50486, %r50500;
	shf.r.wrap.b32 	%r50502, %r50428, %r50428, %r50501;
	shl.b32 	%r50503, %r50497, 31;
	xor.b32  	%r50504, %r50503, -2147483648;
	shr.s32 	%r50505, %r50504, 31;
	shl.b32 	%r50506, %r50497, 30;
	xor.b32  	%r50507, %r50506, -1073741824;
	not.b32 	%r50508, %r50502;
	and.b32  	%r50509, %r50426, %r50508;
	not.b32 	%r50510, %r50426;
	shr.s32 	%r50511, %r50507, 31;
	and.b32  	%r50512, %r50511, %r50510;
	or.b32  	%r50513, %r50505, %r50426;
	not.b32 	%r50514, %r50513;
	or.b32  	%r50515, %r50512, %r50514;
	and.b32  	%r50516, %r50515, %r50502;
	or.b32  	%r50517, %r50516, %r50509;
	add.s32 	%r50518, %r50426, %r50508;
	setp.ne.s32 	%p2109, %r50504, 0;
	setp.gt.s32 	%p2110, %r50507, -1;
	selp.b32 	%r50519, %r50517, %r50518, %p2110;
	selp.b32 	%r50520, %r50517, %r50519, %p2109;
	add.s32 	%r50521, %r50520, %r50487;
	xor.b32  	%r50522, %r50521, %r50428;
	shr.u32 	%r50523, %r50428, 8;
	and.b32  	%r50524, %r50523, 31;
	shl.b32 	%r50525, %r1486, %r50524;
	shr.u32 	%r50526, %r50428, 1;
	and.b32  	%r50527, %r50526, 1;
	shl.b32 	%r50528, %r50527, %r50524;
	and.b32  	%r50529, %r50428, 1;
	shl.b32 	%r50530, %r50529, %r50524;
	and.b32  	%r50531, %r50525, %r49878;
	not.b32 	%r50532, %r50525;
	and.b32  	%r50533, %r49878, %r50532;
	not.b32 	%r50534, %r50530;
	and.b32  	%r50535, %r50531, %r50534;
	or.b32  	%r50536, %r50535, %r50533;
	not.b32 	%r50537, %r50531;
	and.b32  	%r50538, %r50528, %r50537;
	or.b32  	%r50539, %r50536, %r50538;
	or.b32  	%r50540, %r50445, %r50351;
	and.b32  	%r50541, %r50539, %r50540;
	and.b32  	%r50542, %r50445, %r50351;
	or.b32  	%r50543, %r50541, %r50542;
	shr.u32 	%r50544, %r50522, 4;
	xor.b32  	%r50545, %r50544, %r50522;
	and.b32  	%r50546, %r50545, 252645135;
	shr.u32 	%r50547, %r50546, 24;
	shf.r.wrap.b32 	%r50548, %r50522, %r50522, %r50547;
	xor.b32  	%r50549, %r50548, %r50451;
	add.s32 	%r50550, %r50546, 16843009;
	shr.u32 	%r50551, %r50549, 16;
	xor.b32  	%r50552, %r50551, %r50549;
	shr.u32 	%r50553, %r50552, 12;
	shr.u32 	%r50554, %r50552, 4;
	shr.u32 	%r50555, %r50552, 8;
	xor.b32  	%r50556, %r50554, %r50553;
	xor.b32  	%r50557, %r50556, %r50555;
	xor.b32  	%r50558, %r50557, %r50552;
	shr.u32 	%r50559, %r50558, 2;
	xor.b32  	%r50560, %r50559, %r50558;
	shl.b32 	%r50561, %r50560, 3;
	not.b32 	%r50562, %r50561;
	and.b32  	%r50563, %r50562, 24;
	shr.u32 	%r50564, %r50550, %r50563;
	shf.r.wrap.b32 	%r50565, %r50522, %r50522, %r50564;
	shl.b32 	%r50566, %r50560, 31;
	xor.b32  	%r50567, %r50566, -2147483648;
	shr.s32 	%r50568, %r50567, 31;
	shl.b32 	%r50569, %r50560, 30;
	xor.b32  	%r50570, %r50569, -1073741824;
	not.b32 	%r50571, %r50565;
	and.b32  	%r50572, %r50485, %r50571;
	not.b32 	%r50573, %r50485;
	shr.s32 	%r50574, %r50570, 31;
	and.b32  	%r50575, %r50574, %r50573;
	or.b32  	%r50576, %r50568, %r50485;
	not.b32 	%r50577, %r50576;
	or.b32  	%r50578, %r50575, %r50577;
	and.b32  	%r50579, %r50578, %r50565;
	or.b32  	%r50580, %r50579, %r50572;
	add.s32 	%r50581, %r50485, %r50571;
	setp.ne.s32 	%p2111, %r50567, 0;
	setp.gt.s32 	%p2112, %r50570, -1;
	selp.b32 	%r50582, %r50580, %r50581, %p2112;
	selp.b32 	%r50583, %r50580, %r50582, %p2111;
	add.s32 	%r50584, %r50546, 33686018;
	xor.b32  	%r50585, %r50583, %r50549;
	shr.u32 	%r50586, %r50585, 16;
	xor.b32  	%r50587, %r50586, %r50585;
	shr.u32 	%r50588, %r50587, 12;
	shr.u32 	%r50589, %r50587, 4;
	shr.u32 	%r50590, %r50587, 8;
	xor.b32  	%r50591, %r50589, %r50588;
	xor.b32  	%r50592, %r50591, %r50590;
	xor.b32  	%r50593, %r50592, %r50587;
	shr.u32 	%r50594, %r50593, 2;
	xor.b32  	%r50595, %r50594, %r50593;
	shl.b32 	%r50596, %r50595, 3;
	not.b32 	%r50597, %r50596;
	and.b32  	%r50598, %r50597, 24;
	shr.u32 	%r50599, %r50584, %r50598;
	shf.r.wrap.b32 	%r50600, %r50522, %r50522, %r50599;
	shl.b32 	%r50601, %r50595, 31;
	xor.b32  	%r50602, %r50601, -2147483648;
	shr.s32 	%r50603, %r50602, 31;
	shl.b32 	%r50604, %r50595, 30;
	xor.b32  	%r50605, %r50604, -1073741824;
	not.b32 	%r50606, %r50600;
	and.b32  	%r50607, %r50520, %r50606;
	not.b32 	%r50608, %r50520;
	shr.s32 	%r50609, %r50605, 31;
	and.b32  	%r50610, %r50609, %r50608;
	or.b32  	%r50611, %r50603, %r50520;
	not.b32 	%r50612, %r50611;
	or.b32  	%r50613, %r50610, %r50612;
	and.b32  	%r50614, %r50613, %r50600;
	or.b32  	%r50615, %r50614, %r50607;
	add.s32 	%r50616, %r50520, %r50606;
	setp.ne.s32 	%p2113, %r50602, 0;
	setp.gt.s32 	%p2114, %r50605, -1;
	selp.b32 	%r50617, %r50615, %r50616, %p2114;
	selp.b32 	%r50618, %r50615, %r50617, %p2113;
	add.s32 	%r50619, %r50618, %r50585;
	xor.b32  	%r50620, %r50619, %r50522;
	shr.u32 	%r50621, %r50522, 8;
	and.b32  	%r50622, %r50621, 31;
	shl.b32 	%r50623, %r1486, %r50622;
	shr.u32 	%r50624, %r50522, 1;
	and.b32  	%r50625, %r50624, 1;
	shl.b32 	%r50626, %r50625, %r50622;
	and.b32  	%r50627, %r50522, 1;
	shl.b32 	%r50628, %r50627, %r50622;
	and.b32  	%r50629, %r50623, %r49878;
	not.b32 	%r50630, %r50623;
	and.b32  	%r50631, %r49878, %r50630;
	not.b32 	%r50632, %r50628;
	and.b32  	%r50633, %r50629, %r50632;
	or.b32  	%r50634, %r50633, %r50631;
	not.b32 	%r50635, %r50629;
	and.b32  	%r50636, %r50626, %r50635;
	or.b32  	%r50637, %r50634, %r50636;
	shf.l.wrap.b32 	%r50638, %r50637, %r50637, 30;
	shf.l.wrap.b32 	%r50639, %r50637, %r50637, 19;
	xor.b32  	%r50640, %r50638, %r50639;
	shf.l.wrap.b32 	%r50641, %r50637, %r50637, 10;
	xor.b32  	%r50642, %r50640, %r50641;
	shr.u32 	%r50643, %r50620, 4;
	xor.b32  	%r50644, %r50643, %r50620;
	and.b32  	%r50645, %r50644, 252645135;
	shr.u32 	%r50646, %r50645, 24;
	shf.r.wrap.b32 	%r50647, %r50620, %r50620, %r50646;
	xor.b32  	%r50648, %r50647, %r50549;
	add.s32 	%r50649, %r50645, 16843009;
	shr.u32 	%r50650, %r50648, 16;
	xor.b32  	%r50651, %r50650, %r50648;
	shr.u32 	%r50652, %r50651, 12;
	shr.u32 	%r50653, %r50651, 4;
	shr.u32 	%r50654, %r50651, 8;
	xor.b32  	%r50655, %r50653, %r50652;
	xor.b32  	%r50656, %r50655, %r50654;
	xor.b32  	%r50657, %r50656, %r50651;
	shr.u32 	%r50658, %r50657, 2;
	xor.b32  	%r50659, %r50658, %r50657;
	shl.b32 	%r50660, %r50659, 3;
	not.b32 	%r50661, %r50660;
	and.b32  	%r50662, %r50661, 24;
	shr.u32 	%r50663, %r50649, %r50662;
	shf.r.wrap.b32 	%r50664, %r50620, %r50620, %r50663;
	shl.b32 	%r50665, %r50659, 31;
	xor.b32  	%r50666, %r50665, -2147483648;
	shr.s32 	%r50667, %r50666, 31;
	shl.b32 	%r50668, %r50659, 30;
	xor.b32  	%r50669, %r50668, -1073741824;
	not.b32 	%r50670, %r50664;
	and.b32  	%r50671, %r50583, %r50670;
	not.b32 	%r50672, %r50583;
	shr.s32 	%r50673, %r50669, 31;
	and.b32  	%r50674, %r50673, %r50672;
	or.b32  	%r50675, %r50667, %r50583;
	not.b32 	%r50676, %r50675;
	or.b32  	%r50677, %r50674, %r50676;
	and.b32  	%r50678, %r50677, %r50664;
	or.b32  	%r50679, %r50678, %r50671;
	add.s32 	%r50680, %r50583, %r50670;
	setp.ne.s32 	%p2115, %r50666, 0;
	setp.gt.s32 	%p2116, %r50669, -1;
	selp.b32 	%r50681, %r50679, %r50680, %p2116;
	selp.b32 	%r50682, %r50679, %r50681, %p2115;
	add.s32 	%r50683, %r50645, 33686018;
	xor.b32  	%r50684, %r50682, %r50648;
	shr.u32 	%r50685, %r50684, 16;
	xor.b32  	%r50686, %r50685, %r50684;
	shr.u32 	%r50687, %r50686, 12;
	shr.u32 	%r50688, %r50686, 4;
	shr.u32 	%r50689, %r50686, 8;
	xor.b32  	%r50690, %r50688, %r50687;
	xor.b32  	%r50691, %r50690, %r50689;
	xor.b32  	%r50692, %r50691, %r50686;
	shr.u32 	%r50693, %r50692, 2;
	xor.b32  	%r50694, %r50693, %r50692;
	shl.b32 	%r50695, %r50694, 3;
	not.b32 	%r50696, %r50695;
	and.b32  	%r50697, %r50696, 24;
	shr.u32 	%r50698, %r50683, %r50697;
	shf.r.wrap.b32 	%r50699, %r50620, %r50620, %r50698;
	shl.b32 	%r50700, %r50694, 31;
	xor.b32  	%r50701, %r50700, -2147483648;
	shr.s32 	%r50702, %r50701, 31;
	shl.b32 	%r50703, %r50694, 30;
	xor.b32  	%r50704, %r50703, -1073741824;
	not.b32 	%r50705, %r50699;
	and.b32  	%r50706, %r50618, %r50705;
	not.b32 	%r50707, %r50618;
	shr.s32 	%r50708, %r50704, 31;
	and.b32  	%r50709, %r50708, %r50707;
	or.b32  	%r50710, %r50702, %r50618;
	not.b32 	%r50711, %r50710;
	or.b32  	%r50712, %r50709, %r50711;
	and.b32  	%r50713, %r50712, %r50699;
	or.b32  	%r50714, %r50713, %r50706;
	add.s32 	%r50715, %r50618, %r50705;
	setp.ne.s32 	%p2117, %r50701, 0;
	setp.gt.s32 	%p2118, %r50704, -1;
	selp.b32 	%r50716, %r50714, %r50715, %p2118;
	selp.b32 	%r50717, %r50714, %r50716, %p2117;
	add.s32 	%r50718, %r50717, %r50684;
	shr.u32 	%r50719, %r50620, 8;
	and.b32  	%r50720, %r50719, 31;
	shl.b32 	%r50721, %r1486, %r50720;
	shr.u32 	%r50722, %r50620, 1;
	and.b32  	%r50723, %r50722, 1;
	shl.b32 	%r50724, %r50723, %r50720;
	and.b32  	%r50725, %r50620, 1;
	shl.b32 	%r50726, %r50725, %r50720;
	and.b32  	%r50727, %r50721, %r50257;
	not.b32 	%r50728, %r50721;
	and.b32  	%r50729, %r50257, %r50728;
	not.b32 	%r50730, %r50726;
	and.b32  	%r50731, %r50727, %r50730;
	or.b32  	%r50732, %r50731, %r50729;
	not.b32 	%r50733, %r50727;
	and.b32  	%r50734, %r50724, %r50733;
	or.b32  	%r50735, %r50732, %r50734;
	add.s32 	%r50736, %r50543, %r50257;
	add.s32 	%r50737, %r50736, %r50642;
	add.s32 	%r50738, %r47313, %r50735;
	add.s32 	%r50739, %r48169, %r48168;
	xor.b32  	%r50740, %r50718, %r50739;
	xor.b32  	%r50741, %r50740, %r50620;
	shr.u32 	%r50742, %r50741, 4;
	xor.b32  	%r50743, %r50742, %r50741;
	and.b32  	%r50744, %r50743, 252645135;
	shr.u32 	%r50745, %r50744, 24;
	shf.r.wrap.b32 	%r50746, %r50741, %r50741, %r50745;
	xor.b32  	%r50747, %r50746, %r50648;
	add.s32 	%r50748, %r50744, 16843009;
	shr.u32 	%r50749, %r50747, 16;
	xor.b32  	%r50750, %r50749, %r50747;
	shr.u32 	%r50751, %r50750, 12;
	shr.u32 	%r50752, %r50750, 4;
	shr.u32 	%r50753, %r50750, 8;
	xor.b32  	%r50754, %r50752, %r50751;
	xor.b32  	%r50755, %r50754, %r50753;
	xor.b32  	%r50756, %r50755, %r50750;
	shr.u32 	%r50757, %r50756, 2;
	xor.b32  	%r50758, %r50757, %r50756;
	shl.b32 	%r50759, %r50758, 3;
	not.b32 	%r50760, %r50759;
	and.b32  	%r50761, %r50760, 24;
	shr.u32 	%r50762, %r50748, %r50761;
	shf.r.wrap.b32 	%r50763, %r50741, %r50741, %r50762;
	shl.b32 	%r50764, %r50758, 31;
	xor.b32  	%r50765, %r50764, -2147483648;
	shr.s32 	%r50766, %r50765, 31;
	shl.b32 	%r50767, %r50758, 30;
	xor.b32  	%r50768, %r50767, -1073741824;
	not.b32 	%r50769, %r50763;
	and.b32  	%r50770, %r50682, %r50769;
	not.b32 	%r50771, %r50682;
	shr.s32 	%r50772, %r50768, 31;
	and.b32  	%r50773, %r50772, %r50771;
	or.b32  	%r50774, %r50766, %r50682;
	not.b32 	%r50775, %r50774;
	or.b32  	%r50776, %r50773, %r50775;
	and.b32  	%r50777, %r50776, %r50763;
	or.b32  	%r50778, %r50777, %r50770;
	add.s32 	%r50779, %r50682, %r50769;
	setp.ne.s32 	%p2119, %r50765, 0;
	setp.gt.s32 	%p2120, %r50768, -1;
	selp.b32 	%r50780, %r50778, %r50779, %p2120;
	selp.b32 	%r50781, %r50778, %r50780, %p2119;
	add.s32 	%r50782, %r50744, 33686018;
	xor.b32  	%r50783, %r50781, %r50747;
	shr.u32 	%r50784, %r50783, 16;
	xor.b32  	%r50785, %r50784, %r50783;
	shr.u32 	%r50786, %r50785, 12;
	shr.u32 	%r50787, %r50785, 4;
	shr.u32 	%r50788, %r50785, 8;
	xor.b32  	%r50789, %r50787, %r50786;
	xor.b32  	%r50790, %r50789, %r50788;
	xor.b32  	%r50791, %r50790, %r50785;
	shr.u32 	%r50792, %r50791, 2;
	xor.b32  	%r50793, %r50792, %r50791;
	shl.b32 	%r50794, %r50793, 3;
	not.b32 	%r50795, %r50794;
	and.b32  	%r50796, %r50795, 24;
	shr.u32 	%r50797, %r50782, %r50796;
	shf.r.wrap.b32 	%r50798, %r50741, %r50741, %r50797;
	shl.b32 	%r50799, %r50793, 31;
	xor.b32  	%r50800, %r50799, -2147483648;
	shr.s32 	%r50801, %r50800, 31;
	shl.b32 	%r50802, %r50793, 30;
	xor.b32  	%r50803, %r50802, -1073741824;
	not.b32 	%r50804, %r50798;
	and.b32  	%r50805, %r50717, %r50804;
	not.b32 	%r50806, %r50717;
	shr.s32 	%r50807, %r50803, 31;
	and.b32  	%r50808, %r50807, %r50806;
	or.b32  	%r50809, %r50801, %r50717;
	not.b32 	%r50810, %r50809;
	or.b32  	%r50811, %r50808, %r50810;
	and.b32  	%r50812, %r50811, %r50798;
	or.b32  	%r50813, %r50812, %r50805;
	add.s32 	%r50814, %r50717, %r50804;
	setp.ne.s32 	%p2121, %r50800, 0;
	setp.gt.s32 	%p2122, %r50803, -1;
	selp.b32 	%r50815, %r50813, %r50814, %p2122;
	selp.b32 	%r50816, %r50813, %r50815, %p2121;
	add.s32 	%r50817, %r50816, %r50783;
	xor.b32  	%r50818, %r50817, %r50741;
	shr.u32 	%r50819, %r50818, 4;
	xor.b32  	%r50820, %r50819, %r50818;
	and.b32  	%r50821, %r50820, 252645135;
	shr.u32 	%r50822, %r50821, 24;
	shf.r.wrap.b32 	%r50823, %r50818, %r50818, %r50822;
	xor.b32  	%r50824, %r50823, %r50747;
	add.s32 	%r50825, %r50821, 16843009;
	shr.u32 	%r50826, %r50824, 16;
	xor.b32  	%r50827, %r50826, %r50824;
	shr.u32 	%r50828, %r50827, 12;
	shr.u32 	%r50829, %r50827, 4;
	shr.u32 	%r50830, %r50827, 8;
	xor.b32  	%r50831, %r50829, %r50828;
	xor.b32  	%r50832, %r50831, %r50830;
	xor.b32  	%r50833, %r50832, %r50827;
	shr.u32 	%r50834, %r50833, 2;
	xor.b32  	%r50835, %r50834, %r50833;
	shl.b32 	%r50836, %r50835, 3;
	not.b32 	%r50837, %r50836;
	and.b32  	%r50838, %r50837, 24;
	shr.u32 	%r50839, %r50825, %r50838;
	shf.r.wrap.b32 	%r50840, %r50818, %r50818, %r50839;
	shl.b32 	%r50841, %r50835, 31;
	xor.b32  	%r50842, %r50841, -2147483648;
	shr.s32 	%r50843, %r50842, 31;
	shl.b32 	%r50844, %r50835, 30;
	xor.b32  	%r50845, %r50844, -1073741824;
	not.b32 	%r50846, %r50840;
	and.b32  	%r50847, %r50781, %r50846;
	not.b32 	%r50848, %r50781;
	shr.s32 	%r50849, %r50845, 31;
	and.b32  	%r50850, %r50849, %r50848;
	or.b32  	%r50851, %r50843, %r50781;
	not.b32 	%r50852, %r50851;
	or.b32  	%r50853, %r50850, %r50852;
	and.b32  	%r50854, %r50853, %r50840;
	or.b32  	%r50855, %r50854, %r50847;
	add.s32 	%r50856, %r50781, %r50846;
	setp.ne.s32 	%p2123, %r50842, 0;
	setp.gt.s32 	%p2124, %r50845, -1;
	selp.b32 	%r50857, %r50855, %r50856, %p2124;
	selp.b32 	%r50858, %r50855, %r50857, %p2123;
	add.s32 	%r50859, %r50821, 33686018;
	xor.b32  	%r50860, %r50858, %r50824;
	shr.u32 	%r50861, %r50860, 16;
	xor.b32  	%r50862, %r50861, %r50860;
	shr.u32 	%r50863, %r50862, 12;
	shr.u32 	%r50864, %r50862, 4;
	shr.u32 	%r50865, %r50862, 8;
	xor.b32  	%r50866, %r50864, %r50863;
	xor.b32  	%r50867, %r50866, %r50865;
	xor.b32  	%r50868, %r50867, %r50862;
	shr.u32 	%r50869, %r50868, 2;
	xor.b32  	%r50870, %r50869, %r50868;
	shl.b32 	%r50871, %r50870, 3;
	not.b32 	%r50872, %r50871;
	and.b32  	%r50873, %r50872, 24;
	shr.u32 	%r50874, %r50859, %r50873;
	shf.r.wrap.b32 	%r50875, %r50818, %r50818, %r50874;
	shl.b32 	%r50876, %r50870, 31;
	xor.b32  	%r50877, %r50876, -2147483648;
	shr.s32 	%r50878, %r50877, 31;
	shl.b32 	%r50879, %r50870, 30;
	xor.b32  	%r50880, %r50879, -1073741824;
	not.b32 	%r50881, %r50875;
	and.b32  	%r50882, %r50816, %r50881;
	not.b32 	%r50883, %r50816;
	shr.s32 	%r50884, %r50880, 31;
	and.b32  	%r50885, %r50884, %r50883;
	or.b32  	%r50886, %r50878, %r50816;
	not.b32 	%r50887, %r50886;
	or.b32  	%r50888, %r50885, %r50887;
	and.b32  	%r50889, %r50888, %r50875;
	or.b32  	%r50890, %r50889, %r50882;
	add.s32 	%r50891, %r50816, %r50881;
	setp.ne.s32 	%p2125, %r50877, 0;
	setp.gt.s32 	%p2126, %r50880, -1;
	selp.b32 	%r50892, %r50890, %r50891, %p2126;
	selp.b32 	%r50893, %r50890, %r50892, %p2125;
	add.s32 	%r50894, %r50893, %r50860;
	xor.b32  	%r50895, %r50894, %r50818;
	shr.u32 	%r50896, %r50818, 8;
	and.b32  	%r50897, %r50896, 31;
	shl.b32 	%r50898, %r1486, %r50897;
	shr.u32 	%r50899, %r50818, 1;
	and.b32  	%r50900, %r50899, 1;
	shl.b32 	%r50901, %r50900, %r50897;
	and.b32  	%r50902, %r50818, 1;
	shl.b32 	%r50903, %r50902, %r50897;
	and.b32  	%r50904, %r50898, %r49024;
	not.b32 	%r50905, %r50898;
	and.b32  	%r50906, %r49024, %r50905;
	not.b32 	%r50907, %r50903;
	and.b32  	%r50908, %r50904, %r50907;
	or.b32  	%r50909, %r50908, %r50906;
	not.b32 	%r50910, %r50904;
	and.b32  	%r50911, %r50901, %r50910;
	or.b32  	%r50912, %r50909, %r50911;
	shr.u32 	%r50913, %r50895, 4;
	xor.b32  	%r50914, %r50913, %r50895;
	and.b32  	%r50915, %r50914, 252645135;
	shr.u32 	%r50916, %r50915, 24;
	shf.r.wrap.b32 	%r50917, %r50895, %r50895, %r50916;
	xor.b32  	%r50918, %r50917, %r50824;
	add.s32 	%r50919, %r50915, 16843009;
	shr.u32 	%r50920, %r50918, 16;
	xor.b32  	%r50921, %r50920, %r50918;
	shr.u32 	%r50922, %r50921, 12;
	shr.u32 	%r50923, %r50921, 4;
	shr.u32 	%r50924, %r50921, 8;
	xor.b32  	%r50925, %r50923, %r50922;
	xor.b32  	%r50926, %r50925, %r50924;
	xor.b32  	%r50927, %r50926, %r50921;
	shr.u32 	%r50928, %r50927, 2;
	xor.b32  	%r50929, %r50928, %r50927;
	shl.b32 	%r50930, %r50929, 3;
	not.b32 	%r50931, %r50930;
	and.b32  	%r50932, %r50931, 24;
	shr.u32 	%r50933, %r50919, %r50932;
	shf.r.wrap.b32 	%r50934, %r50895, %r50895, %r50933;
	shl.b32 	%r50935, %r50929, 31;
	xor.b32  	%r50936, %r50935, -2147483648;
	shr.s32 	%r50937, %r50936, 31;
	shl.b32 	%r50938, %r50929, 30;
	xor.b32  	%r50939, %r50938, -1073741824;
	not.b32 	%r50940, %r50934;
	and.b32  	%r50941, %r50858, %r50940;
	not.b32 	%r50942, %r50858;
	shr.s32 	%r50943, %r50939, 31;
	and.b32  	%r50944, %r50943, %r50942;
	or.b32  	%r50945, %r50937, %r50858;
	not.b32 	%r50946, %r50945;
	or.b32  	%r50947, %r50944, %r50946;
	and.b32  	%r50948, %r50947, %r50934;
	or.b32  	%r50949, %r50948, %r50941;
	add.s32 	%r50950, %r50858, %r50940;
	setp.ne.s32 	%p2127, %r50936, 0;
	setp.gt.s32 	%p2128, %r50939, -1;
	selp.b32 	%r50951, %r50949, %r50950, %p2128;
	selp.b32 	%r50952, %r50949, %r50951, %p2127;
	add.s32 	%r50953, %r50915, 33686018;
	xor.b32  	%r50954, %r50952, %r50918;
	shr.u32 	%r50955, %r50954, 16;
	xor.b32  	%r50956, %r50955, %r50954;
	shr.u32 	%r50957, %r50956, 12;
	shr.u32 	%r50958, %r50956, 4;
	shr.u32 	%r50959, %r50956, 8;
	xor.b32  	%r50960, %r50958, %r50957;
	xor.b32  	%r50961, %r50960, %r50959;
	xor.b32  	%r50962, %r50961, %r50956;
	shr.u32 	%r50963, %r50962, 2;
	xor.b32  	%r50964, %r50963, %r50962;
	shl.b32 	%r50965, %r50964, 3;
	not.b32 	%r50966, %r50965;
	and.b32  	%r50967, %r50966, 24;
	shr.u32 	%r50968, %r50953, %r50967;
	shf.r.wrap.b32 	%r50969, %r50895, %r50895, %r50968;
	shl.b32 	%r50970, %r50964, 31;
	xor.b32  	%r50971, %r50970, -2147483648;
	shr.s32 	%r50972, %r50971, 31;
	shl.b32 	%r50973, %r50964, 30;
	xor.b32  	%r50974, %r50973, -1073741824;
	not.b32 	%r50975, %r50969;
	and.b32  	%r50976, %r50893, %r50975;
	not.b32 	%r50977, %r50893;
	shr.s32 	%r50978, %r50974, 31;
	and.b32  	%r50979, %r50978, %r50977;
	or.b32  	%r50980, %r50972, %r50893;
	not.b32 	%r50981, %r50980;
	or.b32  	%r50982, %r50979, %r50981;
	and.b32  	%r50983, %r50982, %r50969;
	or.b32  	%r50984, %r50983, %r50976;
	add.s32 	%r50985, %r50893, %r50975;
	setp.ne.s32 	%p2129, %r50971, 0;
	setp.gt.s32 	%p2130, %r50974, -1;
	selp.b32 	%r50986, %r50984, %r50985, %p2130;
	selp.b32 	%r50987, %r50984, %r50986, %p2129;
	add.s32 	%r50988, %r50987, %r50954;
	xor.b32  	%r50989, %r50988, %r50895;
	shr.u32 	%r50990, %r50895, 8;
	and.b32  	%r50991, %r50990, 31;
	shl.b32 	%r50992, %r1486, %r50991;
	shr.u32 	%r50993, %r50895, 1;
	and.b32  	%r50994, %r50993, 1;
	shl.b32 	%r50995, %r50994, %r50991;
	and.b32  	%r50996, %r50895, 1;
	shl.b32 	%r50997, %r50996, %r50991;
	and.b32  	%r50998, %r50992, %r49879;
	not.b32 	%r50999, %r50992;
	and.b32  	%r51000, %r49879, %r50999;
	not.b32 	%r51001, %r50997;
	and.b32  	%r51002, %r50998, %r51001;
	or.b32  	%r51003, %r51002, %r51000;
	not.b32 	%r51004, %r50998;
	and.b32  	%r51005, %r50995, %r51004;
	or.b32  	%r51006, %r51003, %r51005;
	xor.b32  	%r51007, %r51006, %r50912;
	and.b32  	%r51008, %r50738, %r51007;
	xor.b32  	%r51009, %r51008, %r50912;
	shr.u32 	%r51010, %r50989, 4;
	xor.b32  	%r51011, %r51010, %r50989;
	and.b32  	%r51012, %r51011, 252645135;
	shr.u32 	%r51013, %r51012, 24;
	shf.r.wrap.b32 	%r51014, %r50989, %r50989, %r51013;
	xor.b32  	%r51015, %r51014, %r50918;
	add.s32 	%r51016, %r51012, 16843009;
	shr.u32 	%r51017, %r51015, 16;
	xor.b32  	%r51018, %r51017, %r51015;
	shr.u32 	%r51019, %r51018, 12;
	shr.u32 	%r51020, %r51018, 4;
	shr.u32 	%r51021, %r51018, 8;
	xor.b32  	%r51022, %r51020, %r51019;
	xor.b32  	%r51023, %r51022, %r51021;
	xor.b32  	%r51024, %r51023, %r51018;
	shr.u32 	%r51025, %r51024, 2;
	xor.b32  	%r51026, %r51025, %r51024;
	shl.b32 	%r51027, %r51026, 3;
	not.b32 	%r51028, %r51027;
	and.b32  	%r51029, %r51028, 24;
	shr.u32 	%r51030, %r51016, %r51029;
	shf.r.wrap.b32 	%r51031, %r50989, %r50989, %r51030;
	shl.b32 	%r51032, %r51026, 31;
	xor.b32  	%r51033, %r51032, -2147483648;
	shr.s32 	%r51034, %r51033, 31;
	shl.b32 	%r51035, %r51026, 30;
	xor.b32  	%r51036, %r51035, -1073741824;
	not.b32 	%r51037, %r51031;
	and.b32  	%r51038, %r50952, %r51037;
	not.b32 	%r51039, %r50952;
	shr.s32 	%r51040, %r51036, 31;
	and.b32  	%r51041, %r51040, %r51039;
	or.b32  	%r51042, %r51034, %r50952;
	not.b32 	%r51043, %r51042;
	or.b32  	%r51044, %r51041, %r51043;
	and.b32  	%r51045, %r51044, %r51031;
	or.b32  	%r51046, %r51045, %r51038;
	add.s32 	%r51047, %r50952, %r51037;
	setp.ne.s32 	%p2131, %r51033, 0;
	setp.gt.s32 	%p2132, %r51036, -1;
	selp.b32 	%r51048, %r51046, %r51047, %p2132;
	selp.b32 	%r51049, %r51046, %r51048, %p2131;
	add.s32 	%r51050, %r51012, 33686018;
	xor.b32  	%r51051, %r51049, %r51015;
	shr.u32 	%r51052, %r51051, 16;
	xor.b32  	%r51053, %r51052, %r51051;
	shr.u32 	%r51054, %r51053, 12;
	shr.u32 	%r51055, %r51053, 4;
	shr.u32 	%r51056, %r51053, 8;
	xor.b32  	%r51057, %r51055, %r51054;
	xor.b32  	%r51058, %r51057, %r51056;
	xor.b32  	%r51059, %r51058, %r51053;
	shr.u32 	%r51060, %r51059, 2;
	xor.b32  	%r51061, %r51060, %r51059;
	shl.b32 	%r51062, %r51061, 3;
	not.b32 	%r51063, %r51062;
	and.b32  	%r51064, %r51063, 24;
	shr.u32 	%r51065, %r51050, %r51064;
	shf.r.wrap.b32 	%r51066, %r50989, %r50989, %r51065;
	shl.b32 	%r51067, %r51061, 31;
	xor.b32  	%r51068, %r51067, -2147483648;
	shr.s32 	%r51069, %r51068, 31;
	shl.b32 	%r51070, %r51061, 30;
	xor.b32  	%r51071, %r51070, -1073741824;
	not.b32 	%r51072, %r51066;
	and.b32  	%r51073, %r50987, %r51072;
	not.b32 	%r51074, %r50987;
	shr.s32 	%r51075, %r51071, 31;
	and.b32  	%r51076, %r51075, %r51074;
	or.b32  	%r51077, %r51069, %r50987;
	not.b32 	%r51078, %r51077;
	or.b32  	%r51079, %r51076, %r51078;
	and.b32  	%r51080, %r51079, %r51066;
	or.b32  	%r51081, %r51080, %r51073;
	add.s32 	%r51082, %r50987, %r51072;
	setp.ne.s32 	%p2133, %r51068, 0;
	setp.gt.s32 	%p2134, %r51071, -1;
	selp.b32 	%r51083, %r51081, %r51082, %p2134;
	selp.b32 	%r51084, %r51081, %r51083, %p2133;
	add.s32 	%r51085, %r51084, %r51051;
	xor.b32  	%r51086, %r51085, %r50989;
	shr.u32 	%r51087, %r50989, 8;
	and.b32  	%r51088, %r51087, 31;
	shl.b32 	%r51089, %r1486, %r51088;
	shr.u32 	%r51090, %r50989, 1;
	and.b32  	%r51091, %r51090, 1;
	shl.b32 	%r51092, %r51091, %r51088;
	and.b32  	%r51093, %r50989, 1;
	shl.b32 	%r51094, %r51093, %r51088;
	and.b32  	%r51095, %r51089, %r50738;
	not.b32 	%r51096, %r51089;
	and.b32  	%r51097, %r50738, %r51096;
	not.b32 	%r51098, %r51094;
	and.b32  	%r51099, %r51095, %r51098;
	or.b32  	%r51100, %r51099, %r51097;
	not.b32 	%r51101, %r51095;
	and.b32  	%r51102, %r51092, %r51101;
	or.b32  	%r51103, %r51100, %r51102;
	shf.l.wrap.b32 	%r51104, %r51103, %r51103, 26;
	shf.l.wrap.b32 	%r51105, %r51103, %r51103, 21;
	xor.b32  	%r51106, %r51104, %r51105;
	shf.l.wrap.b32 	%r51107, %r51103, %r51103, 7;
	xor.b32  	%r51108, %r51106, %r51107;
	add.s32 	%r51109, %r49961, %r42953;
	add.s32 	%r51110, %r51109, %r48169;
	add.s32 	%r51111, %r51110, %r51009;
	add.s32 	%r51112, %r51111, %r51108;
	shr.u32 	%r51113, %r51086, 4;
	xor.b32  	%r51114, %r51113, %r51086;
	and.b32  	%r51115, %r51114, 252645135;
	shr.u32 	%r51116, %r51115, 24;
	shf.r.wrap.b32 	%r51117, %r51086, %r51086, %r51116;
	xor.b32  	%r51118, %r51117, %r51015;
	add.s32 	%r51119, %r51115, 16843009;
	shr.u32 	%r51120, %r51118, 16;
	xor.b32  	%r51121, %r51120, %r51118;
	shr.u32 	%r51122, %r51121, 12;
	shr.u32 	%r51123, %r51121, 4;
	shr.u32 	%r51124, %r51121, 8;
	xor.b32  	%r51125, %r51123, %r51122;
	xor.b32  	%r51126, %r51125, %r51124;
	xor.b32  	%r51127, %r51126, %r51121;
	shr.u32 	%r51128, %r51127, 2;
	xor.b32  	%r51129, %r51128, %r51127;
	shl.b32 	%r51130, %r51129, 3;
	not.b32 	%r51131, %r51130;
	and.b32  	%r51132, %r51131, 24;
	shr.u32 	%r51133, %r51119, %r51132;
	shf.r.wrap.b32 	%r51134, %r51086, %r51086, %r51133;
	shl.b32 	%r51135, %r51129, 31;
	xor.b32  	%r51136, %r51135, -2147483648;
	shr.s32 	%r51137, %r51136, 31;
	shl.b32 	%r51138, %r51129, 30;
	xor.b32  	%r51139, %r51138, -1073741824;
	not.b32 	%r51140, %r51134;
	and.b32  	%r51141, %r51049, %r51140;
	not.b32 	%r51142, %r51049;
	shr.s32 	%r51143, %r51139, 31;
	and.b32  	%r51144, %r51143, %r51142;
	or.b32  	%r51145, %r51137, %r51049;
	not.b32 	%r51146, %r51145;
	or.b32  	%r51147, %r51144, %r51146;
	and.b32  	%r51148, %r51147, %r51134;
	or.b32  	%r51149, %r51148, %r51141;
	add.s32 	%r51150, %r51049, %r51140;
	setp.ne.s32 	%p2135, %r51136, 0;
	setp.gt.s32 	%p2136, %r51139, -1;
	selp.b32 	%r51151, %r51149, %r51150, %p2136;
	selp.b32 	%r51152, %r51149, %r51151, %p2135;
	add.s32 	%r51153, %r51115, 33686018;
	xor.b32  	%r51154, %r51152, %r51118;
	shr.u32 	%r51155, %r51154, 16;
	xor.b32  	%r51156, %r51155, %r51154;
	shr.u32 	%r51157, %r51156, 12;
	shr.u32 	%r51158, %r51156, 4;
	shr.u32 	%r51159, %r51156, 8;
	xor.b32  	%r51160, %r51158, %r51157;
	xor.b32  	%r51161, %r51160, %r51159;
	xor.b32  	%r51162, %r51161, %r51156;
	shr.u32 	%r51163, %r51162, 2;
	xor.b32  	%r51164, %r51163, %r51162;
	shl.b32 	%r51165, %r51164, 3;
	not.b32 	%r51166, %r51165;
	and.b32  	%r51167, %r51166, 24;
	shr.u32 	%r51168, %r51153, %r51167;
	shf.r.wrap.b32 	%r51169, %r51086, %r51086, %r51168;
	shl.b32 	%r51170, %r51164, 31;
	xor.b32  	%r51171, %r51170, -2147483648;
	shr.s32 	%r51172, %r51171, 31;
	shl.b32 	%r51173, %r51164, 30;
	xor.b32  	%r51174, %r51173, -1073741824;
	not.b32 	%r51175, %r51169;
	and.b32  	%r51176, %r51084, %r51175;
	not.b32 	%r51177, %r51084;
	shr.s32 	%r51178, %r51174, 31;
	and.b32  	%r51179, %r51178, %r51177;
	or.b32  	%r51180, %r51172, %r51084;
	not.b32 	%r51181, %r51180;
	or.b32  	%r51182, %r51179, %r51181;
	and.b32  	%r51183, %r51182, %r51169;
	or.b32  	%r51184, %r51183, %r51176;
	add.s32 	%r51185, %r51084, %r51175;
	setp.ne.s32 	%p2137, %r51171, 0;
	setp.gt.s32 	%p2138, %r51174, -1;
	selp.b32 	%r51186, %r51184, %r51185, %p2138;
	selp.b32 	%r51187, %r51184, %r51186, %p2137;
	add.s32 	%r51188, %r51187, %r51154;
	xor.b32  	%r51189, %r51188, %r51086;
	shr.u32 	%r51190, %r51086, 8;
	and.b32  	%r51191, %r51190, 31;
	shl.b32 	%r51192, %r1486, %r51191;
	shr.u32 	%r51193, %r51086, 1;
	and.b32  	%r51194, %r51193, 1;
	shl.b32 	%r51195, %r51194, %r51191;
	and.b32  	%r51196, %r51086, 1;
	shl.b32 	%r51197, %r51196, %r51191;
	and.b32  	%r51198, %r51192, %r49023;
	not.b32 	%r51199, %r51192;
	and.b32  	%r51200, %r49023, %r51199;
	not.b32 	%r51201, %r51197;
	and.b32  	%r51202, %r51198, %r51201;
	or.b32  	%r51203, %r51202, %r51200;
	not.b32 	%r51204, %r51198;
	and.b32  	%r51205, %r51195, %r51204;
	or.b32  	%r51206, %r51203, %r51205;
	shr.u32 	%r51207, %r51189, 4;
	xor.b32  	%r51208, %r51207, %r51189;
	and.b32  	%r51209, %r51208, 252645135;
	shr.u32 	%r51210, %r51209, 24;
	shf.r.wrap.b32 	%r51211, %r51189, %r51189, %r51210;
	xor.b32  	%r51212, %r51211, %r51118;
	add.s32 	%r51213, %r51209, 16843009;
	shr.u32 	%r51214, %r51212, 16;
	xor.b32  	%r51215, %r51214, %r51212;
	shr.u32 	%r51216, %r51215, 12;
	shr.u32 	%r51217, %r51215, 4;
	shr.u32 	%r51218, %r51215, 8;
	xor.b32  	%r51219, %r51217, %r51216;
	xor.b32  	%r51220, %r51219, %r51218;
	xor.b32  	%r51221, %r51220, %r51215;
	shr.u32 	%r51222, %r51221, 2;
	xor.b32  	%r51223, %r51222, %r51221;
	shl.b32 	%r51224, %r51223, 3;
	not.b32 	%r51225, %r51224;
	and.b32  	%r51226, %r51225, 24;
	shr.u32 	%r51227, %r51213, %r51226;
	shf.r.wrap.b32 	%r51228, %r51189, %r51189, %r51227;
	shl.b32 	%r51229, %r51223, 31;
	xor.b32  	%r51230, %r51229, -2147483648;
	shr.s32 	%r51231, %r51230, 31;
	shl.b32 	%r51232, %r51223, 30;
	xor.b32  	%r51233, %r51232, -1073741824;
	not.b32 	%r51234, %r51228;
	and.b32  	%r51235, %r51152, %r51234;
	not.b32 	%r51236, %r51152;
	shr.s32 	%r51237, %r51233, 31;
	and.b32  	%r51238, %r51237, %r51236;
	or.b32  	%r51239, %r51231, %r51152;
	not.b32 	%r51240, %r51239;
	or.b32  	%r51241, %r51238, %r51240;
	and.b32  	%r51242, %r51241, %r51228;
	or.b32  	%r51243, %r51242, %r51235;
	add.s32 	%r51244, %r51152, %r51234;
	setp.ne.s32 	%p2139, %r51230, 0;
	setp.gt.s32 	%p2140, %r51233, -1;
	selp.b32 	%r51245, %r51243, %r51244, %p2140;
	selp.b32 	%r51246, %r51243, %r51245, %p2139;
	add.s32 	%r51247, %r51209, 33686018;
	xor.b32  	%r51248, %r51246, %r51212;
	shr.u32 	%r51249, %r51248, 16;
	xor.b32  	%r51250, %r51249, %r51248;
	shr.u32 	%r51251, %r51250, 12;
	shr.u32 	%r51252, %r51250, 4;
	shr.u32 	%r51253, %r51250, 8;
	xor.b32  	%r51254, %r51252, %r51251;
	xor.b32  	%r51255, %r51254, %r51253;
	xor.b32  	%r51256, %r51255, %r51250;
	shr.u32 	%r51257, %r51256, 2;
	xor.b32  	%r51258, %r51257, %r51256;
	shl.b32 	%r51259, %r51258, 3;
	not.b32 	%r51260, %r51259;
	and.b32  	%r51261, %r51260, 24;
	shr.u32 	%r51262, %r51247, %r51261;
	shf.r.wrap.b32 	%r51263, %r51189, %r51189, %r51262;
	shl.b32 	%r51264, %r51258, 31;
	xor.b32  	%r51265, %r51264, -2147483648;
	shr.s32 	%r51266, %r51265, 31;
	shl.b32 	%r51267, %r51258, 30;
	xor.b32  	%r51268, %r51267, -1073741824;
	not.b32 	%r51269, %r51263;
	and.b32  	%r51270, %r51187, %r51269;
	not.b32 	%r51271, %r51187;
	shr.s32 	%r51272, %r51268, 31;
	and.b32  	%r51273, %r51272, %r51271;
	or.b32  	%r51274, %r51266, %r51187;
	not.b32 	%r51275, %r51274;
	or.b32  	%r51276, %r51273, %r51275;
	and.b32  	%r51277, %r51276, %r51263;
	or.b32  	%r51278, %r51277, %r51270;
	add.s32 	%r51279, %r51187, %r51269;
	setp.ne.s32 	%p2141, %r51265, 0;
	setp.gt.s32 	%p2142, %r51268, -1;
	selp.b32 	%r51280, %r51278, %r51279, %p2142;
	selp.b32 	%r51281, %r51278, %r51280, %p2141;
	add.s32 	%r51282, %r51281, %r51248;
	xor.b32  	%r51283, %r51282, %r51189;
	shr.u32 	%r51284, %r51189, 8;
	and.b32  	%r51285, %r51284, 31;
	shl.b32 	%r51286, %r1486, %r51285;
	shr.u32 	%r51287, %r51189, 1;
	and.b32  	%r51288, %r51287, 1;
	shl.b32 	%r51289, %r51288, %r51285;
	and.b32  	%r51290, %r51189, 1;
	shl.b32 	%r51291, %r51290, %r51285;
	and.b32  	%r51292, %r51286, %r49878;
	not.b32 	%r51293, %r51286;
	and.b32  	%r51294, %r49878, %r51293;
	not.b32 	%r51295, %r51291;
	and.b32  	%r51296, %r51292, %r51295;
	or.b32  	%r51297, %r51296, %r51294;
	not.b32 	%r51298, %r51292;
	and.b32  	%r51299, %r51289, %r51298;
	or.b32  	%r51300, %r51297, %r51299;
	shr.u32 	%r51301, %r51283, 4;
	xor.b32  	%r51302, %r51301, %r51283;
	and.b32  	%r51303, %r51302, 252645135;
	shr.u32 	%r51304, %r51303, 24;
	shf.r.wrap.b32 	%r51305, %r51283, %r51283, %r51304;
	xor.b32  	%r51306, %r51305, %r51212;
	add.s32 	%r51307, %r51303, 16843009;
	shr.u32 	%r51308, %r51306, 16;
	xor.b32  	%r51309, %r51308, %r51306;
	shr.u32 	%r51310, %r51309, 12;
	shr.u32 	%r51311, %r51309, 4;
	shr.u32 	%r51312, %r51309, 8;
	xor.b32  	%r51313, %r51311, %r51310;
	xor.b32  	%r51314, %r51313, %r51312;
	xor.b32  	%r51315, %r51314, %r51309;
	shr.u32 	%r51316, %r51315, 2;
	xor.b32  	%r51317, %r51316, %r51315;
	shl.b32 	%r51318, %r51317, 3;
	not.b32 	%r51319, %r51318;
	and.b32  	%r51320, %r51319, 24;
	shr.u32 	%r51321, %r51307, %r51320;
	shf.r.wrap.b32 	%r51322, %r51283, %r51283, %r51321;
	shl.b32 	%r51323, %r51317, 31;
	xor.b32  	%r51324, %r51323, -2147483648;
	shr.s32 	%r51325, %r51324, 31;
	shl.b32 	%r51326, %r51317, 30;
	xor.b32  	%r51327, %r51326, -1073741824;
	not.b32 	%r51328, %r51322;
	and.b32  	%r51329, %r51246, %r51328;
	not.b32 	%r51330, %r51246;
	shr.s32 	%r51331, %r51327, 31;
	and.b32  	%r51332, %r51331, %r51330;
	or.b32  	%r51333, %r51325, %r51246;
	not.b32 	%r51334, %r51333;
	or.b32  	%r51335, %r51332, %r51334;
	and.b32  	%r51336, %r51335, %r51322;
	or.b32  	%r51337, %r51336, %r51329;
	add.s32 	%r51338, %r51246, %r51328;
	setp.ne.s32 	%p2143, %r51324, 0;
	setp.gt.s32 	%p2144, %r51327, -1;
	selp.b32 	%r51339, %r51337, %r51338, %p2144;
	selp.b32 	%r51340, %r51337, %r51339, %p2143;
	add.s32 	%r51341, %r51303, 33686018;
	xor.b32  	%r51342, %r51340, %r51306;
	shr.u32 	%r51343, %r51342, 16;
	xor.b32  	%r51344, %r51343, %r51342;
	shr.u32 	%r51345, %r51344, 12;
	shr.u32 	%r51346, %r51344, 4;
	shr.u32 	%r51347, %r51344, 8;
	xor.b32  	%r51348, %r51346, %r51345;
	xor.b32  	%r51349, %r51348, %r51347;
	xor.b32  	%r51350, %r51349, %r51344;
	shr.u32 	%r51351, %r51350, 2;
	xor.b32  	%r51352, %r51351, %r51350;
	shl.b32 	%r51353, %r51352, 3;
	not.b32 	%r51354, %r51353;
	and.b32  	%r51355, %r51354, 24;
	shr.u32 	%r51356, %r51341, %r51355;
	shf.r.wrap.b32 	%r51357, %r51283, %r51283, %r51356;
	shl.b32 	%r51358, %r51352, 31;
	xor.b32  	%r51359, %r51358, -2147483648;
	shr.s32 	%r51360, %r51359, 31;
	shl.b32 	%r51361, %r51352, 30;
	xor.b32  	%r51362, %r51361, -1073741824;
	not.b32 	%r51363, %r51357;
	and.b32  	%r51364, %r51281, %r51363;
	not.b32 	%r51365, %r51281;
	shr.s32 	%r51366, %r51362, 31;
	and.b32  	%r51367, %r51366, %r51365;
	or.b32  	%r51368, %r51360, %r51281;
	not.b32 	%r51369, %r51368;
	or.b32  	%r51370, %r51367, %r51369;
	and.b32  	%r51371, %r51370, %r51357;
	or.b32  	%r51372, %r51371, %r51364;
	add.s32 	%r51373, %r51281, %r51363;
	setp.ne.s32 	%p2145, %r51359, 0;
	setp.gt.s32 	%p2146, %r51362, -1;
	selp.b32 	%r51374, %r51372, %r51373, %p2146;
	selp.b32 	%r51375, %r51372, %r51374, %p2145;
	add.s32 	%r51376, %r51375, %r51342;
	xor.b32  	%r51377, %r51376, %r51283;
	shr.u32 	%r51378, %r51283, 8;
	and.b32  	%r51379, %r51378, 31;
	shl.b32 	%r51380, %r1486, %r51379;
	shr.u32 	%r51381, %r51283, 1;
	and.b32  	%r51382, %r51381, 1;
	shl.b32 	%r51383, %r51382, %r51379;
	and.b32  	%r51384, %r51283, 1;
	shl.b32 	%r51385, %r51384, %r51379;
	and.b32  	%r51386, %r51380, %r50737;
	not.b32 	%r51387, %r51380;
	and.b32  	%r51388, %r50737, %r51387;
	not.b32 	%r51389, %r51385;
	and.b32  	%r51390, %r51386, %r51389;
	or.b32  	%r51391, %r51390, %r51388;
	not.b32 	%r51392, %r51386;
	and.b32  	%r51393, %r51383, %r51392;
	or.b32  	%r51394, %r51391, %r51393;
	or.b32  	%r51395, %r51300, %r51206;
	and.b32  	%r51396, %r51394, %r51395;
	and.b32  	%r51397, %r51300, %r51206;
	or.b32  	%r51398, %r51396, %r51397;
	shr.u32 	%r51399, %r51377, 4;
	xor.b32  	%r51400, %r51399, %r51377;
	and.b32  	%r51401, %r51400, 252645135;
	shr.u32 	%r51402, %r51401, 24;
	shf.r.wrap.b32 	%r51403, %r51377, %r51377, %r51402;
	xor.b32  	%r51404, %r51403, %r51306;
	add.s32 	%r51405, %r51401, 16843009;
	shr.u32 	%r51406, %r51404, 16;
	xor.b32  	%r51407, %r51406, %r51404;
	shr.u32 	%r51408, %r51407, 12;
	shr.u32 	%r51409, %r51407, 4;
	shr.u32 	%r51410, %r51407, 8;
	xor.b32  	%r51411, %r51409, %r51408;
	xor.b32  	%r51412, %r51411, %r51410;
	xor.b32  	%r51413, %r51412, %r51407;
	shr.u32 	%r51414, %r51413, 2;
	xor.b32  	%r51415, %r51414, %r51413;
	shl.b32 	%r51416, %r51415, 3;
	not.b32 	%r51417, %r51416;
	and.b32  	%r51418, %r51417, 24;
	shr.u32 	%r51419, %r51405, %r51418;
	shf.r.wrap.b32 	%r51420, %r51377, %r51377, %r51419;
	shl.b32 	%r51421, %r51415, 31;
	xor.b32  	%r51422, %r51421, -2147483648;
	shr.s32 	%r51423, %r51422, 31;
	shl.b32 	%r51424, %r51415, 30;
	xor.b32  	%r51425, %r51424, -1073741824;
	not.b32 	%r51426, %r51420;
	and.b32  	%r51427, %r51340, %r51426;
	not.b32 	%r51428, %r51340;
	shr.s32 	%r51429, %r51425, 31;
	and.b32  	%r51430, %r51429, %r51428;
	or.b32  	%r51431, %r51423, %r51340;
	not.b32 	%r51432, %r51431;
	or.b32  	%r51433, %r51430, %r51432;
	and.b32  	%r51434, %r51433, %r51420;
	or.b32  	%r51435, %r51434, %r51427;
	add.s32 	%r51436, %r51340, %r51426;
	setp.ne.s32 	%p2147, %r51422, 0;
	setp.gt.s32 	%p2148, %r51425, -1;
	selp.b32 	%r51437, %r51435, %r51436, %p2148;
	selp.b32 	%r51438, %r51435, %r51437, %p2147;
	add.s32 	%r51439, %r51401, 33686018;
	xor.b32  	%r51440, %r51438, %r51404;
	shr.u32 	%r51441, %r51440, 16;
	xor.b32  	%r51442, %r51441, %r51440;
	shr.u32 	%r51443, %r51442, 12;
	shr.u32 	%r51444, %r51442, 4;
	shr.u32 	%r51445, %r51442, 8;
	xor.b32  	%r51446, %r51444, %r51443;
	xor.b32  	%r51447, %r51446, %r51445;
	xor.b32  	%r51448, %r51447, %r51442;
	shr.u32 	%r51449, %r51448, 2;
	xor.b32  	%r51450, %r51449, %r51448;
	shl.b32 	%r51451, %r51450, 3;
	not.b32 	%r51452, %r51451;
	and.b32  	%r51453, %r51452, 24;
	shr.u32 	%r51454, %r51439, %r51453;
	shf.r.wrap.b32 	%r51455, %r51377, %r51377, %r51454;
	shl.b32 	%r51456, %r51450, 31;
	xor.b32  	%r51457, %r51456, -2147483648;
	shr.s32 	%r51458, %r51457, 31;
	shl.b32 	%r51459, %r51450, 30;
	xor.b32  	%r51460, %r51459, -1073741824;
	not.b32 	%r51461, %r51455;
	and.b32  	%r51462, %r51375, %r51461;
	not.b32 	%r51463, %r51375;
	shr.s32 	%r51464, %r51460, 31;
	and.b32  	%r51465, %r51464, %r51463;
	or.b32  	%r51466, %r51458, %r51375;
	not.b32 	%r51467, %r51466;
	or.b32  	%r51468, %r51465, %r51467;
	and.b32  	%r51469, %r51468, %r51455;
	or.b32  	%r51470, %r51469, %r51462;
	add.s32 	%r51471, %r51375, %r51461;
	setp.ne.s32 	%p2149, %r51457, 0;
	setp.gt.s32 	%p2150, %r51460, -1;
	selp.b32 	%r51472, %r51470, %r51471, %p2150;
	selp.b32 	%r51473, %r51470, %r51472, %p2149;
	add.s32 	%r51474, %r51473, %r51440;
	xor.b32  	%r51475, %r51474, %r51377;
	shr.u32 	%r51476, %r51377, 8;
	and.b32  	%r51477, %r51476, 31;
	shl.b32 	%r51478, %r1486, %r51477;
	shr.u32 	%r51479, %r51377, 1;
	and.b32  	%r51480, %r51479, 1;
	shl.b32 	%r51481, %r51480, %r51477;
	and.b32  	%r51482, %r51377, 1;
	shl.b32 	%r51483, %r51482, %r51477;
	and.b32  	%r51484, %r51478, %r50737;
	not.b32 	%r51485, %r51478;
	and.b32  	%r51486, %r50737, %r51485;
	not.b32 	%r51487, %r51483;
	and.b32  	%r51488, %r51484, %r51487;
	or.b32  	%r51489, %r51488, %r51486;
	not.b32 	%r51490, %r51484;
	and.b32  	%r51491, %r51481, %r51490;
	or.b32  	%r51492, %r51489, %r51491;
	shf.l.wrap.b32 	%r51493, %r51492, %r51492, 30;
	shf.l.wrap.b32 	%r51494, %r51492, %r51492, 19;
	xor.b32  	%r51495, %r51493, %r51494;
	shf.l.wrap.b32 	%r51496, %r51492, %r51492, 10;
	xor.b32  	%r51497, %r51495, %r51496;
	shr.u32 	%r51498, %r51475, 4;
	xor.b32  	%r51499, %r51498, %r51475;
	and.b32  	%r51500, %r51499, 252645135;
	shr.u32 	%r51501, %r51500, 24;
	shf.r.wrap.b32 	%r51502, %r51475, %r51475, %r51501;
	xor.b32  	%r51503, %r51502, %r51404;
	add.s32 	%r51504, %r51500, 16843009;
	shr.u32 	%r51505, %r51503, 16;
	xor.b32  	%r51506, %r51505, %r51503;
	shr.u32 	%r51507, %r51506, 12;
	shr.u32 	%r51508, %r51506, 4;
	shr.u32 	%r51509, %r51506, 8;
	xor.b32  	%r51510, %r51508, %r51507;
	xor.b32  	%r51511, %r51510, %r51509;
	xor.b32  	%r51512, %r51511, %r51506;
	shr.u32 	%r51513, %r51512, 2;
	xor.b32  	%r51514, %r51513, %r51512;
	shl.b32 	%r51515, %r51514, 3;
	not.b32 	%r51516, %r51515;
	and.b32  	%r51517, %r51516, 24;
	shr.u32 	%r51518, %r51504, %r51517;
	shf.r.wrap.b32 	%r51519, %r51475, %r51475, %r51518;
	shl.b32 	%r51520, %r51514, 31;
	xor.b32  	%r51521, %r51520, -2147483648;
	shr.s32 	%r51522, %r51521, 31;
	shl.b32 	%r51523, %r51514, 30;
	xor.b32  	%r51524, %r51523, -1073741824;
	not.b32 	%r51525, %r51519;
	and.b32  	%r51526, %r51438, %r51525;
	not.b32 	%r51527, %r51438;
	shr.s32 	%r51528, %r51524, 31;
	and.b32  	%r51529, %r51528, %r51527;
	or.b32  	%r51530, %r51522, %r51438;
	not.b32 	%r51531, %r51530;
	or.b32  	%r51532, %r51529, %r51531;
	and.b32  	%r51533, %r51532, %r51519;
	or.b32  	%r51534, %r51533, %r51526;
	add.s32 	%r51535, %r51438, %r51525;
	setp.ne.s32 	%p2151, %r51521, 0;
	setp.gt.s32 	%p2152, %r51524, -1;
	selp.b32 	%r51536, %r51534, %r51535, %p2152;
	selp.b32 	%r51537, %r51534, %r51536, %p2151;
	add.s32 	%r51538, %r51500, 33686018;
	xor.b32  	%r51539, %r51537, %r51503;
	shr.u32 	%r51540, %r51539, 16;
	xor.b32  	%r51541, %r51540, %r51539;
	shr.u32 	%r51542, %r51541, 12;
	shr.u32 	%r51543, %r51541, 4;
	shr.u32 	%r51544, %r51541, 8;
	xor.b32  	%r51545, %r51543, %r51542;
	xor.b32  	%r51546, %r51545, %r51544;
	xor.b32  	%r51547, %r51546, %r51541;
	shr.u32 	%r51548, %r51547, 2;
	xor.b32  	%r51549, %r51548, %r51547;
	shl.b32 	%r51550, %r51549, 3;
	not.b32 	%r51551, %r51550;
	and.b32  	%r51552, %r51551, 24;
	shr.u32 	%r51553, %r51538, %r51552;
	shf.r.wrap.b32 	%r51554, %r51475, %r51475, %r51553;
	shl.b32 	%r51555, %r51549, 31;
	xor.b32  	%r51556, %r51555, -2147483648;
	shr.s32 	%r51557, %r51556, 31;
	shl.b32 	%r51558, %r51549, 30;
	xor.b32  	%r51559, %r51558, -1073741824;
	not.b32 	%r51560, %r51554;
	and.b32  	%r51561, %r51473, %r51560;
	not.b32 	%r51562, %r51473;
	shr.s32 	%r51563, %r51559, 31;
	and.b32  	%r51564, %r51563, %r51562;
	or.b32  	%r51565, %r51557, %r51473;
	not.b32 	%r51566, %r51565;
	or.b32  	%r51567, %r51564, %r51566;
	and.b32  	%r51568, %r51567, %r51554;
	or.b32  	%r51569, %r51568, %r51561;
	add.s32 	%r51570, %r51473, %r51560;
	setp.ne.s32 	%p2153, %r51556, 0;
	setp.gt.s32 	%p2154, %r51559, -1;
	selp.b32 	%r51571, %r51569, %r51570, %p2154;
	selp.b32 	%r51572, %r51569, %r51571, %p2153;
	add.s32 	%r51573, %r51572, %r51539;
	shr.u32 	%r51574, %r51475, 8;
	and.b32  	%r51575, %r51574, 31;
	shl.b32 	%r51576, %r1486, %r51575;
	shr.u32 	%r51577, %r51475, 1;
	and.b32  	%r51578, %r51577, 1;
	shl.b32 	%r51579, %r51578, %r51575;
	and.b32  	%r51580, %r51475, 1;
	shl.b32 	%r51581, %r51580, %r51575;
	and.b32  	%r51582, %r51576, %r51112;
	not.b32 	%r51583, %r51576;
	and.b32  	%r51584, %r51112, %r51583;
	not.b32 	%r51585, %r51581;
	and.b32  	%r51586, %r51582, %r51585;
	or.b32  	%r51587, %r51586, %r51584;
	not.b32 	%r51588, %r51582;
	and.b32  	%r51589, %r51579, %r51588;
	or.b32  	%r51590, %r51587, %r51589;
	add.s32 	%r51591, %r51398, %r51112;
	add.s32 	%r51592, %r51591, %r51497;
	add.s32 	%r51593, %r48168, %r51590;
	add.s32 	%r51594, %r49024, %r49023;
	xor.b32  	%r51595, %r51573, %r51594;
	xor.b32  	%r51596, %r51595, %r51475;
	shr.u32 	%r51597, %r51596, 4;
	xor.b32  	%r51598, %r51597, %r51596;
	and.b32  	%r51599, %r51598, 252645135;
	shr.u32 	%r51600, %r51599, 24;
	shf.r.wrap.b32 	%r51601, %r51596, %r51596, %r51600;
	xor.b32  	%r51602, %r51601, %r51503;
	add.s32 	%r51603, %r51599, 16843009;
	shr.u32 	%r51604, %r51602, 16;
	xor.b32  	%r51605, %r51604, %r51602;
	shr.u32 	%r51606, %r51605, 12;
	shr.u32 	%r51607, %r51605, 4;
	shr.u32 	%r51608, %r51605, 8;
	xor.b32  	%r51609, %r51607, %r51606;
	xor.b32  	%r51610, %r51609, %r51608;
	xor.b32  	%r51611, %r51610, %r51605;
	shr.u32 	%r51612, %r51611, 2;
	xor.b32  	%r51613, %r51612, %r51611;
	shl.b32 	%r51614, %r51613, 3;
	not.b32 	%r51615, %r51614;
	and.b32  	%r51616, %r51615, 24;
	shr.u32 	%r51617, %r51603, %r51616;
	shf.r.wrap.b32 	%r51618, %r51596, %r51596, %r51617;
	shl.b32 	%r51619, %r51613, 31;
	xor.b32  	%r51620, %r51619, -2147483648;
	shr.s32 	%r51621, %r51620, 31;
	shl.b32 	%r51622, %r51613, 30;
	xor.b32  	%r51623, %r51622, -1073741824;
	not.b32 	%r51624, %r51618;
	and.b32  	%r51625, %r51537, %r51624;
	not.b32 	%r51626, %r51537;
	shr.s32 	%r51627, %r51623, 31;
	and.b32  	%r51628, %r51627, %r51626;
	or.b32  	%r51629, %r51621, %r51537;
	not.b32 	%r51630, %r51629;
	or.b32  	%r51631, %r51628, %r51630;
	and.b32  	%r51632, %r51631, %r51618;
	or.b32  	%r51633, %r51632, %r51625;
	add.s32 	%r51634, %r51537, %r51624;
	setp.ne.s32 	%p2155, %r51620, 0;
	setp.gt.s32 	%p2156, %r51623, -1;
	selp.b32 	%r51635, %r51633, %r51634, %p2156;
	selp.b32 	%r51636, %r51633, %r51635, %p2155;
	add.s32 	%r51637, %r51599, 33686018;
	xor.b32  	%r51638, %r51636, %r51602;
	shr.u32 	%r51639, %r51638, 16;
	xor.b32  	%r51640, %r51639, %r51638;
	shr.u32 	%r51641, %r51640, 12;
	shr.u32 	%r51642, %r51640, 4;
	shr.u32 	%r51643, %r51640, 8;
	xor.b32  	%r51644, %r51642, %r51641;
	xor.b32  	%r51645, %r51644, %r51643;
	xor.b32  	%r51646, %r51645, %r51640;
	shr.u32 	%r51647, %r51646, 2;
	xor.b32  	%r51648, %r51647, %r51646;
	shl.b32 	%r51649, %r51648, 3;
	not.b32 	%r51650, %r51649;
	and.b32  	%r51651, %r51650, 24;
	shr.u32 	%r51652, %r51637, %r51651;
	shf.r.wrap.b32 	%r51653, %r51596, %r51596, %r51652;
	shl.b32 	%r51654, %r51648, 31;
	xor.b32  	%r51655, %r51654, -2147483648;
	shr.s32 	%r51656, %r51655, 31;
	shl.b32 	%r51657, %r51648, 30;
	xor.b32  	%r51658, %r51657, -1073741824;
	not.b32 	%r51659, %r51653;
	and.b32  	%r51660, %r51572, %r51659;
	not.b32 	%r51661, %r51572;
	shr.s32 	%r51662, %r51658, 31;
	and.b32  	%r51663, %r51662, %r51661;
	or.b32  	%r51664, %r51656, %r51572;
	not.b32 	%r51665, %r51664;
	or.b32  	%r51666, %r51663, %r51665;
	and.b32  	%r51667, %r51666, %r51653;
	or.b32  	%r51668, %r51667, %r51660;
	add.s32 	%r51669, %r51572, %r51659;
	setp.ne.s32 	%p2157, %r51655, 0;
	setp.gt.s32 	%p2158, %r51658, -1;
	selp.b32 	%r51670, %r51668, %r51669, %p2158;
	selp.b32 	%r51671, %r51668, %r51670, %p2157;
	add.s32 	%r51672, %r51671, %r51638;
	xor.b32  	%r51673, %r51672, %r51596;
	shr.u32 	%r51674, %r51673, 4;
	xor.b32  	%r51675, %r51674, %r51673;
	and.b32  	%r51676, %r51675, 252645135;
	shr.u32 	%r51677, %r51676, 24;
	shf.r.wrap.b32 	%r51678, %r51673, %r51673, %r51677;
	xor.b32  	%r51679, %r51678, %r51602;
	add.s32 	%r51680, %r51676, 16843009;
	shr.u32 	%r51681, %r51679, 16;
	xor.b32  	%r51682, %r51681, %r51679;
	shr.u32 	%r51683, %r51682, 12;
	shr.u32 	%r51684, %r51682, 4;
	shr.u32 	%r51685, %r51682, 8;
	xor.b32  	%r51686, %r51684, %r51683;
	xor.b32  	%r51687, %r51686, %r51685;
	xor.b32  	%r51688, %r51687, %r51682;
	shr.u32 	%r51689, %r51688, 2;
	xor.b32  	%r51690, %r51689, %r51688;
	shl.b32 	%r51691, %r51690, 3;
	not.b32 	%r51692, %r51691;
	and.b32  	%r51693, %r51692, 24;
	shr.u32 	%r51694, %r51680, %r51693;
	shf.r.wrap.b32 	%r51695, %r51673, %r51673, %r51694;
	shl.b32 	%r51696, %r51690, 31;
	xor.b32  	%r51697, %r51696, -2147483648;
	shr.s32 	%r51698, %r51697, 31;
	shl.b32 	%r51699, %r51690, 30;
	xor.b32  	%r51700, %r51699, -1073741824;
	not.b32 	%r51701, %r51695;
	and.b32  	%r51702, %r51636, %r51701;
	not.b32 	%r51703, %r51636;
	shr.s32 	%r51704, %r51700, 31;
	and.b32  	%r51705, %r51704, %r51703;
	or.b32  	%r51706, %r51698, %r51636;
	not.b32 	%r51707, %r51706;
	or.b32  	%r51708, %r51705, %r51707;
	and.b32  	%r51709, %r51708, %r51695;
	or.b32  	%r51710, %r51709, %r51702;
	add.s32 	%r51711, %r51636, %r51701;
	setp.ne.s32 	%p2159, %r51697, 0;
	setp.gt.s32 	%p2160, %r51700, -1;
	selp.b32 	%r51712, %r51710, %r51711, %p2160;
	selp.b32 	%r51713, %r51710, %r51712, %p2159;
	add.s32 	%r51714, %r51676, 33686018;
	xor.b32  	%r51715, %r51713, %r51679;
	shr.u32 	%r51716, %r51715, 16;
	xor.b32  	%r51717, %r51716, %r51715;
	shr.u32 	%r51718, %r51717, 12;
	shr.u32 	%r51719, %r51717, 4;
	shr.u32 	%r51720, %r51717, 8;
	xor.b32  	%r51721, %r51719, %r51718;
	xor.b32  	%r51722, %r51721, %r51720;
	xor.b32  	%r51723, %r51722, %r51717;
	shr.u32 	%r51724, %r51723, 2;
	xor.b32  	%r51725, %r51724, %r51723;
	shl.b32 	%r51726, %r51725, 3;
	not.b32 	%r51727, %r51726;
	and.b32  	%r51728, %r51727, 24;
	shr.u32 	%r51729, %r51714, %r51728;
	shf.r.wrap.b32 	%r51730, %r51673, %r51673, %r51729;
	shl.b32 	%r51731, %r51725, 31;
	xor.b32  	%r51732, %r51731, -2147483648;
	shr.s32 	%r51733, %r51732, 31;
	shl.b32 	%r51734, %r51725, 30;
	xor.b32  	%r51735, %r51734, -1073741824;
	not.b32 	%r51736, %r51730;
	and.b32  	%r51737, %r51671, %r51736;
	not.b32 	%r51738, %r51671;
	shr.s32 	%r51739, %r51735, 31;
	and.b32  	%r51740, %r51739, %r51738;
	or.b32  	%r51741, %r51733, %r51671;
	not.b32 	%r51742, %r51741;
	or.b32  	%r51743, %r51740, %r51742;
	and.b32  	%r51744, %r51743, %r51730;
	or.b32  	%r51745, %r51744, %r51737;
	add.s32 	%r51746, %r51671, %r51736;
	setp.ne.s32 	%p2161, %r51732, 0;
	setp.gt.s32 	%p2162, %r51735, -1;
	selp.b32 	%r51747, %r51745, %r51746, %p2162;
	selp.b32 	%r51748, %r51745, %r51747, %p2161;
	add.s32 	%r51749, %r51748, %r51715;
	xor.b32  	%r51750, %r51749, %r51673;
	shr.u32 	%r51751, %r51673, 8;
	and.b32  	%r51752, %r51751, 31;
	shl.b32 	%r51753, %r1486, %r51752;
	shr.u32 	%r51754, %r51673, 1;
	and.b32  	%r51755, %r51754, 1;
	shl.b32 	%r51756, %r51755, %r51752;
	and.b32  	%r51757, %r51673, 1;
	shl.b32 	%r51758, %r51757, %r51752;
	and.b32  	%r51759, %r51753, %r49879;
	not.b32 	%r51760, %r51753;
	and.b32  	%r51761, %r49879, %r51760;
	not.b32 	%r51762, %r51758;
	and.b32  	%r51763, %r51759, %r51762;
	or.b32  	%r51764, %r51763, %r51761;
	not.b32 	%r51765, %r51759;
	and.b32  	%r51766, %r51756, %r51765;
	or.b32  	%r51767, %r51764, %r51766;
	shr.u32 	%r51768, %r51750, 4;
	xor.b32  	%r51769, %r51768, %r51750;
	and.b32  	%r51770, %r51769, 252645135;
	shr.u32 	%r51771, %r51770, 24;
	shf.r.wrap.b32 	%r51772, %r51750, %r51750, %r51771;
	xor.b32  	%r51773, %r51772, %r51679;
	add.s32 	%r51774, %r51770, 16843009;
	shr.u32 	%r51775, %r51773, 16;
	xor.b32  	%r51776, %r51775, %r51773;
	shr.u32 	%r51777, %r51776, 12;
	shr.u32 	%r51778, %r51776, 4;
	shr.u32 	%r51779, %r51776, 8;
	xor.b32  	%r51780, %r51778, %r51777;
	xor.b32  	%r51781, %r51780, %r51779;
	xor.b32  	%r51782, %r51781, %r51776;
	shr.u32 	%r51783, %r51782, 2;
	xor.b32  	%r51784, %r51783, %r51782;
	shl.b32 	%r51785, %r51784, 3;
	not.b32 	%r51786, %r51785;
	and.b32  	%r51787, %r51786, 24;
	shr.u32 	%r51788, %r51774, %r51787;
	shf.r.wrap.b32 	%r51789, %r51750, %r51750, %r51788;
	shl.b32 	%r51790, %r51784, 31;
	xor.b32  	%r51791, %r51790, -2147483648;
	shr.s32 	%r51792, %r51791, 31;
	shl.b32 	%r51793, %r51784, 30;
	xor.b32  	%r51794, %r51793, -1073741824;
	not.b32 	%r51795, %r51789;
	and.b32  	%r51796, %r51713, %r51795;
	not.b32 	%r51797, %r51713;
	shr.s32 	%r51798, %r51794, 31;
	and.b32  	%r51799, %r51798, %r51797;
	or.b32  	%r51800, %r51792, %r51713;
	not.b32 	%r51801, %r51800;
	or.b32  	%r51802, %r51799, %r51801;
	and.b32  	%r51803, %r51802, %r51789;
	or.b32  	%r51804, %r51803, %r51796;
	add.s32 	%r51805, %r51713, %r51795;
	setp.ne.s32 	%p2163, %r51791, 0;
	setp.gt.s32 	%p2164, %r51794, -1;
	selp.b32 	%r51806, %r51804, %r51805, %p2164;
	selp.b32 	%r51807, %r51804, %r51806, %p2163;
	add.s32 	%r51808, %r51770, 33686018;
	xor.b32  	%r51809, %r51807, %r51773;
	shr.u32 	%r51810, %r51809, 16;
	xor.b32  	%r51811, %r51810, %r51809;
	shr.u32 	%r51812, %r51811, 12;
	shr.u32 	%r51813, %r51811, 4;
	shr.u32 	%r51814, %r51811, 8;
	xor.b32  	%r51815, %r51813, %r51812;
	xor.b32  	%r51816, %r51815, %r51814;
	xor.b32  	%r51817, %r51816, %r51811;
	shr.u32 	%r51818, %r51817, 2;
	xor.b32  	%r51819, %r51818, %r51817;
	shl.b32 	%r51820, %r51819, 3;
	not.b32 	%r51821, %r51820;
	and.b32  	%r51822, %r51821, 24;
	shr.u32 	%r51823, %r51808, %r51822;
	shf.r.wrap.b32 	%r51824, %r51750, %r51750, %r51823;
	shl.b32 	%r51825, %r51819, 31;
	xor.b32  	%r51826, %r51825, -2147483648;
	shr.s32 	%r51827, %r51826, 31;
	shl.b32 	%r51828, %r51819, 30;
	xor.b32  	%r51829, %r51828, -1073741824;
	not.b32 	%r51830, %r51824;
	and.b32  	%r51831, %r51748, %r51830;
	not.b32 	%r51832, %r51748;
	shr.s32 	%r51833, %r51829, 31;
	and.b32  	%r51834, %r51833, %r51832;
	or.b32  	%r51835, %r51827, %r51748;
	not.b32 	%r51836, %r51835;
	or.b32  	%r51837, %r51834, %r51836;
	and.b32  	%r51838, %r51837, %r51824;
	or.b32  	%r51839, %r51838, %r51831;
	add.s32 	%r51840, %r51748, %r51830;
	setp.ne.s32 	%p2165, %r51826, 0;
	setp.gt.s32 	%p2166, %r51829, -1;
	selp.b32 	%r51841, %r51839, %r51840, %p2166;
	selp.b32 	%r51842, %r51839, %r51841, %p2165;
	add.s32 	%r51843, %r51842, %r51809;
	xor.b32  	%r51844, %r51843, %r51750;
	shr.u32 	%r51845, %r51750, 8;
	and.b32  	%r51846, %r51845, 31;
	shl.b32 	%r51847, %r1486, %r51846;
	shr.u32 	%r51848, %r51750, 1;
	and.b32  	%r51849, %r51848, 1;
	shl.b32 	%r51850, %r51849, %r51846;
	and.b32  	%r51851, %r51750, 1;
	shl.b32 	%r51852, %r51851, %r51846;
	and.b32  	%r51853, %r51847, %r50738;
	not.b32 	%r51854, %r51847;
	and.b32  	%r51855, %r50738, %r51854;
	not.b32 	%r51856, %r51852;
	and.b32  	%r51857, %r51853, %r51856;
	or.b32  	%r51858, %r51857, %r51855;
	not.b32 	%r51859, %r51853;
	and.b32  	%r51860, %r51850, %r51859;
	or.b32  	%r51861, %r51858, %r51860;
	xor.b32  	%r51862, %r51861, %r51767;
	and.b32  	%r51863, %r51593, %r51862;
	xor.b32  	%r51864, %r51863, %r51767;
	shr.u32 	%r51865, %r51844, 4;
	xor.b32  	%r51866, %r51865, %r51844;
	and.b32  	%r51867, %r51866, 252645135;
	shr.u32 	%r51868, %r51867, 24;
	shf.r.wrap.b32 	%r51869, %r51844, %r51844, %r51868;
	xor.b32  	%r51870, %r51869, %r51773;
	add.s32 	%r51871, %r51867, 16843009;
	shr.u32 	%r51872, %r51870, 16;
	xor.b32  	%r51873, %r51872, %r51870;
	shr.u32 	%r51874, %r51873, 12;
	shr.u32 	%r51875, %r51873, 4;
	shr.u32 	%r51876, %r51873, 8;
	xor.b32  	%r51877, %r51875, %r51874;
	xor.b32  	%r51878, %r51877, %r51876;
	xor.b32  	%r51879, %r51878, %r51873;
	shr.u32 	%r51880, %r51879, 2;
	xor.b32  	%r51881, %r51880, %r51879;
	shl.b32 	%r51882, %r51881, 3;
	not.b32 	%r51883, %r51882;
	and.b32  	%r51884, %r51883, 24;
	shr.u32 	%r51885, %r51871, %r51884;
	shf.r.wrap.b32 	%r51886, %r51844, %r51844, %r51885;
	shl.b32 	%r51887, %r51881, 31;
	xor.b32  	%r51888, %r51887, -2147483648;
	shr.s32 	%r51889, %r51888, 31;
	shl.b32 	%r51890, %r51881, 30;
	xor.b32  	%r51891, %r51890, -1073741824;
	not.b32 	%r51892, %r51886;
	and.b32  	%r51893, %r51807, %r51892;
	not.b32 	%r51894, %r51807;
	shr.s32 	%r51895, %r51891, 31;
	and.b32  	%r51896, %r51895, %r51894;
	or.b32  	%r51897, %r51889, %r51807;
	not.b32 	%r51898, %r51897;
	or.b32  	%r51899, %r51896, %r51898;
	and.b32  	%r51900, %r51899, %r51886;
	or.b32  	%r51901, %r51900, %r51893;
	add.s32 	%r51902, %r51807, %r51892;
	setp.ne.s32 	%p2167, %r51888, 0;
	setp.gt.s32 	%p2168, %r51891, -1;
	selp.b32 	%r51903, %r51901, %r51902, %p2168;
	selp.b32 	%r51904, %r51901, %r51903, %p2167;
	add.s32 	%r51905, %r51867, 33686018;
	xor.b32  	%r51906, %r51904, %r51870;
	shr.u32 	%r51907, %r51906, 16;
	xor.b32  	%r51908, %r51907, %r51906;
	shr.u32 	%r51909, %r51908, 12;
	shr.u32 	%r51910, %r51908, 4;
	shr.u32 	%r51911, %r51908, 8;
	xor.b32  	%r51912, %r51910, %r51909;
	xor.b32  	%r51913, %r51912, %r51911;
	xor.b32  	%r51914, %r51913, %r51908;
	shr.u32 	%r51915, %r51914, 2;
	xor.b32  	%r51916, %r51915, %r51914;
	shl.b32 	%r51917, %r51916, 3;
	not.b32 	%r51918, %r51917;
	and.b32  	%r51919, %r51918, 24;
	shr.u32 	%r51920, %r51905, %r51919;
	shf.r.wrap.b32 	%r51921, %r51844, %r51844, %r51920;
	shl.b32 	%r51922, %r51916, 31;
	xor.b32  	%r51923, %r51922, -2147483648;
	shr.s32 	%r51924, %r51923, 31;
	shl.b32 	%r51925, %r51916, 30;
	xor.b32  	%r51926, %r51925, -1073741824;
	not.b32 	%r51927, %r51921;
	and.b32  	%r51928, %r51842, %r51927;
	not.b32 	%r51929, %r51842;
	shr.s32 	%r51930, %r51926, 31;
	and.b32  	%r51931, %r51930, %r51929;
	or.b32  	%r51932, %r51924, %r51842;
	not.b32 	%r51933, %r51932;
	or.b32  	%r51934, %r51931, %r51933;
	and.b32  	%r51935, %r51934, %r51921;
	or.b32  	%r51936, %r51935, %r51928;
	add.s32 	%r51937, %r51842, %r51927;
	setp.ne.s32 	%p2169, %r51923, 0;
	setp.gt.s32 	%p2170, %r51926, -1;
	selp.b32 	%r51938, %r51936, %r51937, %p2170;
	selp.b32 	%r51939, %r51936, %r51938, %p2169;
	add.s32 	%r51940, %r51939, %r51906;
	xor.b32  	%r51941, %r51940, %r51844;
	shr.u32 	%r51942, %r51844, 8;
	and.b32  	%r51943, %r51942, 31;
	shl.b32 	%r51944, %r1486, %r51943;
	shr.u32 	%r51945, %r51844, 1;
	and.b32  	%r51946, %r51945, 1;
	shl.b32 	%r51947, %r51946, %r51943;
	and.b32  	%r51948, %r51844, 1;
	shl.b32 	%r51949, %r51948, %r51943;
	and.b32  	%r51950, %r51944, %r51593;
	not.b32 	%r51951, %r51944;
	and.b32  	%r51952, %r51593, %r51951;
	not.b32 	%r51953, %r51949;
	and.b32  	%r51954, %r51950, %r51953;
	or.b32  	%r51955, %r51954, %r51952;
	not.b32 	%r51956, %r51950;
	and.b32  	%r51957, %r51947, %r51956;
	or.b32  	%r51958, %r51955, %r51957;
	shf.l.wrap.b32 	%r51959, %r51958, %r51958, 26;
	shf.l.wrap.b32 	%r51960, %r51958, %r51958, 21;
	xor.b32  	%r51961, %r51959, %r51960;
	shf.l.wrap.b32 	%r51962, %r51958, %r51958, 7;
	xor.b32  	%r51963, %r51961, %r51962;
	add.s32 	%r51964, %r49962, %r42966;
	add.s32 	%r51965, %r51964, %r49024;
	add.s32 	%r51966, %r51965, %r51864;
	add.s32 	%r51967, %r51966, %r51963;
	shr.u32 	%r51968, %r51941, 4;
	xor.b32  	%r51969, %r51968, %r51941;
	and.b32  	%r51970, %r51969, 252645135;
	shr.u32 	%r51971, %r51970, 24;
	shf.r.wrap.b32 	%r51972, %r51941, %r51941, %r51971;
	xor.b32  	%r51973, %r51972, %r51870;
	add.s32 	%r51974, %r51970, 16843009;
	shr.u32 	%r51975, %r51973, 16;
	xor.b32  	%r51976, %r51975, %r51973;
	shr.u32 	%r51977, %r51976, 12;
	shr.u32 	%r51978, %r51976, 4;
	shr.u32 	%r51979, %r51976, 8;
	xor.b32  	%r51980, %r51978, %r51977;
	xor.b32  	%r51981, %r51980, %r51979;
	xor.b32  	%r51982, %r51981, %r51976;
	shr.u32 	%r51983, %r51982, 2;
	xor.b32  	%r51984, %r51983, %r51982;
	shl.b32 	%r51985, %r51984, 3;
	not.b32 	%r51986, %r51985;
	and.b32  	%r51987, %r51986, 24;
	shr.u32 	%r51988, %r51974, %r51987;
	shf.r.wrap.b32 	%r51989, %r51941, %r51941, %r51988;
	shl.b32 	%r51990, %r51984, 31;
	xor.b32  	%r51991, %r51990, -2147483648;
	shr.s32 	%r51992, %r51991, 31;
	shl.b32 	%r51993, %r51984, 30;
	xor.b32  	%r51994, %r51993, -1073741824;
	not.b32 	%r51995, %r51989;
	and.b32  	%r51996, %r51904, %r51995;
	not.b32 	%r51997, %r51904;
	shr.s32 	%r51998, %r51994, 31;
	and.b32  	%r51999, %r51998, %r51997;
	or.b32  	%r52000, %r51992, %r51904;
	not.b32 	%r52001, %r52000;
	or.b32  	%r52002, %r51999, %r52001;
	and.b32  	%r52003, %r52002, %r51989;
	or.b32  	%r52004, %r52003, %r51996;
	add.s32 	%r52005, %r51904, %r51995;
	setp.ne.s32 	%p2171, %r51991, 0;
	setp.gt.s32 	%p2172, %r51994, -1;
	selp.b32 	%r52006, %r52004, %r52005, %p2172;
	selp.b32 	%r52007, %r52004, %r52006, %p2171;
	add.s32 	%r52008, %r51970, 33686018;
	xor.b32  	%r52009, %r52007, %r51973;
	shr.u32 	%r52010, %r52009, 16;
	xor.b32  	%r52011, %r52010, %r52009;
	shr.u32 	%r52012, %r52011, 12;
	shr.u32 	%r52013, %r52011, 4;
	shr.u32 	%r52014, %r52011, 8;
	xor.b32  	%r52015, %r52013, %r52012;
	xor.b32  	%r52016, %r52015, %r52014;
	xor.b32  	%r52017, %r52016, %r52011;
	shr.u32 	%r52018, %r52017, 2;
	xor.b32  	%r52019, %r52018, %r52017;
	shl.b32 	%r52020, %r52019, 3;
	not.b32 	%r52021, %r52020;
	and.b32  	%r52022, %r52021, 24;
	shr.u32 	%r52023, %r52008, %r52022;
	shf.r.wrap.b32 	%r52024, %r51941, %r51941, %r52023;
	shl.b32 	%r52025, %r52019, 31;
	xor.b32  	%r52026, %r52025, -2147483648;
	shr.s32 	%r52027, %r52026, 31;
	shl.b32 	%r52028, %r52019, 30;
	xor.b32  	%r52029, %r52028, -1073741824;
	not.b32 	%r52030, %r52024;
	and.b32  	%r52031, %r51939, %r52030;
	not.b32 	%r52032, %r51939;
	shr.s32 	%r52033, %r52029, 31;
	and.b32  	%r52034, %r52033, %r52032;
	or.b32  	%r52035, %r52027, %r51939;
	not.b32 	%r52036, %r52035;
	or.b32  	%r52037, %r52034, %r52036;
	and.b32  	%r52038, %r52037, %r52024;
	or.b32  	%r52039, %r52038, %r52031;
	add.s32 	%r52040, %r51939, %r52030;
	setp.ne.s32 	%p2173, %r52026, 0;
	setp.gt.s32 	%p2174, %r52029, -1;
	selp.b32 	%r52041, %r52039, %r52040, %p2174;
	selp.b32 	%r52042, %r52039, %r52041, %p2173;
	add.s32 	%r52043, %r52042, %r52009;
	xor.b32  	%r52044, %r52043, %r51941;
	shr.u32 	%r52045, %r51941, 8;
	and.b32  	%r52046, %r52045, 31;
	shl.b32 	%r52047, %r1486, %r52046;
	shr.u32 	%r52048, %r51941, 1;
	and.b32  	%r52049, %r52048, 1;
	shl.b32 	%r52050, %r52049, %r52046;
	and.b32  	%r52051, %r51941, 1;
	shl.b32 	%r52052, %r52051, %r52046;
	and.b32  	%r52053, %r52047, %r49878;
	not.b32 	%r52054, %r52047;
	and.b32  	%r52055, %r49878, %r52054;
	not.b32 	%r52056, %r52052;
	and.b32  	%r52057, %r52053, %r52056;
	or.b32  	%r52058, %r52057, %r52055;
	not.b32 	%r52059, %r52053;
	and.b32  	%r52060, %r52050, %r52059;
	or.b32  	%r52061, %r52058, %r52060;
	shr.u32 	%r52062, %r52044, 4;
	xor.b32  	%r52063, %r52062, %r52044;
	and.b32  	%r52064, %r52063, 252645135;
	shr.u32 	%r52065, %r52064, 24;
	shf.r.wrap.b32 	%r52066, %r52044, %r52044, %r52065;
	xor.b32  	%r52067, %r52066, %r51973;
	add.s32 	%r52068, %r52064, 16843009;
	shr.u32 	%r52069, %r52067, 16;
	xor.b32  	%r52070, %r52069, %r52067;
	shr.u32 	%r52071, %r52070, 12;
	shr.u32 	%r52072, %r52070, 4;
	shr.u32 	%r52073, %r52070, 8;
	xor.b32  	%r52074, %r52072, %r52071;
	xor.b32  	%r52075, %r52074, %r52073;
	xor.b32  	%r52076, %r52075, %r52070;
	shr.u32 	%r52077, %r52076, 2;
	xor.b32  	%r52078, %r52077, %r52076;
	shl.b32 	%r52079, %r52078, 3;
	not.b32 	%r52080, %r52079;
	and.b32  	%r52081, %r52080, 24;
	shr.u32 	%r52082, %r52068, %r52081;
	shf.r.wrap.b32 	%r52083, %r52044, %r52044, %r52082;
	shl.b32 	%r52084, %r52078, 31;
	xor.b32  	%r52085, %r52084, -2147483648;
	shr.s32 	%r52086, %r52085, 31;
	shl.b32 	%r52087, %r52078, 30;
	xor.b32  	%r52088, %r52087, -1073741824;
	not.b32 	%r52089, %r52083;
	and.b32  	%r52090, %r52007, %r52089;
	not.b32 	%r52091, %r52007;
	shr.s32 	%r52092, %r52088, 31;
	and.b32  	%r52093, %r52092, %r52091;
	or.b32  	%r52094, %r52086, %r52007;
	not.b32 	%r52095, %r52094;
	or.b32  	%r52096, %r52093, %r52095;
	and.b32  	%r52097, %r52096, %r52083;
	or.b32  	%r52098, %r52097, %r52090;
	add.s32 	%r52099, %r52007, %r52089;
	setp.ne.s32 	%p2175, %r52085, 0;
	setp.gt.s32 	%p2176, %r52088, -1;
	selp.b32 	%r52100, %r52098, %r52099, %p2176;
	selp.b32 	%r52101, %r52098, %r52100, %p2175;
	add.s32 	%r52102, %r52064, 33686018;
	xor.b32  	%r52103, %r52101, %r52067;
	shr.u32 	%r52104, %r52103, 16;
	xor.b32  	%r52105, %r52104, %r52103;
	shr.u32 	%r52106, %r52105, 12;
	shr.u32 	%r52107, %r52105, 4;
	shr.u32 	%r52108, %r52105, 8;
	xor.b32  	%r52109, %r52107, %r52106;
	xor.b32  	%r52110, %r52109, %r52108;
	xor.b32  	%r52111, %r52110, %r52105;
	shr.u32 	%r52112, %r52111, 2;
	xor.b32  	%r52113, %r52112, %r52111;
	shl.b32 	%r52114, %r52113, 3;
	not.b32 	%r52115, %r52114;
	and.b32  	%r52116, %r52115, 24;
	shr.u32 	%r52117, %r52102, %r52116;
	shf.r.wrap.b32 	%r52118, %r52044, %r52044, %r52117;
	shl.b32 	%r52119, %r52113, 31;
	xor.b32  	%r52120, %r52119, -2147483648;
	shr.s32 	%r52121, %r52120, 31;
	shl.b32 	%r52122, %r52113, 30;
	xor.b32  	%r52123, %r52122, -1073741824;
	not.b32 	%r52124, %r52118;
	and.b32  	%r52125, %r52042, %r52124;
	not.b32 	%r52126, %r52042;
	shr.s32 	%r52127, %r52123, 31;
	and.b32  	%r52128, %r52127, %r52126;
	or.b32  	%r52129, %r52121, %r52042;
	not.b32 	%r52130, %r52129;
	or.b32  	%r52131, %r52128, %r52130;
	and.b32  	%r52132, %r52131, %r52118;
	or.b32  	%r52133, %r52132, %r52125;
	add.s32 	%r52134, %r52042, %r52124;
	setp.ne.s32 	%p2177, %r52120, 0;
	setp.gt.s32 	%p2178, %r52123, -1;
	selp.b32 	%r52135, %r52133, %r52134, %p2178;
	selp.b32 	%r52136, %r52133, %r52135, %p2177;
	add.s32 	%r52137, %r52136, %r52103;
	xor.b32  	%r52138, %r52137, %r52044;
	shr.u32 	%r52139, %r52044, 8;
	and.b32  	%r52140, %r52139, 31;
	shl.b32 	%r52141, %r1486, %r52140;
	shr.u32 	%r52142, %r52044, 1;
	and.b32  	%r52143, %r52142, 1;
	shl.b32 	%r52144, %r52143, %r52140;
	and.b32  	%r52145, %r52044, 1;
	shl.b32 	%r52146, %r52145, %r52140;
	and.b32  	%r52147, %r52141, %r50737;
	not.b32 	%r52148, %r52141;
	and.b32  	%r52149, %r50737, %r52148;
	not.b32 	%r52150, %r52146;
	and.b32  	%r52151, %r52147, %r52150;
	or.b32  	%r52152, %r52151, %r52149;
	not.b32 	%r52153, %r52147;
	and.b32  	%r52154, %r52144, %r52153;
	or.b32  	%r52155, %r52152, %r52154;
	shr.u32 	%r52156, %r52138, 4;
	xor.b32  	%r52157, %r52156, %r52138;
	and.b32  	%r52158, %r52157, 252645135;
	shr.u32 	%r52159, %r52158, 24;
	shf.r.wrap.b32 	%r52160, %r52138, %r52138, %r52159;
	xor.b32  	%r52161, %r52160, %r52067;
	add.s32 	%r52162, %r52158, 16843009;
	shr.u32 	%r52163, %r52161, 16;
	xor.b32  	%r52164, %r52163, %r52161;
	shr.u32 	%r52165, %r52164, 12;
	shr.u32 	%r52166, %r52164, 4;
	shr.u32 	%r52167, %r52164, 8;
	xor.b32  	%r52168, %r52166, %r52165;
	xor.b32  	%r52169, %r52168, %r52167;
	xor.b32  	%r52170, %r52169, %r52164;
	shr.u32 	%r52171, %r52170, 2;
	xor.b32  	%r52172, %r52171, %r52170;
	shl.b32 	%r52173, %r52172, 3;
	not.b32 	%r52174, %r52173;
	and.b32  	%r52175, %r52174, 24;
	shr.u32 	%r52176, %r52162, %r52175;
	shf.r.wrap.b32 	%r52177, %r52138, %r52138, %r52176;
	shl.b32 	%r52178, %r52172, 31;
	xor.b32  	%r52179, %r52178, -2147483648;
	shr.s32 	%r52180, %r52179, 31;
	shl.b32 	%r52181, %r52172, 30;
	xor.b32  	%r52182, %r52181, -1073741824;
	not.b32 	%r52183, %r52177;
	and.b32  	%r52184, %r52101, %r52183;
	not.b32 	%r52185, %r52101;
	shr.s32 	%r52186, %r52182, 31;
	and.b32  	%r52187, %r52186, %r52185;
	or.b32  	%r52188, %r52180, %r52101;
	not.b32 	%r52189, %r52188;
	or.b32  	%r52190, %r52187, %r52189;
	and.b32  	%r52191, %r52190, %r52177;
	or.b32  	%r52192, %r52191, %r52184;
	add.s32 	%r52193, %r52101, %r52183;
	setp.ne.s32 	%p2179, %r52179, 0;
	setp.gt.s32 	%p2180, %r52182, -1;
	selp.b32 	%r52194, %r52192, %r52193, %p2180;
	selp.b32 	%r52195, %r52192, %r52194, %p2179;
	add.s32 	%r52196, %r52158, 33686018;
	xor.b32  	%r52197, %r52195, %r52161;
	shr.u32 	%r52198, %r52197, 16;
	xor.b32  	%r52199, %r52198, %r52197;
	shr.u32 	%r52200, %r52199, 12;
	shr.u32 	%r52201, %r52199, 4;
	shr.u32 	%r52202, %r52199, 8;
	xor.b32  	%r52203, %r52201, %r52200;
	xor.b32  	%r52204, %r52203, %r52202;
	xor.b32  	%r52205, %r52204, %r52199;
	shr.u32 	%r52206, %r52205, 2;
	xor.b32  	%r52207, %r52206, %r52205;
	shl.b32 	%r52208, %r52207, 3;
	not.b32 	%r52209, %r52208;
	and.b32  	%r52210, %r52209, 24;
	shr.u32 	%r52211, %r52196, %r52210;
	shf.r.wrap.b32 	%r52212, %r52138, %r52138, %r52211;
	shl.b32 	%r52213, %r52207, 31;
	xor.b32  	%r52214, %r52213, -2147483648;
	shr.s32 	%r52215, %r52214, 31;
	shl.b32 	%r52216, %r52207, 30;
	xor.b32  	%r52217, %r52216, -1073741824;
	not.b32 	%r52218, %r52212;
	and.b32  	%r52219, %r52136, %r52218;
	not.b32 	%r52220, %r52136;
	shr.s32 	%r52221, %r52217, 31;
	and.b32  	%r52222, %r52221, %r52220;
	or.b32  	%r52223, %r52215, %r52136;
	not.b32 	%r52224, %r52223;
	or.b32  	%r52225, %r52222, %r52224;
	and.b32  	%r52226, %r52225, %r52212;
	or.b32  	%r52227, %r52226, %r52219;
	add.s32 	%r52228, %r52136, %r52218;
	setp.ne.s32 	%p2181, %r52214, 0;
	setp.gt.s32 	%p2182, %r52217, -1;
	selp.b32 	%r52229, %r52227, %r52228, %p2182;
	selp.b32 	%r52230, %r52227, %r52229, %p2181;
	add.s32 	%r52231, %r52230, %r52197;
	xor.b32  	%r52232, %r52231, %r52138;
	shr.u32 	%r52233, %r52138, 8;
	and.b32  	%r52234, %r52233, 31;
	shl.b32 	%r52235, %r1486, %r52234;
	shr.u32 	%r52236, %r52138, 1;
	and.b32  	%r52237, %r52236, 1;
	shl.b32 	%r52238, %r52237, %r52234;
	and.b32  	%r52239, %r52138, 1;
	shl.b32 	%r52240, %r52239, %r52234;
	and.b32  	%r52241, %r52235, %r51592;
	not.b32 	%r52242, %r52235;
	and.b32  	%r52243, %r51592, %r52242;
	not.b32 	%r52244, %r52240;
	and.b32  	%r52245, %r52241, %r52244;
	or.b32  	%r52246, %r52245, %r52243;
	not.b32 	%r52247, %r52241;
	and.b32  	%r52248, %r52238, %r52247;
	or.b32  	%r52249, %r52246, %r52248;
	or.b32  	%r52250, %r52155, %r52061;
	and.b32  	%r52251, %r52249, %r52250;
	and.b32  	%r52252, %r52155, %r52061;
	or.b32  	%r52253, %r52251, %r52252;
	shr.u32 	%r52254, %r52232, 4;
	xor.b32  	%r52255, %r52254, %r52232;
	and.b32  	%r52256, %r52255, 252645135;
	shr.u32 	%r52257, %r52256, 24;
	shf.r.wrap.b32 	%r52258, %r52232, %r52232, %r52257;
	xor.b32  	%r52259, %r52258, %r52161;
	add.s32 	%r52260, %r52256, 16843009;
	shr.u32 	%r52261, %r52259, 16;
	xor.b32  	%r52262, %r52261, %r52259;
	shr.u32 	%r52263, %r52262, 12;
	shr.u32 	%r52264, %r52262, 4;
	shr.u32 	%r52265, %r52262, 8;
	xor.b32  	%r52266, %r52264, %r52263;
	xor.b32  	%r52267, %r52266, %r52265;
	xor.b32  	%r52268, %r52267, %r52262;
	shr.u32 	%r52269, %r52268, 2;
	xor.b32  	%r52270, %r52269, %r52268;
	shl.b32 	%r52271, %r52270, 3;
	not.b32 	%r52272, %r52271;
	and.b32  	%r52273, %r52272, 24;
	shr.u32 	%r52274, %r52260, %r52273;
	shf.r.wrap.b32 	%r52275, %r52232, %r52232, %r52274;
	shl.b32 	%r52276, %r52270, 31;
	xor.b32  	%r52277, %r52276, -2147483648;
	shr.s32 	%r52278, %r52277, 31;
	shl.b32 	%r52279, %r52270, 30;
	xor.b32  	%r52280, %r52279, -1073741824;
	not.b32 	%r52281, %r52275;
	and.b32  	%r52282, %r52195, %r52281;
	not.b32 	%r52283, %r52195;
	shr.s32 	%r52284, %r52280, 31;
	and.b32  	%r52285, %r52284, %r52283;
	or.b32  	%r52286, %r52278, %r52195;
	not.b32 	%r52287, %r52286;
	or.b32  	%r52288, %r52285, %r52287;
	and.b32  	%r52289, %r52288, %r52275;
	or.b32  	%r52290, %r52289, %r52282;
	add.s32 	%r52291, %r52195, %r52281;
	setp.ne.s32 	%p2183, %r52277, 0;
	setp.gt.s32 	%p2184, %r52280, -1;
	selp.b32 	%r52292, %r52290, %r52291, %p2184;
	selp.b32 	%r52293, %r52290, %r52292, %p2183;
	add.s32 	%r52294, %r52256, 33686018;
	xor.b32  	%r52295, %r52293, %r52259;
	shr.u32 	%r52296, %r52295, 16;
	xor.b32  	%r52297, %r52296, %r52295;
	shr.u32 	%r52298, %r52297, 12;
	shr.u32 	%r52299, %r52297, 4;
	shr.u32 	%r52300, %r52297, 8;
	xor.b32  	%r52301, %r52299, %r52298;
	xor.b32  	%r52302, %r52301, %r52300;
	xor.b32  	%r52303, %r52302, %r52297;
	shr.u32 	%r52304, %r52303, 2;
	xor.b32  	%r52305, %r52304, %r52303;
	shl.b32 	%r52306, %r52305, 3;
	not.b32 	%r52307, %r52306;
	and.b32  	%r52308, %r52307, 24;
	shr.u32 	%r52309, %r52294, %r52308;
	shf.r.wrap.b32 	%r52310, %r52232, %r52232, %r52309;
	shl.b32 	%r52311, %r52305, 31;
	xor.b32  	%r52312, %r52311, -2147483648;
	shr.s32 	%r52313, %r52312, 31;
	shl.b32 	%r52314, %r52305, 30;
	xor.b32  	%r52315, %r52314, -1073741824;
	not.b32 	%r52316, %r52310;
	and.b32  	%r52317, %r52230, %r52316;
	not.b32 	%r52318, %r52230;
	shr.s32 	%r52319, %r52315, 31;
	and.b32  	%r52320, %r52319, %r52318;
	or.b32  	%r52321, %r52313, %r52230;
	not.b32 	%r52322, %r52321;
	or.b32  	%r52323, %r52320, %r52322;
	and.b32  	%r52324, %r52323, %r52310;
	or.b32  	%r52325, %r52324, %r52317;
	add.s32 	%r52326, %r52230, %r52316;
	setp.ne.s32 	%p2185, %r52312, 0;
	setp.gt.s32 	%p2186, %r52315, -1;
	selp.b32 	%r52327, %r52325, %r52326, %p2186;
	selp.b32 	%r52328, %r52325, %r52327, %p2185;
	add.s32 	%r52329, %r52328, %r52295;
	xor.b32  	%r52330, %r52329, %r52232;
	shr.u32 	%r52331, %r52232, 8;
	and.b32  	%r52332, %r52331, 31;
	shl.b32 	%r52333, %r1486, %r52332;
	shr.u32 	%r52334, %r52232, 1;
	and.b32  	%r52335, %r52334, 1;
	shl.b32 	%r52336, %r52335, %r52332;
	and.b32  	%r52337, %r52232, 1;
	shl.b32 	%r52338, %r52337, %r52332;
	and.b32  	%r52339, %r52333, %r51592;
	not.b32 	%r52340, %r52333;
	and.b32  	%r52341, %r51592, %r52340;
	not.b32 	%r52342, %r52338;
	and.b32  	%r52343, %r52339, %r52342;
	or.b32  	%r52344, %r52343, %r52341;
	not.b32 	%r52345, %r52339;
	and.b32  	%r52346, %r52336, %r52345;
	or.b32  	%r52347, %r52344, %r52346;
	shf.l.wrap.b32 	%r52348, %r52347, %r52347, 30;
	shf.l.wrap.b32 	%r52349, %r52347, %r52347, 19;
	xor.b32  	%r52350, %r52348, %r52349;
	shf.l.wrap.b32 	%r52351, %r52347, %r52347, 10;
	xor.b32  	%r52352, %r52350, %r52351;
	shr.u32 	%r52353, %r52330, 4;
	xor.b32  	%r52354, %r52353, %r52330;
	and.b32  	%r52355, %r52354, 252645135;
	shr.u32 	%r52356, %r52355, 24;
	shf.r.wrap.b32 	%r52357, %r52330, %r52330, %r52356;
	xor.b32  	%r52358, %r52357, %r52259;
	add.s32 	%r52359, %r52355, 16843009;
	shr.u32 	%r52360, %r52358, 16;
	xor.b32  	%r52361, %r52360, %r52358;
	shr.u32 	%r52362, %r52361, 12;
	shr.u32 	%r52363, %r52361, 4;
	shr.u32 	%r52364, %r52361, 8;
	xor.b32  	%r52365, %r52363, %r52362;
	xor.b32  	%r52366, %r52365, %r52364;
	xor.b32  	%r52367, %r52366, %r52361;
	shr.u32 	%r52368, %r52367, 2;
	xor.b32  	%r52369, %r52368, %r52367;
	shl.b32 	%r52370, %r52369, 3;
	not.b32 	%r52371, %r52370;
	and.b32  	%r52372, %r52371, 24;
	shr.u32 	%r52373, %r52359, %r52372;
	shf.r.wrap.b32 	%r52374, %r52330, %r52330, %r52373;
	shl.b32 	%r52375, %r52369, 31;
	xor.b32  	%r52376, %r52375, -2147483648;
	shr.s32 	%r52377, %r52376, 31;
	shl.b32 	%r52378, %r52369, 30;
	xor.b32  	%r52379, %r52378, -1073741824;
	not.b32 	%r52380, %r52374;
	and.b32  	%r52381, %r52293, %r52380;
	not.b32 	%r52382, %r52293;
	shr.s32 	%r52383, %r52379, 31;
	and.b32  	%r52384, %r52383, %r52382;
	or.b32  	%r52385, %r52377, %r52293;
	not.b32 	%r52386, %r52385;
	or.b32  	%r52387, %r52384, %r52386;
	and.b32  	%r52388, %r52387, %r52374;
	or.b32  	%r52389, %r52388, %r52381;
	add.s32 	%r52390, %r52293, %r52380;
	setp.ne.s32 	%p2187, %r52376, 0;
	setp.gt.s32 	%p2188, %r52379, -1;
	selp.b32 	%r52391, %r52389, %r52390, %p2188;
	selp.b32 	%r52392, %r52389, %r52391, %p2187;
	add.s32 	%r52393, %r52355, 33686018;
	xor.b32  	%r52394, %r52392, %r52358;
	shr.u32 	%r52395, %r52394, 16;
	xor.b32  	%r52396, %r52395, %r52394;
	shr.u32 	%r52397, %r52396, 12;
	shr.u32 	%r52398, %r52396, 4;
	shr.u32 	%r52399, %r52396, 8;
	xor.b32  	%r52400, %r52398, %r52397;
	xor.b32  	%r52401, %r52400, %r52399;
	xor.b32  	%r52402, %r52401, %r52396;
	shr.u32 	%r52403, %r52402, 2;
	xor.b32  	%r52404, %r52403, %r52402;
	shl.b32 	%r52405, %r52404, 3;
	not.b32 	%r52406, %r52405;
	and.b32  	%r52407, %r52406, 24;
	shr.u32 	%r52408, %r52393, %r52407;
	shf.r.wrap.b32 	%r52409, %r52330, %r52330, %r52408;
	shl.b32 	%r52410, %r52404, 31;
	xor.b32  	%r52411, %r52410, -2147483648;
	shr.s32 	%r52412, %r52411, 31;
	shl.b32 	%r52413, %r52404, 30;
	xor.b32  	%r52414, %r52413, -1073741824;
	not.b32 	%r52415, %r52409;
	and.b32  	%r52416, %r52328, %r52415;
	not.b32 	%r52417, %r52328;
	shr.s32 	%r52418, %r52414, 31;
	and.b32  	%r52419, %r52418, %r52417;
	or.b32  	%r52420, %r52412, %r52328;
	not.b32 	%r52421, %r52420;
	or.b32  	%r52422, %r52419, %r52421;
	and.b32  	%r52423, %r52422, %r52409;
	or.b32  	%r52424, %r52423, %r52416;
	add.s32 	%r52425, %r52328, %r52415;
	setp.ne.s32 	%p2189, %r52411, 0;
	setp.gt.s32 	%p2190, %r52414, -1;
	selp.b32 	%r52426, %r52424, %r52425, %p2190;
	selp.b32 	%r52427, %r52424, %r52426, %p2189;
	add.s32 	%r52428, %r52427, %r52394;
	shr.u32 	%r52429, %r52330, 8;
	and.b32  	%r52430, %r52429, 31;
	shl.b32 	%r52431, %r1486, %r52430;
	shr.u32 	%r52432, %r52330, 1;
	and.b32  	%r52433, %r52432, 1;
	shl.b32 	%r52434, %r52433, %r52430;
	and.b32  	%r52435, %r52330, 1;
	shl.b32 	%r52436, %r52435, %r52430;
	and.b32  	%r52437, %r52431, %r51967;
	not.b32 	%r52438, %r52431;
	and.b32  	%r52439, %r51967, %r52438;
	not.b32 	%r52440, %r52436;
	and.b32  	%r52441, %r52437, %r52440;
	or.b32  	%r52442, %r52441, %r52439;
	not.b32 	%r52443, %r52437;
	and.b32  	%r52444, %r52434, %r52443;
	or.b32  	%r52445, %r52442, %r52444;
	add.s32 	%r52446, %r52253, %r51967;
	add.s32 	%r52447, %r52446, %r52352;
	add.s32 	%r52448, %r49023, %r52445;
	add.s32 	%r52449, %r49879, %r49878;
	xor.b32  	%r52450, %r52428, %r52449;
	xor.b32  	%r52451, %r52450, %r52330;
	shr.u32 	%r52452, %r52451, 4;
	xor.b32  	%r52453, %r52452, %r52451;
	and.b32  	%r52454, %r52453, 252645135;
	shr.u32 	%r52455, %r52454, 24;
	shf.r.wrap.b32 	%r52456, %r52451, %r52451, %r52455;
	xor.b32  	%r52457, %r52456, %r52358;
	add.s32 	%r52458, %r52454, 16843009;
	shr.u32 	%r52459, %r52457, 16;
	xor.b32  	%r52460, %r52459, %r52457;
	shr.u32 	%r52461, %r52460, 12;
	shr.u32 	%r52462, %r52460, 4;
	shr.u32 	%r52463, %r52460, 8;
	xor.b32  	%r52464, %r52462, %r52461;
	xor.b32  	%r52465, %r52464, %r52463;
	xor.b32  	%r52466, %r52465, %r52460;
	shr.u32 	%r52467, %r52466, 2;
	xor.b32  	%r52468, %r52467, %r52466;
	shl.b32 	%r52469, %r52468, 3;
	not.b32 	%r52470, %r52469;
	and.b32  	%r52471, %r52470, 24;
	shr.u32 	%r52472, %r52458, %r52471;
	shf.r.wrap.b32 	%r52473, %r52451, %r52451, %r52472;
	shl.b32 	%r52474, %r52468, 31;
	xor.b32  	%r52475, %r52474, -2147483648;
	shr.s32 	%r52476, %r52475, 31;
	shl.b32 	%r52477, %r52468, 30;
	xor.b32  	%r52478, %r52477, -1073741824;
	not.b32 	%r52479, %r52473;
	and.b32  	%r52480, %r52392, %r52479;
	not.b32 	%r52481, %r52392;
	shr.s32 	%r52482, %r52478, 31;
	and.b32  	%r52483, %r52482, %r52481;
	or.b32  	%r52484, %r52476, %r52392;
	not.b32 	%r52485, %r52484;
	or.b32  	%r52486, %r52483, %r52485;
	and.b32  	%r52487, %r52486, %r52473;
	or.b32  	%r52488, %r52487, %r52480;
	add.s32 	%r52489, %r52392, %r52479;
	setp.ne.s32 	%p2191, %r52475, 0;
	setp.gt.s32 	%p2192, %r52478, -1;
	selp.b32 	%r52490, %r52488, %r52489, %p2192;
	selp.b32 	%r52491, %r52488, %r52490, %p2191;
	add.s32 	%r52492, %r52454, 33686018;
	xor.b32  	%r52493, %r52491, %r52457;
	shr.u32 	%r52494, %r52493, 16;
	xor.b32  	%r52495, %r52494, %r52493;
	shr.u32 	%r52496, %r52495, 12;
	shr.u32 	%r52497, %r52495, 4;
	shr.u32 	%r52498, %r52495, 8;
	xor.b32  	%r52499, %r52497, %r52496;
	xor.b32  	%r52500, %r52499, %r52498;
	xor.b32  	%r52501, %r52500, %r52495;
	shr.u32 	%r52502, %r52501, 2;
	xor.b32  	%r52503, %r52502, %r52501;
	shl.b32 	%r52504, %r52503, 3;
	not.b32 	%r52505, %r52504;
	and.b32  	%r52506, %r52505, 24;
	shr.u32 	%r52507, %r52492, %r52506;
	shf.r.wrap.b32 	%r52508, %r52451, %r52451, %r52507;
	shl.b32 	%r52509, %r52503, 31;
	xor.b32  	%r52510, %r52509, -2147483648;
	shr.s32 	%r52511, %r52510, 31;
	shl.b32 	%r52512, %r52503, 30;
	xor.b32  	%r52513, %r52512, -1073741824;
	not.b32 	%r52514, %r52508;
	and.b32  	%r52515, %r52427, %r52514;
	not.b32 	%r52516, %r52427;
	shr.s32 	%r52517, %r52513, 31;
	and.b32  	%r52518, %r52517, %r52516;
	or.b32  	%r52519, %r52511, %r52427;
	not.b32 	%r52520, %r52519;
	or.b32  	%r52521, %r52518, %r52520;
	and.b32  	%r52522, %r52521, %r52508;
	or.b32  	%r52523, %r52522, %r52515;
	add.s32 	%r52524, %r52427, %r52514;
	setp.ne.s32 	%p2193, %r52510, 0;
	setp.gt.s32 	%p2194, %r52513, -1;
	selp.b32 	%r52525, %r52523, %r52524, %p2194;
	selp.b32 	%r52526, %r52523, %r52525, %p2193;
	add.s32 	%r52527, %r52526, %r52493;
	xor.b32  	%r52528, %r52527, %r52451;
	shr.u32 	%r52529, %r52528, 4;
	xor.b32  	%r52530, %r52529, %r52528;
	and.b32  	%r52531, %r52530, 252645135;
	shr.u32 	%r52532, %r52531, 24;
	shf.r.wrap.b32 	%r52533, %r52528, %r52528, %r52532;
	xor.b32  	%r52534, %r52533, %r52457;
	add.s32 	%r52535, %r52531, 16843009;
	shr.u32 	%r52536, %r52534, 16;
	xor.b32  	%r52537, %r52536, %r52534;
	shr.u32 	%r52538, %r52537, 12;
	shr.u32 	%r52539, %r52537, 4;
	shr.u32 	%r52540, %r52537, 8;
	xor.b32  	%r52541, %r52539, %r52538;
	xor.b32  	%r52542, %r52541, %r52540;
	xor.b32  	%r52543, %r52542, %r52537;
	shr.u32 	%r52544, %r52543, 2;
	xor.b32  	%r52545, %r52544, %r52543;
	shl.b32 	%r52546, %r52545, 3;
	not.b32 	%r52547, %r52546;
	and.b32  	%r52548, %r52547, 24;
	shr.u32 	%r52549, %r52535, %r52548;
	shf.r.wrap.b32 	%r52550, %r52528, %r52528, %r52549;
	shl.b32 	%r52551, %r52545, 31;
	xor.b32  	%r52552, %r52551, -2147483648;
	shr.s32 	%r52553, %r52552, 31;
	shl.b32 	%r52554, %r52545, 30;
	xor.b32  	%r52555, %r52554, -1073741824;
	not.b32 	%r52556, %r52550;
	and.b32  	%r52557, %r52491, %r52556;
	not.b32 	%r52558, %r52491;
	shr.s32 	%r52559, %r52555, 31;
	and.b32  	%r52560, %r52559, %r52558;
	or.b32  	%r52561, %r52553, %r52491;
	not.b32 	%r52562, %r52561;
	or.b32  	%r52563, %r52560, %r52562;
	and.b32  	%r52564, %r52563, %r52550;
	or.b32  	%r52565, %r52564, %r52557;
	add.s32 	%r52566, %r52491, %r52556;
	setp.ne.s32 	%p2195, %r52552, 0;
	setp.gt.s32 	%p2196, %r52555, -1;
	selp.b32 	%r52567, %r52565, %r52566, %p2196;
	selp.b32 	%r52568, %r52565, %r52567, %p2195;
	add.s32 	%r52569, %r52531, 33686018;
	xor.b32  	%r52570, %r52568, %r52534;
	shr.u32 	%r52571, %r52570, 16;
	xor.b32  	%r52572, %r52571, %r52570;
	shr.u32 	%r52573, %r52572, 12;
	shr.u32 	%r52574, %r52572, 4;
	shr.u32 	%r52575, %r52572, 8;
	xor.b32  	%r52576, %r52574, %r52573;
	xor.b32  	%r52577, %r52576, %r52575;
	xor.b32  	%r52578, %r52577, %r52572;
	shr.u32 	%r52579, %r52578, 2;
	xor.b32  	%r52580, %r52579, %r52578;
	shl.b32 	%r52581, %r52580, 3;
	not.b32 	%r52582, %r52581;
	and.b32  	%r52583, %r52582, 24;
	shr.u32 	%r52584, %r52569, %r52583;
	shf.r.wrap.b32 	%r52585, %r52528, %r52528, %r52584;
	shl.b32 	%r52586, %r52580, 31;
	xor.b32  	%r52587, %r52586, -2147483648;
	shr.s32 	%r52588, %r52587, 31;
	shl.b32 	%r52589, %r52580, 30;
	xor.b32  	%r52590, %r52589, -1073741824;
	not.b32 	%r52591, %r52585;
	and.b32  	%r52592, %r52526, %r52591;
	not.b32 	%r52593, %r52526;
	shr.s32 	%r52594, %r52590, 31;
	and.b32  	%r52595, %r52594, %r52593;
	or.b32  	%r52596, %r52588, %r52526;
	not.b32 	%r52597, %r52596;
	or.b32  	%r52598, %r52595, %r52597;
	and.b32  	%r52599, %r52598, %r52585;
	or.b32  	%r52600, %r52599, %r52592;
	add.s32 	%r52601, %r52526, %r52591;
	setp.ne.s32 	%p2197, %r52587, 0;
	setp.gt.s32 	%p2198, %r52590, -1;
	selp.b32 	%r52602, %r52600, %r52601, %p2198;
	selp.b32 	%r52603, %r52600, %r52602, %p2197;
	add.s32 	%r52604, %r52603, %r52570;
	xor.b32  	%r52605, %r52604, %r52528;
	shr.u32 	%r52606, %r52528, 8;
	and.b32  	%r52607, %r52606, 31;
	shl.b32 	%r52608, %r1486, %r52607;
	shr.u32 	%r52609, %r52528, 1;
	and.b32  	%r52610, %r52609, 1;
	shl.b32 	%r52611, %r52610, %r52607;
	and.b32  	%r52612, %r52528, 1;
	shl.b32 	%r52613, %r52612, %r52607;
	and.b32  	%r52614, %r52608, %r50738;
	not.b32 	%r52615, %r52608;
	and.b32  	%r52616, %r50738, %r52615;
	not.b32 	%r52617, %r52613;
	and.b32  	%r52618, %r52614, %r52617;
	or.b32  	%r52619, %r52618, %r52616;
	not.b32 	%r52620, %r52614;
	and.b32  	%r52621, %r52611, %r52620;
	or.b32  	%r52622, %r52619, %r52621;
	shr.u32 	%r52623, %r52605, 4;
	xor.b32  	%r52624, %r52623, %r52605;
	and.b32  	%r52625, %r52624, 252645135;
	shr.u32 	%r52626, %r52625, 24;
	shf.r.wrap.b32 	%r52627, %r52605, %r52605, %r52626;
	xor.b32  	%r52628, %r52627, %r52534;
	add.s32 	%r52629, %r52625, 16843009;
	shr.u32 	%r52630, %r52628, 16;
	xor.b32  	%r52631, %r52630, %r52628;
	shr.u32 	%r52632, %r52631, 12;
	shr.u32 	%r52633, %r52631, 4;
	shr.u32 	%r52634, %r52631, 8;
	xor.b32  	%r52635, %r52633, %r52632;
	xor.b32  	%r52636, %r52635, %r52634;
	xor.b32  	%r52637, %r52636, %r52631;
	shr.u32 	%r52638, %r52637, 2;
	xor.b32  	%r52639, %r52638, %r52637;
	shl.b32 	%r52640, %r52639, 3;
	not.b32 	%r52641, %r52640;
	and.b32  	%r52642, %r52641, 24;
	shr.u32 	%r52643, %r52629, %r52642;
	shf.r.wrap.b32 	%r52644, %r52605, %r52605, %r52643;
	shl.b32 	%r52645, %r52639, 31;
	xor.b32  	%r52646, %r52645, -2147483648;
	shr.s32 	%r52647, %r52646, 31;
	shl.b32 	%r52648, %r52639, 30;
	xor.b32  	%r52649, %r52648, -1073741824;
	not.b32 	%r52650, %r52644;
	and.b32  	%r52651, %r52568, %r52650;
	not.b32 	%r52652, %r52568;
	shr.s32 	%r52653, %r52649, 31;
	and.b32  	%r52654, %r52653, %r52652;
	or.b32  	%r52655, %r52647, %r52568;
	not.b32 	%r52656, %r52655;
	or.b32  	%r52657, %r52654, %r52656;
	and.b32  	%r52658, %r52657, %r52644;
	or.b32  	%r52659, %r52658, %r52651;
	add.s32 	%r52660, %r52568, %r52650;
	setp.ne.s32 	%p2199, %r52646, 0;
	setp.gt.s32 	%p2200, %r52649, -1;
	selp.b32 	%r52661, %r52659, %r52660, %p2200;
	selp.b32 	%r52662, %r52659, %r52661, %p2199;
	add.s32 	%r52663, %r52625, 33686018;
	xor.b32  	%r52664, %r52662, %r52628;
	shr.u32 	%r52665, %r52664, 16;
	xor.b32  	%r52666, %r52665, %r52664;
	shr.u32 	%r52667, %r52666, 12;
	shr.u32 	%r52668, %r52666, 4;
	shr.u32 	%r52669, %r52666, 8;
	xor.b32  	%r52670, %r52668, %r52667;
	xor.b32  	%r52671, %r52670, %r52669;
	xor.b32  	%r52672, %r52671, %r52666;
	shr.u32 	%r52673, %r52672, 2;
	xor.b32  	%r52674, %r52673, %r52672;
	shl.b32 	%r52675, %r52674, 3;
	not.b32 	%r52676, %r52675;
	and.b32  	%r52677, %r52676, 24;
	shr.u32 	%r52678, %r52663, %r52677;
	shf.r.wrap.b32 	%r52679, %r52605, %r52605, %r52678;
	shl.b32 	%r52680, %r52674, 31;
	xor.b32  	%r52681, %r52680, -2147483648;
	shr.s32 	%r52682, %r52681, 31;
	shl.b32 	%r52683, %r52674, 30;
	xor.b32  	%r52684, %r52683, -1073741824;
	not.b32 	%r52685, %r52679;
	and.b32  	%r52686, %r52603, %r52685;
	not.b32 	%r52687, %r52603;
	shr.s32 	%r52688, %r52684, 31;
	and.b32  	%r52689, %r52688, %r52687;
	or.b32  	%r52690, %r52682, %r52603;
	not.b32 	%r52691, %r52690;
	or.b32  	%r52692, %r52689, %r52691;
	and.b32  	%r52693, %r52692, %r52679;
	or.b32  	%r52694, %r52693, %r52686;
	add.s32 	%r52695, %r52603, %r52685;
	setp.ne.s32 	%p2201, %r52681, 0;
	setp.gt.s32 	%p2202, %r52684, -1;
	selp.b32 	%r52696, %r52694, %r52695, %p2202;
	selp.b32 	%r52697, %r52694, %r52696, %p2201;
	add.s32 	%r52698, %r52697, %r52664;
	xor.b32  	%r52699, %r52698, %r52605;
	shr.u32 	%r52700, %r52605, 8;
	and.b32  	%r52701, %r52700, 31;
	shl.b32 	%r52702, %r1486, %r52701;
	shr.u32 	%r52703, %r52605, 1;
	and.b32  	%r52704, %r52703, 1;
	shl.b32 	%r52705, %r52704, %r52701;
	and.b32  	%r52706, %r52605, 1;
	shl.b32 	%r52707, %r52706, %r52701;
	and.b32  	%r52708, %r52702, %r51593;
	not.b32 	%r52709, %r52702;
	and.b32  	%r52710, %r51593, %r52709;
	not.b32 	%r52711, %r52707;
	and.b32  	%r52712, %r52708, %r52711;
	or.b32  	%r52713, %r52712, %r52710;
	not.b32 	%r52714, %r52708;
	and.b32  	%r52715, %r52705, %r52714;
	or.b32  	%r52716, %r52713, %r52715;
	xor.b32  	%r52717, %r52716, %r52622;
	and.b32  	%r52718, %r52448, %r52717;
	xor.b32  	%r52719, %r52718, %r52622;
	shr.u32 	%r52720, %r52699, 4;
	xor.b32  	%r52721, %r52720, %r52699;
	and.b32  	%r52722, %r52721, 252645135;
	shr.u32 	%r52723, %r52722, 24;
	shf.r.wrap.b32 	%r52724, %r52699, %r52699, %r52723;
	xor.b32  	%r52725, %r52724, %r52628;
	add.s32 	%r52726, %r52722, 16843009;
	shr.u32 	%r52727, %r52725, 16;
	xor.b32  	%r52728, %r52727, %r52725;
	shr.u32 	%r52729, %r52728, 12;
	shr.u32 	%r52730, %r52728, 4;
	shr.u32 	%r52731, %r52728, 8;
	xor.b32  	%r52732, %r52730, %r52729;
	xor.b32  	%r52733, %r52732, %r52731;
	xor.b32  	%r52734, %r52733, %r52728;
	shr.u32 	%r52735, %r52734, 2;
	xor.b32  	%r52736, %r52735, %r52734;
	shl.b32 	%r52737, %r52736, 3;
	not.b32 	%r52738, %r52737;
	and.b32  	%r52739, %r52738, 24;
	shr.u32 	%r52740, %r52726, %r52739;
	shf.r.wrap.b32 	%r52741, %r52699, %r52699, %r52740;
	shl.b32 	%r52742, %r52736, 31;
	xor.b32  	%r52743, %r52742, -2147483648;
	shr.s32 	%r52744, %r52743, 31;
	shl.b32 	%r52745, %r52736, 30;
	xor.b32  	%r52746, %r52745, -1073741824;
	not.b32 	%r52747, %r52741;
	and.b32  	%r52748, %r52662, %r52747;
	not.b32 	%r52749, %r52662;
	shr.s32 	%r52750, %r52746, 31;
	and.b32  	%r52751, %r52750, %r52749;
	or.b32  	%r52752, %r52744, %r52662;
	not.b32 	%r52753, %r52752;
	or.b32  	%r52754, %r52751, %r52753;
	and.b32  	%r52755, %r52754, %r52741;
	or.b32  	%r52756, %r52755, %r52748;
	add.s32 	%r52757, %r52662, %r52747;
	setp.ne.s32 	%p2203, %r52743, 0;
	setp.gt.s32 	%p2204, %r52746, -1;
	selp.b32 	%r52758, %r52756, %r52757, %p2204;
	selp.b32 	%r52759, %r52756, %r52758, %p2203;
	add.s32 	%r52760, %r52722, 33686018;
	xor.b32  	%r52761, %r52759, %r52725;
	shr.u32 	%r52762, %r52761, 16;
	xor.b32  	%r52763, %r52762, %r52761;
	shr.u32 	%r52764, %r52763, 12;
	shr.u32 	%r52765, %r52763, 4;
	shr.u32 	%r52766, %r52763, 8;
	xor.b32  	%r52767, %r52765, %r52764;
	xor.b32  	%r52768, %r52767, %r52766;
	xor.b32  	%r52769, %r52768, %r52763;
	shr.u32 	%r52770, %r52769, 2;
	xor.b32  	%r52771, %r52770, %r52769;
	shl.b32 	%r52772, %r52771, 3;
	not.b32 	%r52773, %r52772;
	and.b32  	%r52774, %r52773, 24;
	shr.u32 	%r52775, %r52760, %r52774;
	shf.r.wrap.b32 	%r52776, %r52699, %r52699, %r52775;
	shl.b32 	%r52777, %r52771, 31;
	xor.b32  	%r52778, %r52777, -2147483648;
	shr.s32 	%r52779, %r52778, 31;
	shl.b32 	%r52780, %r52771, 30;
	xor.b32  	%r52781, %r52780, -1073741824;
	not.b32 	%r52782, %r52776;
	and.b32  	%r52783, %r52697, %r52782;
	not.b32 	%r52784, %r52697;
	shr.s32 	%r52785, %r52781, 31;
	and.b32  	%r52786, %r52785, %r52784;
	or.b32  	%r52787, %r52779, %r52697;
	not.b32 	%r52788, %r52787;
	or.b32  	%r52789, %r52786, %r52788;
	and.b32  	%r52790, %r52789, %r52776;
	or.b32  	%r52791, %r52790, %r52783;
	add.s32 	%r52792, %r52697, %r52782;
	setp.ne.s32 	%p2205, %r52778, 0;
	setp.gt.s32 	%p2206, %r52781, -1;
	selp.b32 	%r52793, %r52791, %r52792, %p2206;
	selp.b32 	%r52794, %r52791, %r52793, %p2205;
	add.s32 	%r52795, %r52794, %r52761;
	xor.b32  	%r52796, %r52795, %r52699;
	shr.u32 	%r52797, %r52699, 8;
	and.b32  	%r52798, %r52797, 31;
	shl.b32 	%r52799, %r1486, %r52798;
	shr.u32 	%r52800, %r52699, 1;
	and.b32  	%r52801, %r52800, 1;
	shl.b32 	%r52802, %r52801, %r52798;
	and.b32  	%r52803, %r52699, 1;
	shl.b32 	%r52804, %r52803, %r52798;
	and.b32  	%r52805, %r52799, %r52448;
	not.b32 	%r52806, %r52799;
	and.b32  	%r52807, %r52448, %r52806;
	not.b32 	%r52808, %r52804;
	and.b32  	%r52809, %r52805, %r52808;
	or.b32  	%r52810, %r52809, %r52807;
	not.b32 	%r52811, %r52805;
	and.b32  	%r52812, %r52802, %r52811;
	or.b32  	%r52813, %r52810, %r52812;
	shf.l.wrap.b32 	%r52814, %r52813, %r52813, 26;
	shf.l.wrap.b32 	%r52815, %r52813, %r52813, 21;
	xor.b32  	%r52816, %r52814, %r52815;
	shf.l.wrap.b32 	%r52817, %r52813, %r52813, 7;
	xor.b32  	%r52818, %r52816, %r52817;
	add.s32 	%r52819, %r49963, %r42979;
	add.s32 	%r52820, %r52819, %r49879;
	add.s32 	%r52821, %r52820, %r52719;
	add.s32 	%r52822, %r52821, %r52818;
	shr.u32 	%r52823, %r52796, 4;
	xor.b32  	%r52824, %r52823, %r52796;
	and.b32  	%r52825, %r52824, 252645135;
	shr.u32 	%r52826, %r52825, 24;
	shf.r.wrap.b32 	%r52827, %r52796, %r52796, %r52826;
	xor.b32  	%r52828, %r52827, %r52725;
	add.s32 	%r52829, %r52825, 16843009;
	shr.u32 	%r52830, %r52828, 16;
	xor.b32  	%r52831, %r52830, %r52828;
	shr.u32 	%r52832, %r52831, 12;
	shr.u32 	%r52833, %r52831, 4;
	shr.u32 	%r52834, %r52831, 8;
	xor.b32  	%r52835, %r52833, %r52832;
	xor.b32  	%r52836, %r52835, %r52834;
	xor.b32  	%r52837, %r52836, %r52831;
	shr.u32 	%r52838, %r52837, 2;
	xor.b32  	%r52839, %r52838, %r52837;
	shl.b32 	%r52840, %r52839, 3;
	not.b32 	%r52841, %r52840;
	and.b32  	%r52842, %r52841, 24;
	shr.u32 	%r52843, %r52829, %r52842;
	shf.r.wrap.b32 	%r52844, %r52796, %r52796, %r52843;
	shl.b32 	%r52845, %r52839, 31;
	xor.b32  	%r52846, %r52845, -2147483648;
	shr.s32 	%r52847, %r52846, 31;
	shl.b32 	%r52848, %r52839, 30;
	xor.b32  	%r52849, %r52848, -1073741824;
	not.b32 	%r52850, %r52844;
	and.b32  	%r52851, %r52759, %r52850;
	not.b32 	%r52852, %r52759;
	shr.s32 	%r52853, %r52849, 31;
	and.b32  	%r52854, %r52853, %r52852;
	or.b32  	%r52855, %r52847, %r52759;
	not.b32 	%r52856, %r52855;
	or.b32  	%r52857, %r52854, %r52856;
	and.b32  	%r52858, %r52857, %r52844;
	or.b32  	%r52859, %r52858, %r52851;
	add.s32 	%r52860, %r52759, %r52850;
	setp.ne.s32 	%p2207, %r52846, 0;
	setp.gt.s32 	%p2208, %r52849, -1;
	selp.b32 	%r52861, %r52859, %r52860, %p2208;
	selp.b32 	%r52862, %r52859, %r52861, %p2207;
	add.s32 	%r52863, %r52825, 33686018;
	xor.b32  	%r52864, %r52862, %r52828;
	shr.u32 	%r52865, %r52864, 16;
	xor.b32  	%r52866, %r52865, %r52864;
	shr.u32 	%r52867, %r52866, 12;
	shr.u32 	%r52868, %r52866, 4;
	shr.u32 	%r52869, %r52866, 8;
	xor.b32  	%r52870, %r52868, %r52867;
	xor.b32  	%r52871, %r52870, %r52869;
	xor.b32  	%r52872, %r52871, %r52866;
	shr.u32 	%r52873, %r52872, 2;
	xor.b32  	%r52874, %r52873, %r52872;
	shl.b32 	%r52875, %r52874, 3;
	not.b32 	%r52876, %r52875;
	and.b32  	%r52877, %r52876, 24;
	shr.u32 	%r52878, %r52863, %r52877;
	shf.r.wrap.b32 	%r52879, %r52796, %r52796, %r52878;
	shl.b32 	%r52880, %r52874, 31;
	xor.b32  	%r52881, %r52880, -2147483648;
	shr.s32 	%r52882, %r52881, 31;
	shl.b32 	%r52883, %r52874, 30;
	xor.b32  	%r52884, %r52883, -1073741824;
	not.b32 	%r52885, %r52879;
	and.b32  	%r52886, %r52794, %r52885;
	not.b32 	%r52887, %r52794;
	shr.s32 	%r52888, %r52884, 31;
	and.b32  	%r52889, %r52888, %r52887;
	or.b32  	%r52890, %r52882, %r52794;
	not.b32 	%r52891, %r52890;
	or.b32  	%r52892, %r52889, %r52891;
	and.b32  	%r52893, %r52892, %r52879;
	or.b32  	%r52894, %r52893, %r52886;
	add.s32 	%r52895, %r52794, %r52885;
	setp.ne.s32 	%p2209, %r52881, 0;
	setp.gt.s32 	%p2210, %r52884, -1;
	selp.b32 	%r52896, %r52894, %r52895, %p2210;
	selp.b32 	%r52897, %r52894, %r52896, %p2209;
	add.s32 	%r52898, %r52897, %r52864;
	xor.b32  	%r52899, %r52898, %r52796;
	shr.u32 	%r52900, %r52796, 8;
	and.b32  	%r52901, %r52900, 31;
	shl.b32 	%r52902, %r1486, %r52901;
	shr.u32 	%r52903, %r52796, 1;
	and.b32  	%r52904, %r52903, 1;
	shl.b32 	%r52905, %r52904, %r52901;
	and.b32  	%r52906, %r52796, 1;
	shl.b32 	%r52907, %r52906, %r52901;
	and.b32  	%r52908, %r52902, %r50737;
	not.b32 	%r52909, %r52902;
	and.b32  	%r52910, %r50737, %r52909;
	not.b32 	%r52911, %r52907;
	and.b32  	%r52912, %r52908, %r52911;
	or.b32  	%r52913, %r52912, %r52910;
	not.b32 	%r52914, %r52908;
	and.b32  	%r52915, %r52905, %r52914;
	or.b32  	%r52916, %r52913, %r52915;
	shr.u32 	%r52917, %r52899, 4;
	xor.b32  	%r52918, %r52917, %r52899;
	and.b32  	%r52919, %r52918, 252645135;
	shr.u32 	%r52920, %r52919, 24;
	shf.r.wrap.b32 	%r52921, %r52899, %r52899, %r52920;
	xor.b32  	%r52922, %r52921, %r52828;
	add.s32 	%r52923, %r52919, 16843009;
	shr.u32 	%r52924, %r52922, 16;
	xor.b32  	%r52925, %r52924, %r52922;
	shr.u32 	%r52926, %r52925, 12;
	shr.u32 	%r52927, %r52925, 4;
	shr.u32 	%r52928, %r52925, 8;
	xor.b32  	%r52929, %r52927, %r52926;
	xor.b32  	%r52930, %r52929, %r52928;
	xor.b32  	%r52931, %r52930, %r52925;
	shr.u32 	%r52932, %r52931, 2;
	xor.b32  	%r52933, %r52932, %r52931;
	shl.b32 	%r52934, %r52933, 3;
	not.b32 	%r52935, %r52934;
	and.b32  	%r52936, %r52935, 24;
	shr.u32 	%r52937, %r52923, %r52936;
	shf.r.wrap.b32 	%r52938, %r52899, %r52899, %r52937;
	shl.b32 	%r52939, %r52933, 31;
	xor.b32  	%r52940, %r52939, -2147483648;
	shr.s32 	%r52941, %r52940, 31;
	shl.b32 	%r52942, %r52933, 30;
	xor.b32  	%r52943, %r52942, -1073741824;
	not.b32 	%r52944, %r52938;
	and.b32  	%r52945, %r52862, %r52944;
	not.b32 	%r52946, %r52862;
	shr.s32 	%r52947, %r52943, 31;
	and.b32  	%r52948, %r52947, %r52946;
	or.b32  	%r52949, %r52941, %r52862;
	not.b32 	%r52950, %r52949;
	or.b32  	%r52951, %r52948, %r52950;
	and.b32  	%r52952, %r52951, %r52938;
	or.b32  	%r52953, %r52952, %r52945;
	add.s32 	%r52954, %r52862, %r52944;
	setp.ne.s32 	%p2211, %r52940, 0;
	setp.gt.s32 	%p2212, %r52943, -1;
	selp.b32 	%r52955, %r52953, %r52954, %p2212;
	selp.b32 	%r52956, %r52953, %r52955, %p2211;
	add.s32 	%r52957, %r52919, 33686018;
	xor.b32  	%r52958, %r52956, %r52922;
	shr.u32 	%r52959, %r52958, 16;
	xor.b32  	%r52960, %r52959, %r52958;
	shr.u32 	%r52961, %r52960, 12;
	shr.u32 	%r52962, %r52960, 4;
	shr.u32 	%r52963, %r52960, 8;
	xor.b32  	%r52964, %r52962, %r52961;
	xor.b32  	%r52965, %r52964, %r52963;
	xor.b32  	%r52966, %r52965, %r52960;
	shr.u32 	%r52967, %r52966, 2;
	xor.b32  	%r52968, %r52967, %r52966;
	shl.b32 	%r52969, %r52968, 3;
	not.b32 	%r52970, %r52969;
	and.b32  	%r52971, %r52970, 24;
	shr.u32 	%r52972, %r52957, %r52971;
	shf.r.wrap.b32 	%r52973, %r52899, %r52899, %r52972;
	shl.b32 	%r52974, %r52968, 31;
	xor.b32  	%r52975, %r52974, -2147483648;
	shr.s32 	%r52976, %r52975, 31;
	shl.b32 	%r52977, %r52968, 30;
	xor.b32  	%r52978, %r52977, -1073741824;
	not.b32 	%r52979, %r52973;
	and.b32  	%r52980, %r52897, %r52979;
	not.b32 	%r52981, %r52897;
	shr.s32 	%r52982, %r52978, 31;
	and.b32  	%r52983, %r52982, %r52981;
	or.b32  	%r52984, %r52976, %r52897;
	not.b32 	%r52985, %r52984;
	or.b32  	%r52986, %r52983, %r52985;
	and.b32  	%r52987, %r52986, %r52973;
	or.b32  	%r52988, %r52987, %r52980;
	add.s32 	%r52989, %r52897, %r52979;
	setp.ne.s32 	%p2213, %r52975, 0;
	setp.gt.s32 	%p2214, %r52978, -1;
	selp.b32 	%r52990, %r52988, %r52989, %p2214;
	selp.b32 	%r52991, %r52988, %r52990, %p2213;
	add.s32 	%r52992, %r52991, %r52958;
	xor.b32  	%r52993, %r52992, %r52899;
	shr.u32 	%r52994, %r52899, 8;
	and.b32  	%r52995, %r52994, 31;
	shl.b32 	%r52996, %r1486, %r52995;
	shr.u32 	%r52997, %r52899, 1;
	and.b32  	%r52998, %r52997, 1;
	shl.b32 	%r52999, %r52998, %r52995;
	and.b32  	%r53000, %r52899, 1;
	shl.b32 	%r53001, %r53000, %r52995;
	and.b32  	%r53002, %r52996, %r51592;
	not.b32 	%r53003, %r52996;
	and.b32  	%r53004, %r51592, %r53003;
	not.b32 	%r53005, %r53001;
	and.b32  	%r53006, %r53002, %r53005;
	or.b32  	%r53007, %r53006, %r53004;
	not.b32 	%r53008, %r53002;
	and.b32  	%r53009, %r52999, %r53008;
	or.b32  	%r53010, %r53007, %r53009;
	shr.u32 	%r53011, %r52993, 4;
	xor.b32  	%r53012, %r53011, %r52993;
	and.b32  	%r53013, %r53012, 252645135;
	shr.u32 	%r53014, %r53013, 24;
	shf.r.wrap.b32 	%r53015, %r52993, %r52993, %r53014;
	xor.b32  	%r53016, %r53015, %r52922;
	add.s32 	%r53017, %r53013, 16843009;
	shr.u32 	%r53018, %r53016, 16;
	xor.b32  	%r53019, %r53018, %r53016;
	shr.u32 	%r53020, %r53019, 12;
	shr.u32 	%r53021, %r53019, 4;
	shr.u32 	%r53022, %r53019, 8;
	xor.b32  	%r53023, %r53021, %r53020;
	xor.b32  	%r53024, %r53023, %r53022;
	xor.b32  	%r53025, %r53024, %r53019;
	shr.u32 	%r53026, %r53025, 2;
	xor.b32  	%r53027, %r53026, %r53025;
	shl.b32 	%r53028, %r53027, 3;
	not.b32 	%r53029, %r53028;
	and.b32  	%r53030, %r53029, 24;
	shr.u32 	%r53031, %r53017, %r53030;
	shf.r.wrap.b32 	%r53032, %r52993, %r52993, %r53031;
	shl.b32 	%r53033, %r53027, 31;
	xor.b32  	%r53034, %r53033, -2147483648;
	shr.s32 	%r53035, %r53034, 31;
	shl.b32 	%r53036, %r53027, 30;
	xor.b32  	%r53037, %r53036, -1073741824;
	not.b32 	%r53038, %r53032;
	and.b32  	%r53039, %r52956, %r53038;
	not.b32 	%r53040, %r52956;
	shr.s32 	%r53041, %r53037, 31;
	and.b32  	%r53042, %r53041, %r53040;
	or.b32  	%r53043, %r53035, %r52956;
	not.b32 	%r53044, %r53043;
	or.b32  	%r53045, %r53042, %r53044;
	and.b32  	%r53046, %r53045, %r53032;
	or.b32  	%r53047, %r53046, %r53039;
	add.s32 	%r53048, %r52956, %r53038;
	setp.ne.s32 	%p2215, %r53034, 0;
	setp.gt.s32 	%p2216, %r53037, -1;
	selp.b32 	%r53049, %r53047, %r53048, %p2216;
	selp.b32 	%r53050, %r53047, %r53049, %p2215;
	add.s32 	%r53051, %r53013, 33686018;
	xor.b32  	%r53052, %r53050, %r53016;
	shr.u32 	%r53053, %r53052, 16;
	xor.b32  	%r53054, %r53053, %r53052;
	shr.u32 	%r53055, %r53054, 12;
	shr.u32 	%r53056, %r53054, 4;
	shr.u32 	%r53057, %r53054, 8;
	xor.b32  	%r53058, %r53056, %r53055;
	xor.b32  	%r53059, %r53058, %r53057;
	xor.b32  	%r53060, %r53059, %r53054;
	shr.u32 	%r53061, %r53060, 2;
	xor.b32  	%r53062, %r53061, %r53060;
	shl.b32 	%r53063, %r53062, 3;
	not.b32 	%r53064, %r53063;
	and.b32  	%r53065, %r53064, 24;
	shr.u32 	%r53066, %r53051, %r53065;
	shf.r.wrap.b32 	%r53067, %r52993, %r52993, %r53066;
	shl.b32 	%r53068, %r53062, 31;
	xor.b32  	%r53069, %r53068, -2147483648;
	shr.s32 	%r53070, %r53069, 31;
	shl.b32 	%r53071, %r53062, 30;
	xor.b32  	%r53072, %r53071, -1073741824;
	not.b32 	%r53073, %r53067;
	and.b32  	%r53074, %r52991, %r53073;
	not.b32 	%r53075, %r52991;
	shr.s32 	%r53076, %r53072, 31;
	and.b32  	%r53077, %r53076, %r53075;
	or.b32  	%r53078, %r53070, %r52991;
	not.b32 	%r53079, %r53078;
	or.b32  	%r53080, %r53077, %r53079;
	and.b32  	%r53081, %r53080, %r53067;
	or.b32  	%r53082, %r53081, %r53074;
	add.s32 	%r53083, %r52991, %r53073;
	setp.ne.s32 	%p2217, %r53069, 0;
	setp.gt.s32 	%p2218, %r53072, -1;
	selp.b32 	%r53084, %r53082, %r53083, %p2218;
	selp.b32 	%r53085, %r53082, %r53084, %p2217;
	add.s32 	%r53086, %r53085, %r53052;
	xor.b32  	%r53087, %r53086, %r52993;
	shr.u32 	%r53088, %r52993, 8;
	and.b32  	%r53089, %r53088, 31;
	shl.b32 	%r53090, %r1486, %r53089;
	shr.u32 	%r53091, %r52993, 1;
	and.b32  	%r53092, %r53091, 1;
	shl.b32 	%r53093, %r53092, %r53089;
	and.b32  	%r53094, %r52993, 1;
	shl.b32 	%r53095, %r53094, %r53089;
	and.b32  	%r53096, %r53090, %r52447;
	not.b32 	%r53097, %r53090;
	and.b32  	%r53098, %r52447, %r53097;
	not.b32 	%r53099, %r53095;
	and.b32  	%r53100, %r53096, %r53099;
	or.b32  	%r53101, %r53100, %r53098;
	not.b32 	%r53102, %r53096;
	and.b32  	%r53103, %r53093, %r53102;
	or.b32  	%r53104, %r53101, %r53103;
	or.b32  	%r53105, %r53010, %r52916;
	and.b32  	%r53106, %r53104, %r53105;
	and.b32  	%r53107, %r53010, %r52916;
	or.b32  	%r53108, %r53106, %r53107;
	shr.u32 	%r53109, %r53087, 4;
	xor.b32  	%r53110, %r53109, %r53087;
	and.b32  	%r53111, %r53110, 252645135;
	shr.u32 	%r53112, %r53111, 24;
	shf.r.wrap.b32 	%r53113, %r53087, %r53087, %r53112;
	xor.b32  	%r53114, %r53113, %r53016;
	add.s32 	%r53115, %r53111, 16843009;
	shr.u32 	%r53116, %r53114, 16;
	xor.b32  	%r53117, %r53116, %r53114;
	shr.u32 	%r53118, %r53117, 12;
	shr.u32 	%r53119, %r53117, 4;
	shr.u32 	%r53120, %r53117, 8;
	xor.b32  	%r53121, %r53119, %r53118;
	xor.b32  	%r53122, %r53121, %r53120;
	xor.b32  	%r53123, %r53122, %r53117;
	shr.u32 	%r53124, %r53123, 2;
	xor.b32  	%r53125, %r53124, %r53123;
	shl.b32 	%r53126, %r53125, 3;
	not.b32 	%r53127, %r53126;
	and.b32  	%r53128, %r53127, 24;
	shr.u32 	%r53129, %r53115, %r53128;
	shf.r.wrap.b32 	%r53130, %r53087, %r53087, %r53129;
	shl.b32 	%r53131, %r53125, 31;
	xor.b32  	%r53132, %r53131, -2147483648;
	shr.s32 	%r53133, %r53132, 31;
	shl.b32 	%r53134, %r53125, 30;
	xor.b32  	%r53135, %r53134, -1073741824;
	not.b32 	%r53136, %r53130;
	and.b32  	%r53137, %r53050, %r53136;
	not.b32 	%r53138, %r53050;
	shr.s32 	%r53139, %r53135, 31;
	and.b32  	%r53140, %r53139, %r53138;
	or.b32  	%r53141, %r53133, %r53050;
	not.b32 	%r53142, %r53141;
	or.b32  	%r53143, %r53140, %r53142;
	and.b32  	%r53144, %r53143, %r53130;
	or.b32  	%r53145, %r53144, %r53137;
	add.s32 	%r53146, %r53050, %r53136;
	setp.ne.s32 	%p2219, %r53132, 0;
	setp.gt.s32 	%p2220, %r53135, -1;
	selp.b32 	%r53147, %r53145, %r53146, %p2220;
	selp.b32 	%r53148, %r53145, %r53147, %p2219;
	add.s32 	%r53149, %r53111, 33686018;
	xor.b32  	%r53150, %r53148, %r53114;
	shr.u32 	%r53151, %r53150, 16;
	xor.b32  	%r53152, %r53151, %r53150;
	shr.u32 	%r53153, %r53152, 12;
	shr.u32 	%r53154, %r53152, 4;
	shr.u32 	%r53155, %r53152, 8;
	xor.b32  	%r53156, %r53154, %r53153;
	xor.b32  	%r53157, %r53156, %r53155;
	xor.b32  	%r53158, %r53157, %r53152;
	shr.u32 	%r53159, %r53158, 2;
	xor.b32  	%r53160, %r53159, %r53158;
	shl.b32 	%r53161, %r53160, 3;
	not.b32 	%r53162, %r53161;
	and.b32  	%r53163, %r53162, 24;
	shr.u32 	%r53164, %r53149, %r53163;
	shf.r.wrap.b32 	%r53165, %r53087, %r53087, %r53164;
	shl.b32 	%r53166, %r53160, 31;
	xor.b32  	%r53167, %r53166, -2147483648;
	shr.s32 	%r53168, %r53167, 31;
	shl.b32 	%r53169, %r53160, 30;
	xor.b32  	%r53170, %r53169, -1073741824;
	not.b32 	%r53171, %r53165;
	and.b32  	%r53172, %r53085, %r53171;
	not.b32 	%r53173, %r53085;
	shr.s32 	%r53174, %r53170, 31;
	and.b32  	%r53175, %r53174, %r53173;
	or.b32  	%r53176, %r53168, %r53085;
	not.b32 	%r53177, %r53176;
	or.b32  	%r53178, %r53175, %r53177;
	and.b32  	%r53179, %r53178, %r53165;
	or.b32  	%r53180, %r53179, %r53172;
	add.s32 	%r53181, %r53085, %r53171;
	setp.ne.s32 	%p2221, %r53167, 0;
	setp.gt.s32 	%p2222, %r53170, -1;
	selp.b32 	%r53182, %r53180, %r53181, %p2222;
	selp.b32 	%r53183, %r53180, %r53182, %p2221;
	add.s32 	%r53184, %r53183, %r53150;
	xor.b32  	%r53185, %r53184, %r53087;
	shr.u32 	%r53186, %r53087, 8;
	and.b32  	%r53187, %r53186, 31;
	shl.b32 	%r53188, %r1486, %r53187;
	shr.u32 	%r53189, %r53087, 1;
	and.b32  	%r53190, %r53189, 1;
	shl.b32 	%r53191, %r53190, %r53187;
	and.b32  	%r53192, %r53087, 1;
	shl.b32 	%r53193, %r53192, %r53187;
	and.b32  	%r53194, %r53188, %r52447;
	not.b32 	%r53195, %r53188;
	and.b32  	%r53196, %r52447, %r53195;
	not.b32 	%r53197, %r53193;
	and.b32  	%r53198, %r53194, %r53197;
	or.b32  	%r53199, %r53198, %r53196;
	not.b32 	%r53200, %r53194;
	and.b32  	%r53201, %r53191, %r53200;
	or.b32  	%r53202, %r53199, %r53201;
	shf.l.wrap.b32 	%r53203, %r53202, %r53202, 30;
	shf.l.wrap.b32 	%r53204, %r53202, %r53202, 19;
	xor.b32  	%r53205, %r53203, %r53204;
	shf.l.wrap.b32 	%r53206, %r53202, %r53202, 10;
	xor.b32  	%r53207, %r53205, %r53206;
	shr.u32 	%r53208, %r53185, 4;
	xor.b32  	%r53209, %r53208, %r53185;
	and.b32  	%r53210, %r53209, 252645135;
	shr.u32 	%r53211, %r53210, 24;
	shf.r.wrap.b32 	%r53212, %r53185, %r53185, %r53211;
	xor.b32  	%r53213, %r53212, %r53114;
	add.s32 	%r53214, %r53210, 16843009;
	shr.u32 	%r53215, %r53213, 16;
	xor.b32  	%r53216, %r53215, %r53213;
	shr.u32 	%r53217, %r53216, 12;
	shr.u32 	%r53218, %r53216, 4;
	shr.u32 	%r53219, %r53216, 8;
	xor.b32  	%r53220, %r53218, %r53217;
	xor.b32  	%r53221, %r53220, %r53219;
	xor.b32  	%r53222, %r53221, %r53216;
	shr.u32 	%r53223, %r53222, 2;
	xor.b32  	%r53224, %r53223, %r53222;
	shl.b32 	%r53225, %r53224, 3;
	not.b32 	%r53226, %r53225;
	and.b32  	%r53227, %r53226, 24;
	shr.u32 	%r53228, %r53214, %r53227;
	shf.r.wrap.b32 	%r53229, %r53185, %r53185, %r53228;
	shl.b32 	%r53230, %r53224, 31;
	xor.b32  	%r53231, %r53230, -2147483648;
	shr.s32 	%r53232, %r53231, 31;
	shl.b32 	%r53233, %r53224, 30;
	xor.b32  	%r53234, %r53233, -1073741824;
	not.b32 	%r53235, %r53229;
	and.b32  	%r53236, %r53148, %r53235;
	not.b32 	%r53237, %r53148;
	shr.s32 	%r53238, %r53234, 31;
	and.b32  	%r53239, %r53238, %r53237;
	or.b32  	%r53240, %r53232, %r53148;
	not.b32 	%r53241, %r53240;
	or.b32  	%r53242, %r53239, %r53241;
	and.b32  	%r53243, %r53242, %r53229;
	or.b32  	%r53244, %r53243, %r53236;
	add.s32 	%r53245, %r53148, %r53235;
	setp.ne.s32 	%p2223, %r53231, 0;
	setp.gt.s32 	%p2224, %r53234, -1;
	selp.b32 	%r53246, %r53244, %r53245, %p2224;
	selp.b32 	%r53247, %r53244, %r53246, %p2223;
	add.s32 	%r53248, %r53210, 33686018;
	xor.b32  	%r53249, %r53247, %r53213;
	shr.u32 	%r53250, %r53249, 16;
	xor.b32  	%r53251, %r53250, %r53249;
	shr.u32 	%r53252, %r53251, 12;
	shr.u32 	%r53253, %r53251, 4;
	shr.u32 	%r53254, %r53251, 8;
	xor.b32  	%r53255, %r53253, %r53252;
	xor.b32  	%r53256, %r53255, %r53254;
	xor.b32  	%r53257, %r53256, %r53251;
	shr.u32 	%r53258, %r53257, 2;
	xor.b32  	%r53259, %r53258, %r53257;
	shl.b32 	%r53260, %r53259, 3;
	not.b32 	%r53261, %r53260;
	and.b32  	%r53262, %r53261, 24;
	shr.u32 	%r53263, %r53248, %r53262;
	shf.r.wrap.b32 	%r53264, %r53185, %r53185, %r53263;
	shl.b32 	%r53265, %r53259, 31;
	xor.b32  	%r53266, %r53265, -2147483648;
	shr.s32 	%r53267, %r53266, 31;
	shl.b32 	%r53268, %r53259, 30;
	xor.b32  	%r53269, %r53268, -1073741824;
	not.b32 	%r53270, %r53264;
	and.b32  	%r53271, %r53183, %r53270;
	not.b32 	%r53272, %r53183;
	shr.s32 	%r53273, %r53269, 31;
	and.b32  	%r53274, %r53273, %r53272;
	or.b32  	%r53275, %r53267, %r53183;
	not.b32 	%r53276, %r53275;
	or.b32  	%r53277, %r53274, %r53276;
	and.b32  	%r53278, %r53277, %r53264;
	or.b32  	%r53279, %r53278, %r53271;
	add.s32 	%r53280, %r53183, %r53270;
	setp.ne.s32 	%p2225, %r53266, 0;
	setp.gt.s32 	%p2226, %r53269, -1;
	selp.b32 	%r53281, %r53279, %r53280, %p2226;
	selp.b32 	%r53282, %r53279, %r53281, %p2225;
	add.s32 	%r53283, %r53282, %r53249;
	shr.u32 	%r53284, %r53185, 8;
	and.b32  	%r53285, %r53284, 31;
	shl.b32 	%r53286, %r1486, %r53285;
	shr.u32 	%r53287, %r53185, 1;
	and.b32  	%r53288, %r53287, 1;
	shl.b32 	%r53289, %r53288, %r53285;
	and.b32  	%r53290, %r53185, 1;
	shl.b32 	%r53291, %r53290, %r53285;
	and.b32  	%r53292, %r53286, %r52822;
	not.b32 	%r53293, %r53286;
	and.b32  	%r53294, %r52822, %r53293;
	not.b32 	%r53295, %r53291;
	and.b32  	%r53296, %r53292, %r53295;
	or.b32  	%r53297, %r53296, %r53294;
	not.b32 	%r53298, %r53292;
	and.b32  	%r53299, %r53289, %r53298;
	or.b32  	%r53300, %r53297, %r53299;
	add.s32 	%r53301, %r53108, %r52822;
	add.s32 	%r53302, %r53301, %r53207;
	add.s32 	%r53303, %r49878, %r53300;
	add.s32 	%r53304, %r50738, %r50737;
	xor.b32  	%r53305, %r53283, %r53304;
	xor.b32  	%r53306, %r53305, %r53185;
	shr.u32 	%r53307, %r53306, 4;
	xor.b32  	%r53308, %r53307, %r53306;
	and.b32  	%r53309, %r53308, 252645135;
	shr.u32 	%r53310, %r53309, 24;
	shf.r.wrap.b32 	%r53311, %r53306, %r53306, %r53310;
	xor.b32  	%r53312, %r53311, %r53213;
	add.s32 	%r53313, %r53309, 16843009;
	shr.u32 	%r53314, %r53312, 16;
	xor.b32  	%r53315, %r53314, %r53312;
	shr.u32 	%r53316, %r53315, 12;
	shr.u32 	%r53317, %r53315, 4;
	shr.u32 	%r53318, %r53315, 8;
	xor.b32  	%r53319, %r53317, %r53316;
	xor.b32  	%r53320, %r53319, %r53318;
	xor.b32  	%r53321, %r53320, %r53315;
	shr.u32 	%r53322, %r53321, 2;
	xor.b32  	%r53323, %r53322, %r53321;
	shl.b32 	%r53324, %r53323, 3;
	not.b32 	%r53325, %r53324;
	and.b32  	%r53326, %r53325, 24;
	shr.u32 	%r53327, %r53313, %r53326;
	shf.r.wrap.b32 	%r53328, %r53306, %r53306, %r53327;
	shl.b32 	%r53329, %r53323, 31;
	xor.b32  	%r53330, %r53329, -2147483648;
	shr.s32 	%r53331, %r53330, 31;
	shl.b32 	%r53332, %r53323, 30;
	xor.b32  	%r53333, %r53332, -1073741824;
	not.b32 	%r53334, %r53328;
	and.b32  	%r53335, %r53247, %r53334;
	not.b32 	%r53336, %r53247;
	shr.s32 	%r53337, %r53333, 31;
	and.b32  	%r53338, %r53337, %r53336;
	or.b32  	%r53339, %r53331, %r53247;
	not.b32 	%r53340, %r53339;
	or.b32  	%r53341, %r53338, %r53340;
	and.b32  	%r53342, %r53341, %r53328;
	or.b32  	%r53343, %r53342, %r53335;
	add.s32 	%r53344, %r53247, %r53334;
	setp.ne.s32 	%p2227, %r53330, 0;
	setp.gt.s32 	%p2228, %r53333, -1;
	selp.b32 	%r53345, %r53343, %r53344, %p2228;
	selp.b32 	%r53346, %r53343, %r53345, %p2227;
	add.s32 	%r53347, %r53309, 33686018;
	xor.b32  	%r53348, %r53346, %r53312;
	shr.u32 	%r53349, %r53348, 16;
	xor.b32  	%r53350, %r53349, %r53348;
	shr.u32 	%r53351, %r53350, 12;
	shr.u32 	%r53352, %r53350, 4;
	shr.u32 	%r53353, %r53350, 8;
	xor.b32  	%r53354, %r53352, %r53351;
	xor.b32  	%r53355, %r53354, %r53353;
	xor.b32  	%r53356, %r53355, %r53350;
	shr.u32 	%r53357, %r53356, 2;
	xor.b32  	%r53358, %r53357, %r53356;
	shl.b32 	%r53359, %r53358, 3;
	not.b32 	%r53360, %r53359;
	and.b32  	%r53361, %r53360, 24;
	shr.u32 	%r53362, %r53347, %r53361;
	shf.r.wrap.b32 	%r53363, %r53306, %r53306, %r53362;
	shl.b32 	%r53364, %r53358, 31;
	xor.b32  	%r53365, %r53364, -2147483648;
	shr.s32 	%r53366, %r53365, 31;
	shl.b32 	%r53367, %r53358, 30;
	xor.b32  	%r53368, %r53367, -1073741824;
	not.b32 	%r53369, %r53363;
	and.b32  	%r53370, %r53282, %r53369;
	not.b32 	%r53371, %r53282;
	shr.s32 	%r53372, %r53368, 31;
	and.b32  	%r53373, %r53372, %r53371;
	or.b32  	%r53374, %r53366, %r53282;
	not.b32 	%r53375, %r53374;
	or.b32  	%r53376, %r53373, %r53375;
	and.b32  	%r53377, %r53376, %r53363;
	or.b32  	%r53378, %r53377, %r53370;
	add.s32 	%r53379, %r53282, %r53369;
	setp.ne.s32 	%p2229, %r53365, 0;
	setp.gt.s32 	%p2230, %r53368, -1;
	selp.b32 	%r53380, %r53378, %r53379, %p2230;
	selp.b32 	%r53381, %r53378, %r53380, %p2229;
	add.s32 	%r53382, %r53381, %r53348;
	xor.b32  	%r53383, %r53382, %r53306;
	ld.shared.v4.u32 	{%r53384, %r53385, %r53386, %r53387}, [heftytab+240];
	shr.u32 	%r53388, %r53383, 4;
	xor.b32  	%r53389, %r53388, %r53383;
	and.b32  	%r53390, %r53389, 252645135;
	shr.u32 	%r53391, %r53390, 24;
	shf.r.wrap.b32 	%r53392, %r53383, %r53383, %r53391;
	xor.b32  	%r53393, %r53392, %r53312;
	add.s32 	%r53394, %r53390, 16843009;
	shr.u32 	%r53395, %r53393, 16;
	xor.b32  	%r53396, %r53395, %r53393;
	shr.u32 	%r53397, %r53396, 12;
	shr.u32 	%r53398, %r53396, 4;
	shr.u32 	%r53399, %r53396, 8;
	xor.b32  	%r53400, %r53398, %r53397;
	xor.b32  	%r53401, %r53400, %r53399;
	xor.b32  	%r53402, %r53401, %r53396;
	shr.u32 	%r53403, %r53402, 2;
	xor.b32  	%r53404, %r53403, %r53402;
	shl.b32 	%r53405, %r53404, 3;
	not.b32 	%r53406, %r53405;
	and.b32  	%r53407, %r53406, 24;
	shr.u32 	%r53408, %r53394, %r53407;
	shf.r.wrap.b32 	%r53409, %r53383, %r53383, %r53408;
	shl.b32 	%r53410, %r53404, 31;
	xor.b32  	%r53411, %r53410, -2147483648;
	shr.s32 	%r53412, %r53411, 31;
	shl.b32 	%r53413, %r53404, 30;
	xor.b32  	%r53414, %r53413, -1073741824;
	not.b32 	%r53415, %r53409;
	and.b32  	%r53416, %r53346, %r53415;
	not.b32 	%r53417, %r53346;
	shr.s32 	%r53418, %r53414, 31;
	and.b32  	%r53419, %r53418, %r53417;
	or.b32  	%r53420, %r53412, %r53346;
	not.b32 	%r53421, %r53420;
	or.b32  	%r53422, %r53419, %r53421;
	and.b32  	%r53423, %r53422, %r53409;
	or.b32  	%r53424, %r53423, %r53416;
	add.s32 	%r53425, %r53346, %r53415;
	setp.ne.s32 	%p2231, %r53411, 0;
	setp.gt.s32 	%p2232, %r53414, -1;
	selp.b32 	%r53426, %r53424, %r53425, %p2232;
	selp.b32 	%r53427, %r53424, %r53426, %p2231;
	add.s32 	%r53428, %r53390, 33686018;
	xor.b32  	%r53429, %r53427, %r53393;
	shr.u32 	%r53430, %r53429, 16;
	xor.b32  	%r53431, %r53430, %r53429;
	shr.u32 	%r53432, %r53431, 12;
	shr.u32 	%r53433, %r53431, 4;
	shr.u32 	%r53434, %r53431, 8;
	xor.b32  	%r53435, %r53433, %r53432;
	xor.b32  	%r53436, %r53435, %r53434;
	xor.b32  	%r53437, %r53436, %r53431;
	shr.u32 	%r53438, %r53437, 2;
	xor.b32  	%r53439, %r53438, %r53437;
	shl.b32 	%r53440, %r53439, 3;
	not.b32 	%r53441, %r53440;
	and.b32  	%r53442, %r53441, 24;
	shr.u32 	%r53443, %r53428, %r53442;
	shf.r.wrap.b32 	%r53444, %r53383, %r53383, %r53443;
	shl.b32 	%r53445, %r53439, 31;
	xor.b32  	%r53446, %r53445, -2147483648;
	shr.s32 	%r53447, %r53446, 31;
	shl.b32 	%r53448, %r53439, 30;
	xor.b32  	%r53449, %r53448, -1073741824;
	not.b32 	%r53450, %r53444;
	and.b32  	%r53451, %r53381, %r53450;
	not.b32 	%r53452, %r53381;
	shr.s32 	%r53453, %r53449, 31;
	and.b32  	%r53454, %r53453, %r53452;
	or.b32  	%r53455, %r53447, %r53381;
	not.b32 	%r53456, %r53455;
	or.b32  	%r53457, %r53454, %r53456;
	and.b32  	%r53458, %r53457, %r53444;
	or.b32  	%r53459, %r53458, %r53451;
	add.s32 	%r53460, %r53381, %r53450;
	setp.ne.s32 	%p2233, %r53446, 0;
	setp.gt.s32 	%p2234, %r53449, -1;
	selp.b32 	%r53461, %r53459, %r53460, %p2234;
	selp.b32 	%r53462, %r53459, %r53461, %p2233;
	add.s32 	%r53463, %r53462, %r53429;
	xor.b32  	%r53464, %r53463, %r53383;
	shr.u32 	%r53465, %r53383, 8;
	and.b32  	%r53466, %r53465, 31;
	shl.b32 	%r53467, %r1486, %r53466;
	shr.u32 	%r53468, %r53383, 1;
	and.b32  	%r53469, %r53468, 1;
	shl.b32 	%r53470, %r53469, %r53466;
	and.b32  	%r53471, %r53383, 1;
	shl.b32 	%r53472, %r53471, %r53466;
	and.b32  	%r53473, %r53467, %r51593;
	not.b32 	%r53474, %r53467;
	and.b32  	%r53475, %r51593, %r53474;
	not.b32 	%r53476, %r53472;
	and.b32  	%r53477, %r53473, %r53476;
	or.b32  	%r53478, %r53477, %r53475;
	not.b32 	%r53479, %r53473;
	and.b32  	%r53480, %r53470, %r53479;
	or.b32  	%r53481, %r53478, %r53480;
	shr.u32 	%r53482, %r53464, 4;
	xor.b32  	%r53483, %r53482, %r53464;
	and.b32  	%r53484, %r53483, 252645135;
	shr.u32 	%r53485, %r53484, 24;
	shf.r.wrap.b32 	%r53486, %r53464, %r53464, %r53485;
	xor.b32  	%r53487, %r53486, %r53393;
	add.s32 	%r53488, %r53484, 16843009;
	shr.u32 	%r53489, %r53487, 16;
	xor.b32  	%r53490, %r53489, %r53487;
	shr.u32 	%r53491, %r53490, 12;
	shr.u32 	%r53492, %r53490, 4;
	shr.u32 	%r53493, %r53490, 8;
	xor.b32  	%r53494, %r53492, %r53491;
	xor.b32  	%r53495, %r53494, %r53493;
	xor.b32  	%r53496, %r53495, %r53490;
	shr.u32 	%r53497, %r53496, 2;
	xor.b32  	%r53498, %r53497, %r53496;
	shl.b32 	%r53499, %r53498, 3;
	not.b32 	%r53500, %r53499;
	and.b32  	%r53501, %r53500, 24;
	shr.u32 	%r53502, %r53488, %r53501;
	shf.r.wrap.b32 	%r53503, %r53464, %r53464, %r53502;
	shl.b32 	%r53504, %r53498, 31;
	xor.b32  	%r53505, %r53504, -2147483648;
	shr.s32 	%r53506, %r53505, 31;
	shl.b32 	%r53507, %r53498, 30;
	xor.b32  	%r53508, %r53507, -1073741824;
	not.b32 	%r53509, %r53503;
	and.b32  	%r53510, %r53427, %r53509;
	not.b32 	%r53511, %r53427;
	shr.s32 	%r53512, %r53508, 31;
	and.b32  	%r53513, %r53512, %r53511;
	or.b32  	%r53514, %r53506, %r53427;
	not.b32 	%r53515, %r53514;
	or.b32  	%r53516, %r53513, %r53515;
	and.b32  	%r53517, %r53516, %r53503;
	or.b32  	%r53518, %r53517, %r53510;
	add.s32 	%r53519, %r53427, %r53509;
	setp.ne.s32 	%p2235, %r53505, 0;
	setp.gt.s32 	%p2236, %r53508, -1;
	selp.b32 	%r53520, %r53518, %r53519, %p2236;
	selp.b32 	%r53521, %r53518, %r53520, %p2235;
	add.s32 	%r53522, %r53484, 33686018;
	xor.b32  	%r53523, %r53521, %r53487;
	shr.u32 	%r53524, %r53523, 16;
	xor.b32  	%r53525, %r53524, %r53523;
	shr.u32 	%r53526, %r53525, 12;
	shr.u32 	%r53527, %r53525, 4;
	shr.u32 	%r53528, %r53525, 8;
	xor.b32  	%r53529, %r53527, %r53526;
	xor.b32  	%r53530, %r53529, %r53528;
	xor.b32  	%r53531, %r53530, %r53525;
	shr.u32 	%r53532, %r53531, 2;
	xor.b32  	%r53533, %r53532, %r53531;
	shl.b32 	%r53534, %r53533, 3;
	not.b32 	%r53535, %r53534;
	and.b32  	%r53536, %r53535, 24;
	shr.u32 	%r53537, %r53522, %r53536;
	shf.r.wrap.b32 	%r53538, %r53464, %r53464, %r53537;
	shl.b32 	%r53539, %r53533, 31;
	xor.b32  	%r53540, %r53539, -2147483648;
	shr.s32 	%r53541, %r53540, 31;
	shl.b32 	%r53542, %r53533, 30;
	xor.b32  	%r53543, %r53542, -1073741824;
	not.b32 	%r53544, %r53538;
	and.b32  	%r53545, %r53462, %r53544;
	not.b32 	%r53546, %r53462;
	shr.s32 	%r53547, %r53543, 31;
	and.b32  	%r53548, %r53547, %r53546;
	or.b32  	%r53549, %r53541, %r53462;
	not.b32 	%r53550, %r53549;
	or.b32  	%r53551, %r53548, %r53550;
	and.b32  	%r53552, %r53551, %r53538;
	or.b32  	%r53553, %r53552, %r53545;
	add.s32 	%r53554, %r53462, %r53544;
	setp.ne.s32 	%p2237, %r53540, 0;
	setp.gt.s32 	%p2238, %r53543, -1;
	selp.b32 	%r53555, %r53553, %r53554, %p2238;
	selp.b32 	%r53556, %r53553, %r53555, %p2237;
	add.s32 	%r53557, %r53556, %r53523;
	xor.b32  	%r53558, %r53557, %r53464;
	shr.u32 	%r53559, %r53464, 8;
	and.b32  	%r53560, %r53559, 31;
	shl.b32 	%r53561, %r1486, %r53560;
	shr.u32 	%r53562, %r53464, 1;
	and.b32  	%r53563, %r53562, 1;
	shl.b32 	%r53564, %r53563, %r53560;
	and.b32  	%r53565, %r53464, 1;
	shl.b32 	%r53566, %r53565, %r53560;
	and.b32  	%r53567, %r53561, %r52448;
	not.b32 	%r53568, %r53561;
	and.b32  	%r53569, %r52448, %r53568;
	not.b32 	%r53570, %r53566;
	and.b32  	%r53571, %r53567, %r53570;
	or.b32  	%r53572, %r53571, %r53569;
	not.b32 	%r53573, %r53567;
	and.b32  	%r53574, %r53564, %r53573;
	or.b32  	%r53575, %r53572, %r53574;
	xor.b32  	%r53576, %r53575, %r53481;
	and.b32  	%r53577, %r53303, %r53576;
	xor.b32  	%r53578, %r53577, %r53481;
	shr.u32 	%r53579, %r53558, 4;
	xor.b32  	%r53580, %r53579, %r53558;
	and.b32  	%r53581, %r53580, 252645135;
	shr.u32 	%r53582, %r53581, 24;
	shf.r.wrap.b32 	%r53583, %r53558, %r53558, %r53582;
	xor.b32  	%r53584, %r53583, %r53487;
	add.s32 	%r53585, %r53581, 16843009;
	shr.u32 	%r53586, %r53584, 16;
	xor.b32  	%r53587, %r53586, %r53584;
	shr.u32 	%r53588, %r53587, 12;
	shr.u32 	%r53589, %r53587, 4;
	shr.u32 	%r53590, %r53587, 8;
	xor.b32  	%r53591, %r53589, %r53588;
	xor.b32  	%r53592, %r53591, %r53590;
	xor.b32  	%r53593, %r53592, %r53587;
	shr.u32 	%r53594, %r53593, 2;
	xor.b32  	%r53595, %r53594, %r53593;
	shl.b32 	%r53596, %r53595, 3;
	not.b32 	%r53597, %r53596;
	and.b32  	%r53598, %r53597, 24;
	shr.u32 	%r53599, %r53585, %r53598;
	shf.r.wrap.b32 	%r53600, %r53558, %r53558, %r53599;
	shl.b32 	%r53601, %r53595, 31;
	xor.b32  	%r53602, %r53601, -2147483648;
	shr.s32 	%r53603, %r53602, 31;
	shl.b32 	%r53604, %r53595, 30;
	xor.b32  	%r53605, %r53604, -1073741824;
	not.b32 	%r53606, %r53600;
	and.b32  	%r53607, %r53521, %r53606;
	not.b32 	%r53608, %r53521;
	shr.s32 	%r53609, %r53605, 31;
	and.b32  	%r53610, %r53609, %r53608;
	or.b32  	%r53611, %r53603, %r53521;
	not.b32 	%r53612, %r53611;
	or.b32  	%r53613, %r53610, %r53612;
	and.b32  	%r53614, %r53613, %r53600;
	or.b32  	%r53615, %r53614, %r53607;
	add.s32 	%r53616, %r53521, %r53606;
	setp.ne.s32 	%p2239, %r53602, 0;
	setp.gt.s32 	%p2240, %r53605, -1;
	selp.b32 	%r53617, %r53615, %r53616, %p2240;
	selp.b32 	%r53618, %r53615, %r53617, %p2239;
	add.s32 	%r53619, %r53581, 33686018;
	xor.b32  	%r53620, %r53618, %r53584;
	shr.u32 	%r53621, %r53620, 16;
	xor.b32  	%r53622, %r53621, %r53620;
	shr.u32 	%r53623, %r53622, 12;
	shr.u32 	%r53624, %r53622, 4;
	shr.u32 	%r53625, %r53622, 8;
	xor.b32  	%r53626, %r53624, %r53623;
	xor.b32  	%r53627, %r53626, %r53625;
	xor.b32  	%r53628, %r53627, %r53622;
	shr.u32 	%r53629, %r53628, 2;
	xor.b32  	%r53630, %r53629, %r53628;
	shl.b32 	%r53631, %r53630, 3;
	not.b32 	%r53632, %r53631;
	and.b32  	%r53633, %r53632, 24;
	shr.u32 	%r53634, %r53619, %r53633;
	shf.r.wrap.b32 	%r53635, %r53558, %r53558, %r53634;
	shl.b32 	%r53636, %r53630, 31;
	xor.b32  	%r53637, %r53636, -2147483648;
	shr.s32 	%r53638, %r53637, 31;
	shl.b32 	%r53639, %r53630, 30;
	xor.b32  	%r53640, %r53639, -1073741824;
	not.b32 	%r53641, %r53635;
	and.b32  	%r53642, %r53556, %r53641;
	not.b32 	%r53643, %r53556;
	shr.s32 	%r53644, %r53640, 31;
	and.b32  	%r53645, %r53644, %r53643;
	or.b32  	%r53646, %r53638, %r53556;
	not.b32 	%r53647, %r53646;
	or.b32  	%r53648, %r53645, %r53647;
	and.b32  	%r53649, %r53648, %r53635;
	or.b32  	%r53650, %r53649, %r53642;
	add.s32 	%r53651, %r53556, %r53641;
	setp.ne.s32 	%p2241, %r53637, 0;
	setp.gt.s32 	%p2242, %r53640, -1;
	selp.b32 	%r53652, %r53650, %r53651, %p2242;
	selp.b32 	%r53653, %r53650, %r53652, %p2241;
	add.s32 	%r53654, %r53653, %r53620;
	xor.b32  	%r53655, %r53654, %r53558;
	shr.u32 	%r53656, %r53558, 8;
	and.b32  	%r53657, %r53656, 31;
	shl.b32 	%r53658, %r1486, %r53657;
	shr.u32 	%r53659, %r53558, 1;
	and.b32  	%r53660, %r53659, 1;
	shl.b32 	%r53661, %r53660, %r53657;
	and.b32  	%r53662, %r53558, 1;
	shl.b32 	%r53663, %r53662, %r53657;
	and.b32  	%r53664, %r53658, %r53303;
	not.b32 	%r53665, %r53658;
	and.b32  	%r53666, %r53303, %r53665;
	not.b32 	%r53667, %r53663;
	and.b32  	%r53668, %r53664, %r53667;
	or.b32  	%r53669, %r53668, %r53666;
	not.b32 	%r53670, %r53664;
	and.b32  	%r53671, %r53661, %r53670;
	or.b32  	%r53672, %r53669, %r53671;
	shf.l.wrap.b32 	%r53673, %r53672, %r53672, 26;
	shf.l.wrap.b32 	%r53674, %r53672, %r53672, 21;
	xor.b32  	%r53675, %r53673, %r53674;
	shf.l.wrap.b32 	%r53676, %r53672, %r53672, 7;
	xor.b32  	%r53677, %r53675, %r53676;
	add.s32 	%r53678, %r53384, %r42992;
	add.s32 	%r53679, %r53678, %r50738;
	add.s32 	%r53680, %r53679, %r53578;
	add.s32 	%r53681, %r53680, %r53677;
	shr.u32 	%r53682, %r53655, 4;
	xor.b32  	%r53683, %r53682, %r53655;
	and.b32  	%r53684, %r53683, 252645135;
	shr.u32 	%r53685, %r53684, 24;
	shf.r.wrap.b32 	%r53686, %r53655, %r53655, %r53685;
	xor.b32  	%r53687, %r53686, %r53584;
	add.s32 	%r53688, %r53684, 16843009;
	shr.u32 	%r53689, %r53687, 16;
	xor.b32  	%r53690, %r53689, %r53687;
	shr.u32 	%r53691, %r53690, 12;
	shr.u32 	%r53692, %r53690, 4;
	shr.u32 	%r53693, %r53690, 8;
	xor.b32  	%r53694, %r53692, %r53691;
	xor.b32  	%r53695, %r53694, %r53693;
	xor.b32  	%r53696, %r53695, %r53690;
	shr.u32 	%r53697, %r53696, 2;
	xor.b32  	%r53698, %r53697, %r53696;
	shl.b32 	%r53699, %r53698, 3;
	not.b32 	%r53700, %r53699;
	and.b32  	%r53701, %r53700, 24;
	shr.u32 	%r53702, %r53688, %r53701;
	shf.r.wrap.b32 	%r53703, %r53655, %r53655, %r53702;
	shl.b32 	%r53704, %r53698, 31;
	xor.b32  	%r53705, %r53704, -2147483648;
	shr.s32 	%r53706, %r53705, 31;
	shl.b32 	%r53707, %r53698, 30;
	xor.b32  	%r53708, %r53707, -1073741824;
	not.b32 	%r53709, %r53703;
	and.b32  	%r53710, %r53618, %r53709;
	not.b32 	%r53711, %r53618;
	shr.s32 	%r53712, %r53708, 31;
	and.b32  	%r53713, %r53712, %r53711;
	or.b32  	%r53714, %r53706, %r53618;
	not.b32 	%r53715, %r53714;
	or.b32  	%r53716, %r53713, %r53715;
	and.b32  	%r53717, %r53716, %r53703;
	or.b32  	%r53718, %r53717, %r53710;
	add.s32 	%r53719, %r53618, %r53709;
	setp.ne.s32 	%p2243, %r53705, 0;
	setp.gt.s32 	%p2244, %r53708, -1;
	selp.b32 	%r53720, %r53718, %r53719, %p2244;
	selp.b32 	%r53721, %r53718, %r53720, %p2243;
	add.s32 	%r53722, %r53684, 33686018;
	xor.b32  	%r53723, %r53721, %r53687;
	shr.u32 	%r53724, %r53723, 16;
	xor.b32  	%r53725, %r53724, %r53723;
	shr.u32 	%r53726, %r53725, 12;
	shr.u32 	%r53727, %r53725, 4;
	shr.u32 	%r53728, %r53725, 8;
	xor.b32  	%r53729, %r53727, %r53726;
	xor.b32  	%r53730, %r53729, %r53728;
	xor.b32  	%r53731, %r53730, %r53725;
	shr.u32 	%r53732, %r53731, 2;
	xor.b32  	%r53733, %r53732, %r53731;
	shl.b32 	%r53734, %r53733, 3;
	not.b32 	%r53735, %r53734;
	and.b32  	%r53736, %r53735, 24;
	shr.u32 	%r53737, %r53722, %r53736;
	shf.r.wrap.b32 	%r53738, %r53655, %r53655, %r53737;
	shl.b32 	%r53739, %r53733, 31;
	xor.b32  	%r53740, %r53739, -2147483648;
	shr.s32 	%r53741, %r53740, 31;
	shl.b32 	%r53742, %r53733, 30;
	xor.b32  	%r53743, %r53742, -1073741824;
	not.b32 	%r53744, %r53738;
	and.b32  	%r53745, %r53653, %r53744;
	not.b32 	%r53746, %r53653;
	shr.s32 	%r53747, %r53743, 31;
	and.b32  	%r53748, %r53747, %r53746;
	or.b32  	%r53749, %r53741, %r53653;
	not.b32 	%r53750, %r53749;
	or.b32  	%r53751, %r53748, %r53750;
	and.b32  	%r53752, %r53751, %r53738;
	or.b32  	%r53753, %r53752, %r53745;
	add.s32 	%r53754, %r53653, %r53744;
	setp.ne.s32 	%p2245, %r53740, 0;
	setp.gt.s32 	%p2246, %r53743, -1;
	selp.b32 	%r53755, %r53753, %r53754, %p2246;
	selp.b32 	%r53756, %r53753, %r53755, %p2245;
	add.s32 	%r53757, %r53756, %r53723;
	xor.b32  	%r53758, %r53757, %r53655;
	shr.u32 	%r53759, %r53655, 8;
	and.b32  	%r53760, %r53759, 31;
	shl.b32 	%r53761, %r1486, %r53760;
	shr.u32 	%r53762, %r53655, 1;
	and.b32  	%r53763, %r53762, 1;
	shl.b32 	%r53764, %r53763, %r53760;
	and.b32  	%r53765, %r53655, 1;
	shl.b32 	%r53766, %r53765, %r53760;
	and.b32  	%r53767, %r53761, %r51592;
	not.b32 	%r53768, %r53761;
	and.b32  	%r53769, %r51592, %r53768;
	not.b32 	%r53770, %r53766;
	and.b32  	%r53771, %r53767, %r53770;
	or.b32  	%r53772, %r53771, %r53769;
	not.b32 	%r53773, %r53767;
	and.b32  	%r53774, %r53764, %r53773;
	or.b32  	%r53775, %r53772, %r53774;
	shr.u32 	%r53776, %r53758, 4;
	xor.b32  	%r53777, %r53776, %r53758;
	and.b32  	%r53778, %r53777, 252645135;
	shr.u32 	%r53779, %r53778, 24;
	shf.r.wrap.b32 	%r53780, %r53758, %r53758, %r53779;
	xor.b32  	%r53781, %r53780, %r53687;
	add.s32 	%r53782, %r53778, 16843009;
	shr.u32 	%r53783, %r53781, 16;
	xor.b32  	%r53784, %r53783, %r53781;
	shr.u32 	%r53785, %r53784, 12;
	shr.u32 	%r53786, %r53784, 4;
	shr.u32 	%r53787, %r53784, 8;
	xor.b32  	%r53788, %r53786, %r53785;
	xor.b32  	%r53789, %r53788, %r53787;
	xor.b32  	%r53790, %r53789, %r53784;
	shr.u32 	%r53791, %r53790, 2;
	xor.b32  	%r53792, %r53791, %r53790;
	shl.b32 	%r53793, %r53792, 3;
	not.b32 	%r53794, %r53793;
	and.b32  	%r53795, %r53794, 24;
	shr.u32 	%r53796, %r53782, %r53795;
	shf.r.wrap.b32 	%r53797, %r53758, %r53758, %r53796;
	shl.b32 	%r53798, %r53792, 31;
	xor.b32  	%r53799, %r53798, -2147483648;
	shr.s32 	%r53800, %r53799, 31;
	shl.b32 	%r53801, %r53792, 30;
	xor.b32  	%r53802, %r53801, -1073741824;
	not.b32 	%r53803, %r53797;
	and.b32  	%r53804, %r53721, %r53803;
	not.b32 	%r53805, %r53721;
	shr.s32 	%r53806, %r53802, 31;
	and.b32  	%r53807, %r53806, %r53805;
	or.b32  	%r53808, %r53800, %r53721;
	not.b32 	%r53809, %r53808;
	or.b32  	%r53810, %r53807, %r53809;
	and.b32  	%r53811, %r53810, %r53797;
	or.b32  	%r53812, %r53811, %r53804;
	add.s32 	%r53813, %r53721, %r53803;
	setp.ne.s32 	%p2247, %r53799, 0;
	setp.gt.s32 	%p2248, %r53802, -1;
	selp.b32 	%r53814, %r53812, %r53813, %p2248;
	selp.b32 	%r53815, %r53812, %r53814, %p2247;
	add.s32 	%r53816, %r53778, 33686018;
	xor.b32  	%r53817, %r53815, %r53781;
	shr.u32 	%r53818, %r53817, 16;
	xor.b32  	%r53819, %r53818, %r53817;
	shr.u32 	%r53820, %r53819, 12;
	shr.u32 	%r53821, %r53819, 4;
	shr.u32 	%r53822, %r53819, 8;
	xor.b32  	%r53823, %r53821, %r53820;
	xor.b32  	%r53824, %r53823, %r53822;
	xor.b32  	%r53825, %r53824, %r53819;
	shr.u32 	%r53826, %r53825, 2;
	xor.b32  	%r53827, %r53826, %r53825;
	shl.b32 	%r53828, %r53827, 3;
	not.b32 	%r53829, %r53828;
	and.b32  	%r53830, %r53829, 24;
	shr.u32 	%r53831, %r53816, %r53830;
	shf.r.wrap.b32 	%r53832, %r53758, %r53758, %r53831;
	shl.b32 	%r53833, %r53827, 31;
	xor.b32  	%r53834, %r53833, -2147483648;
	shr.s32 	%r53835, %r53834, 31;
	shl.b32 	%r53836, %r53827, 30;
	xor.b32  	%r53837, %r53836, -1073741824;
	not.b32 	%r53838, %r53832;
	and.b32  	%r53839, %r53756, %r53838;
	not.b32 	%r53840, %r53756;
	shr.s32 	%r53841, %r53837, 31;
	and.b32  	%r53842, %r53841, %r53840;
	or.b32  	%r53843, %r53835, %r53756;
	not.b32 	%r53844, %r53843;
	or.b32  	%r53845, %r53842, %r53844;
	and.b32  	%r53846, %r53845, %r53832;
	or.b32  	%r53847, %r53846, %r53839;
	add.s32 	%r53848, %r53756, %r53838;
	setp.ne.s32 	%p2249, %r53834, 0;
	setp.gt.s32 	%p2250, %r53837, -1;
	selp.b32 	%r53849, %r53847, %r53848, %p2250;
	selp.b32 	%r53850, %r53847, %r53849, %p2249;
	add.s32 	%r53851, %r53850, %r53817;
	xor.b32  	%r53852, %r53851, %r53758;
	shr.u32 	%r53853, %r53758, 8;
	and.b32  	%r53854, %r53853, 31;
	shl.b32 	%r53855, %r1486, %r53854;
	shr.u32 	%r53856, %r53758, 1;
	and.b32  	%r53857, %r53856, 1;
	shl.b32 	%r53858, %r53857, %r53854;
	and.b32  	%r53859, %r53758, 1;
	shl.b32 	%r53860, %r53859, %r53854;
	and.b32  	%r53861, %r53855, %r52447;
	not.b32 	%r53862, %r53855;
	and.b32  	%r53863, %r52447, %r53862;
	not.b32 	%r53864, %r53860;
	and.b32  	%r53865, %r53861, %r53864;
	or.b32  	%r53866, %r53865, %r53863;
	not.b32 	%r53867, %r53861;
	and.b32  	%r53868, %r53858, %r53867;
	or.b32  	%r53869, %r53866, %r53868;
	shr.u32 	%r53870, %r53852, 4;
	xor.b32  	%r53871, %r53870, %r53852;
	and.b32  	%r53872, %r53871, 252645135;
	shr.u32 	%r53873, %r53872, 24;
	shf.r.wrap.b32 	%r53874, %r53852, %r53852, %r53873;
	xor.b32  	%r53875, %r53874, %r53781;
	add.s32 	%r53876, %r53872, 16843009;
	shr.u32 	%r53877, %r53875, 16;
	xor.b32  	%r53878, %r53877, %r53875;
	shr.u32 	%r53879, %r53878, 12;
	shr.u32 	%r53880, %r53878, 4;
	shr.u32 	%r53881, %r53878, 8;
	xor.b32  	%r53882, %r53880, %r53879;
	xor.b32  	%r53883, %r53882, %r53881;
	xor.b32  	%r53884, %r53883, %r53878;
	shr.u32 	%r53885, %r53884, 2;
	xor.b32  	%r53886, %r53885, %r53884;
	shl.b32 	%r53887, %r53886, 3;
	not.b32 	%r53888, %r53887;
	and.b32  	%r53889, %r53888, 24;
	shr.u32 	%r53890, %r53876, %r53889;
	shf.r.wrap.b32 	%r53891, %r53852, %r53852, %r53890;
	shl.b32 	%r53892, %r53886, 31;
	xor.b32  	%r53893, %r53892, -2147483648;
	shr.s32 	%r53894, %r53893, 31;
	shl.b32 	%r53895, %r53886, 30;
	xor.b32  	%r53896, %r53895, -1073741824;
	not.b32 	%r53897, %r53891;
	and.b32  	%r53898, %r53815, %r53897;
	not.b32 	%r53899, %r53815;
	shr.s32 	%r53900, %r53896, 31;
	and.b32  	%r53901, %r53900, %r53899;
	or.b32  	%r53902, %r53894, %r53815;
	not.b32 	%r53903, %r53902;
	or.b32  	%r53904, %r53901, %r53903;
	and.b32  	%r53905, %r53904, %r53891;
	or.b32  	%r53906, %r53905, %r53898;
	add.s32 	%r53907, %r53815, %r53897;
	setp.ne.s32 	%p2251, %r53893, 0;
	setp.gt.s32 	%p2252, %r53896, -1;
	selp.b32 	%r53908, %r53906, %r53907, %p2252;
	selp.b32 	%r53909, %r53906, %r53908, %p2251;
	add.s32 	%r53910, %r53872, 33686018;
	xor.b32  	%r53911, %r53909, %r53875;
	shr.u32 	%r53912, %r53911, 16;
	xor.b32  	%r53913, %r53912, %r53911;
	shr.u32 	%r53914, %r53913, 12;
	shr.u32 	%r53915, %r53913, 4;
	shr.u32 	%r53916, %r53913, 8;
	xor.b32  	%r53917, %r53915, %r53914;
	xor.b32  	%r53918, %r53917, %r53916;
	xor.b32  	%r53919, %r53918, %r53913;
	shr.u32 	%r53920, %r53919, 2;
	xor.b32  	%r53921, %r53920, %r53919;
	shl.b32 	%r53922, %r53921, 3;
	not.b32 	%r53923, %r53922;
	and.b32  	%r53924, %r53923, 24;
	shr.u32 	%r53925, %r53910, %r53924;
	shf.r.wrap.b32 	%r53926, %r53852, %r53852, %r53925;
	shl.b32 	%r53927, %r53921, 31;
	xor.b32  	%r53928, %r53927, -2147483648;
	shr.s32 	%r53929, %r53928, 31;
	shl.b32 	%r53930, %r53921, 30;
	xor.b32  	%r53931, %r53930, -1073741824;
	not.b32 	%r53932, %r53926;
	and.b32  	%r53933, %r53850, %r53932;
	not.b32 	%r53934, %r53850;
	shr.s32 	%r53935, %r53931, 31;
	and.b32  	%r53936, %r53935, %r53934;
	or.b32  	%r53937, %r53929, %r53850;
	not.b32 	%r53938, %r53937;
	or.b32  	%r53939, %r53936, %r53938;
	and.b32  	%r53940, %r53939, %r53926;
	or.b32  	%r53941, %r53940, %r53933;
	add.s32 	%r53942, %r53850, %r53932;
	setp.ne.s32 	%p2253, %r53928, 0;
	setp.gt.s32 	%p2254, %r53931, -1;
	selp.b32 	%r53943, %r53941, %r53942, %p2254;
	selp.b32 	%r53944, %r53941, %r53943, %p2253;
	add.s32 	%r53945, %r53944, %r53911;
	xor.b32  	%r53946, %r53945, %r53852;
	shr.u32 	%r53947, %r53852, 8;
	and.b32  	%r53948, %r53947, 31;
	shl.b32 	%r53949, %r1486, %r53948;
	shr.u32 	%r53950, %r53852, 1;
	and.b32  	%r53951, %r53950, 1;
	shl.b32 	%r53952, %r53951, %r53948;
	and.b32  	%r53953, %r53852, 1;
	shl.b32 	%r53954, %r53953, %r53948;
	and.b32  	%r53955, %r53949, %r53302;
	not.b32 	%r53956, %r53949;
	and.b32  	%r53957, %r53302, %r53956;
	not.b32 	%r53958, %r53954;
	and.b32  	%r53959, %r53955, %r53958;
	or.b32  	%r53960, %r53959, %r53957;
	not.b32 	%r53961, %r53955;
	and.b32  	%r53962, %r53952, %r53961;
	or.b32  	%r53963, %r53960, %r53962;
	or.b32  	%r53964, %r53869, %r53775;
	and.b32  	%r53965, %r53963, %r53964;
	and.b32  	%r53966, %r53869, %r53775;
	or.b32  	%r53967, %r53965, %r53966;
	shr.u32 	%r53968, %r53946, 4;
	xor.b32  	%r53969, %r53968, %r53946;
	and.b32  	%r53970, %r53969, 252645135;
	shr.u32 	%r53971, %r53970, 24;
	shf.r.wrap.b32 	%r53972, %r53946, %r53946, %r53971;
	xor.b32  	%r53973, %r53972, %r53875;
	add.s32 	%r53974, %r53970, 16843009;
	shr.u32 	%r53975, %r53973, 16;
	xor.b32  	%r53976, %r53975, %r53973;
	shr.u32 	%r53977, %r53976, 12;
	shr.u32 	%r53978, %r53976, 4;
	shr.u32 	%r53979, %r53976, 8;
	xor.b32  	%r53980, %r53978, %r53977;
	xor.b32  	%r53981, %r53980, %r53979;
	xor.b32  	%r53982, %r53981, %r53976;
	shr.u32 	%r53983, %r53982, 2;
	xor.b32  	%r53984, %r53983, %r53982;
	shl.b32 	%r53985, %r53984, 3;
	not.b32 	%r53986, %r53985;
	and.b32  	%r53987, %r53986, 24;
	shr.u32 	%r53988, %r53974, %r53987;
	shf.r.wrap.b32 	%r53989, %r53946, %r53946, %r53988;
	shl.b32 	%r53990, %r53984, 31;
	xor.b32  	%r53991, %r53990, -2147483648;
	shr.s32 	%r53992, %r53991, 31;
	shl.b32 	%r53993, %r53984, 30;
	xor.b32  	%r53994, %r53993, -1073741824;
	not.b32 	%r53995, %r53989;
	and.b32  	%r53996, %r53909, %r53995;
	not.b32 	%r53997, %r53909;
	shr.s32 	%r53998, %r53994, 31;
	and.b32  	%r53999, %r53998, %r53997;
	or.b32  	%r54000, %r53992, %r53909;
	not.b32 	%r54001, %r54000;
	or.b32  	%r54002, %r53999, %r54001;
	and.b32  	%r54003, %r54002, %r53989;
	or.b32  	%r54004, %r54003, %r53996;
	add.s32 	%r54005, %r53909, %r53995;
	setp.ne.s32 	%p2255, %r53991, 0;
	setp.gt.s32 	%p2256, %r53994, -1;
	selp.b32 	%r54006, %r54004, %r54005, %p2256;
	selp.b32 	%r54007, %r54004, %r54006, %p2255;
	add.s32 	%r54008, %r53970, 33686018;
	xor.b32  	%r54009, %r54007, %r53973;
	shr.u32 	%r54010, %r54009, 16;
	xor.b32  	%r54011, %r54010, %r54009;
	shr.u32 	%r54012, %r54011, 12;
	shr.u32 	%r54013, %r54011, 4;
	shr.u32 	%r54014, %r54011, 8;
	xor.b32  	%r54015, %r54013, %r54012;
	xor.b32  	%r54016, %r54015, %r54014;
	xor.b32  	%r54017, %r54016, %r54011;
	shr.u32 	%r54018, %r54017, 2;
	xor.b32  	%r54019, %r54018, %r54017;
	shl.b32 	%r54020, %r54019, 3;
	not.b32 	%r54021, %r54020;
	and.b32  	%r54022, %r54021, 24;
	shr.u32 	%r54023, %r54008, %r54022;
	shf.r.wrap.b32 	%r54024, %r53946, %r53946, %r54023;
	shl.b32 	%r54025, %r54019, 31;
	xor.b32  	%r54026, %r54025, -2147483648;
	shr.s32 	%r54027, %r54026, 31;
	shl.b32 	%r54028, %r54019, 30;
	xor.b32  	%r54029, %r54028, -1073741824;
	not.b32 	%r54030, %r54024;
	and.b32  	%r54031, %r53944, %r54030;
	not.b32 	%r54032, %r53944;
	shr.s32 	%r54033, %r54029, 31;
	and.b32  	%r54034, %r54033, %r54032;
	or.b32  	%r54035, %r54027, %r53944;
	not.b32 	%r54036, %r54035;
	or.b32  	%r54037, %r54034, %r54036;
	and.b32  	%r54038, %r54037, %r54024;
	or.b32  	%r54039, %r54038, %r54031;
	add.s32 	%r54040, %r53944, %r54030;
	setp.ne.s32 	%p2257, %r54026, 0;
	setp.gt.s32 	%p2258, %r54029, -1;
	selp.b32 	%r54041, %r54039, %r54040, %p2258;
	selp.b32 	%r54042, %r54039, %r54041, %p2257;
	add.s32 	%r54043, %r54042, %r54009;
	xor.b32  	%r54044, %r54043, %r53946;
	shr.u32 	%r54045, %r53946, 8;
	and.b32  	%r54046, %r54045, 31;
	shl.b32 	%r54047, %r1486, %r54046;
	shr.u32 	%r54048, %r53946, 1;
	and.b32  	%r54049, %r54048, 1;
	shl.b32 	%r54050, %r54049, %r54046;
	and.b32  	%r54051, %r53946, 1;
	shl.b32 	%r54052, %r54051, %r54046;
	and.b32  	%r54053, %r54047, %r53302;
	not.b32 	%r54054, %r54047;
	and.b32  	%r54055, %r53302, %r54054;
	not.b32 	%r54056, %r54052;
	and.b32  	%r54057, %r54053, %r54056;
	or.b32  	%r54058, %r54057, %r54055;
	not.b32 	%r54059, %r54053;
	and.b32  	%r54060, %r54050, %r54059;
	or.b32  	%r54061, %r54058, %r54060;
	shf.l.wrap.b32 	%r54062, %r54061, %r54061, 30;
	shf.l.wrap.b32 	%r54063, %r54061, %r54061, 19;
	xor.b32  	%r54064, %r54062, %r54063;
	shf.l.wrap.b32 	%r54065, %r54061, %r54061, 10;
	xor.b32  	%r54066, %r54064, %r54065;
	shr.u32 	%r54067, %r54044, 4;
	xor.b32  	%r54068, %r54067, %r54044;
	and.b32  	%r54069, %r54068, 252645135;
	shr.u32 	%r54070, %r54069, 24;
	shf.r.wrap.b32 	%r54071, %r54044, %r54044, %r54070;
	xor.b32  	%r54072, %r54071, %r53973;
	add.s32 	%r54073, %r54069, 16843009;
	shr.u32 	%r54074, %r54072, 16;
	xor.b32  	%r54075, %r54074, %r54072;
	shr.u32 	%r54076, %r54075, 12;
	shr.u32 	%r54077, %r54075, 4;
	shr.u32 	%r54078, %r54075, 8;
	xor.b32  	%r54079, %r54077, %r54076;
	xor.b32  	%r54080, %r54079, %r54078;
	xor.b32  	%r54081, %r54080, %r54075;
	shr.u32 	%r54082, %r54081, 2;
	xor.b32  	%r54083, %r54082, %r54081;
	shl.b32 	%r54084, %r54083, 3;
	not.b32 	%r54085, %r54084;
	and.b32  	%r54086, %r54085, 24;
	shr.u32 	%r54087, %r54073, %r54086;
	shf.r.wrap.b32 	%r54088, %r54044, %r54044, %r54087;
	shl.b32 	%r54089, %r54083, 31;
	xor.b32  	%r54090, %r54089, -2147483648;
	shr.s32 	%r54091, %r54090, 31;
	shl.b32 	%r54092, %r54083, 30;
	xor.b32  	%r54093, %r54092, -1073741824;
	not.b32 	%r54094, %r54088;
	and.b32  	%r54095, %r54007, %r54094;
	not.b32 	%r54096, %r54007;
	shr.s32 	%r54097, %r54093, 31;
	and.b32  	%r54098, %r54097, %r54096;
	or.b32  	%r54099, %r54091, %r54007;
	not.b32 	%r54100, %r54099;
	or.b32  	%r54101, %r54098, %r54100;
	and.b32  	%r54102, %r54101, %r54088;
	or.b32  	%r54103, %r54102, %r54095;
	add.s32 	%r54104, %r54007, %r54094;
	setp.ne.s32 	%p2259, %r54090, 0;
	setp.gt.s32 	%p2260, %r54093, -1;
	selp.b32 	%r54105, %r54103, %r54104, %p2260;
	selp.b32 	%r54106, %r54103, %r54105, %p2259;
	add.s32 	%r54107, %r54069, 33686018;
	xor.b32  	%r54108, %r54106, %r54072;
	shr.u32 	%r54109, %r54108, 16;
	xor.b32  	%r54110, %r54109, %r54108;
	shr.u32 	%r54111, %r54110, 12;
	shr.u32 	%r54112, %r54110, 4;
	shr.u32 	%r54113, %r54110, 8;
	xor.b32  	%r54114, %r54112, %r54111;
	xor.b32  	%r54115, %r54114, %r54113;
	xor.b32  	%r54116, %r54115, %r54110;
	shr.u32 	%r54117, %r54116, 2;
	xor.b32  	%r54118, %r54117, %r54116;
	shl.b32 	%r54119, %r54118, 3;
	not.b32 	%r54120, %r54119;
	and.b32  	%r54121, %r54120, 24;
	shr.u32 	%r54122, %r54107, %r54121;
	shf.r.wrap.b32 	%r54123, %r54044, %r54044, %r54122;
	shl.b32 	%r54124, %r54118, 31;
	xor.b32  	%r54125, %r54124, -2147483648;
	shr.s32 	%r54126, %r54125, 31;
	shl.b32 	%r54127, %r54118, 30;
	xor.b32  	%r54128, %r54127, -1073741824;
	not.b32 	%r54129, %r54123;
	and.b32  	%r54130, %r54042, %r54129;
	not.b32 	%r54131, %r54042;
	shr.s32 	%r54132, %r54128, 31;
	and.b32  	%r54133, %r54132, %r54131;
	or.b32  	%r54134, %r54126, %r54042;
	not.b32 	%r54135, %r54134;
	or.b32  	%r54136, %r54133, %r54135;
	and.b32  	%r54137, %r54136, %r54123;
	or.b32  	%r54138, %r54137, %r54130;
	add.s32 	%r54139, %r54042, %r54129;
	setp.ne.s32 	%p2261, %r54125, 0;
	setp.gt.s32 	%p2262, %r54128, -1;
	selp.b32 	%r54140, %r54138, %r54139, %p2262;
	selp.b32 	%r54141, %r54138, %r54140, %p2261;
	add.s32 	%r54142, %r54141, %r54108;
	shr.u32 	%r54143, %r54044, 8;
	and.b32  	%r54144, %r54143, 31;
	shl.b32 	%r54145, %r1486, %r54144;
	shr.u32 	%r54146, %r54044, 1;
	and.b32  	%r54147, %r54146, 1;
	shl.b32 	%r54148, %r54147, %r54144;
	and.b32  	%r54149, %r54044, 1;
	shl.b32 	%r54150, %r54149, %r54144;
	and.b32  	%r54151, %r54145, %r53681;
	not.b32 	%r54152, %r54145;
	and.b32  	%r54153, %r53681, %r54152;
	not.b32 	%r54154, %r54150;
	and.b32  	%r54155, %r54151, %r54154;
	or.b32  	%r54156, %r54155, %r54153;
	not.b32 	%r54157, %r54151;
	and.b32  	%r54158, %r54148, %r54157;
	or.b32  	%r54159, %r54156, %r54158;
	add.s32 	%r54160, %r53967, %r53681;
	add.s32 	%r54161, %r54160, %r54066;
	add.s32 	%r54162, %r50737, %r54159;
	add.s32 	%r54163, %r51593, %r51592;
	xor.b32  	%r54164, %r54142, %r54163;
	xor.b32  	%r54165, %r54164, %r54044;
	shr.u32 	%r54166, %r54165, 4;
	xor.b32  	%r54167, %r54166, %r54165;
	and.b32  	%r54168, %r54167, 252645135;
	shr.u32 	%r54169, %r54168, 24;
	shf.r.wrap.b32 	%r54170, %r54165, %r54165, %r54169;
	xor.b32  	%r54171, %r54170, %r54072;
	add.s32 	%r54172, %r54168, 16843009;
	shr.u32 	%r54173, %r54171, 16;
	xor.b32  	%r54174, %r54173, %r54171;
	shr.u32 	%r54175, %r54174, 12;
	shr.u32 	%r54176, %r54174, 4;
	shr.u32 	%r54177, %r54174, 8;
	xor.b32  	%r54178, %r54176, %r54175;
	xor.b32  	%r54179, %r54178, %r54177;
	xor.b32  	%r54180, %r54179, %r54174;
	shr.u32 	%r54181, %r54180, 2;
	xor.b32  	%r54182, %r54181, %r54180;
	shl.b32 	%r54183, %r54182, 3;
	not.b32 	%r54184, %r54183;
	and.b32  	%r54185, %r54184, 24;
	shr.u32 	%r54186, %r54172, %r54185;
	shf.r.wrap.b32 	%r54187, %r54165, %r54165, %r54186;
	shl.b32 	%r54188, %r54182, 31;
	xor.b32  	%r54189, %r54188, -2147483648;
	shr.s32 	%r54190, %r54189, 31;
	shl.b32 	%r54191, %r54182, 30;
	xor.b32  	%r54192, %r54191, -1073741824;
	not.b32 	%r54193, %r54187;
	and.b32  	%r54194, %r54106, %r54193;
	not.b32 	%r54195, %r54106;
	shr.s32 	%r54196, %r54192, 31;
	and.b32  	%r54197, %r54196, %r54195;
	or.b32  	%r54198, %r54190, %r54106;
	not.b32 	%r54199, %r54198;
	or.b32  	%r54200, %r54197, %r54199;
	and.b32  	%r54201, %r54200, %r54187;
	or.b32  	%r54202, %r54201, %r54194;
	add.s32 	%r54203, %r54106, %r54193;
	setp.ne.s32 	%p2263, %r54189, 0;
	setp.gt.s32 	%p2264, %r54192, -1;
	selp.b32 	%r54204, %r54202, %r54203, %p2264;
	selp.b32 	%r54205, %r54202, %r54204, %p2263;
	add.s32 	%r54206, %r54168, 33686018;
	xor.b32  	%r54207, %r54205, %r54171;
	shr.u32 	%r54208, %r54207, 16;
	xor.b32  	%r54209, %r54208, %r54207;
	shr.u32 	%r54210, %r54209, 12;
	shr.u32 	%r54211, %r54209, 4;
	shr.u32 	%r54212, %r54209, 8;
	xor.b32  	%r54213, %r54211, %r54210;
	xor.b32  	%r54214, %r54213, %r54212;
	xor.b32  	%r54215, %r54214, %r54209;
	shr.u32 	%r54216, %r54215, 2;
	xor.b32  	%r54217, %r54216, %r54215;
	shl.b32 	%r54218, %r54217, 3;
	not.b32 	%r54219, %r54218;
	and.b32  	%r54220, %r54219, 24;
	shr.u32 	%r54221, %r54206, %r54220;
	shf.r.wrap.b32 	%r54222, %r54165, %r54165, %r54221;
	shl.b32 	%r54223, %r54217, 31;
	xor.b32  	%r54224, %r54223, -2147483648;
	shr.s32 	%r54225, %r54224, 31;
	shl.b32 	%r54226, %r54217, 30;
	xor.b32  	%r54227, %r54226, -1073741824;
	not.b32 	%r54228, %r54222;
	and.b32  	%r54229, %r54141, %r54228;
	not.b32 	%r54230, %r54141;
	shr.s32 	%r54231, %r54227, 31;
	and.b32  	%r54232, %r54231, %r54230;
	or.b32  	%r54233, %r54225, %r54141;
	not.b32 	%r54234, %r54233;
	or.b32  	%r54235, %r54232, %r54234;
	and.b32  	%r54236, %r54235, %r54222;
	or.b32  	%r54237, %r54236, %r54229;
	add.s32 	%r54238, %r54141, %r54228;
	setp.ne.s32 	%p2265, %r54224, 0;
	setp.gt.s32 	%p2266, %r54227, -1;
	selp.b32 	%r54239, %r54237, %r54238, %p2266;
	selp.b32 	%r54240, %r54237, %r54239, %p2265;
	add.s32 	%r54241, %r54240, %r54207;
	xor.b32  	%r54242, %r54241, %r54165;
	shr.u32 	%r54243, %r54242, 4;
	xor.b32  	%r54244, %r54243, %r54242;
	and.b32  	%r54245, %r54244, 252645135;
	shr.u32 	%r54246, %r54245, 24;
	shf.r.wrap.b32 	%r54247, %r54242, %r54242, %r54246;
	xor.b32  	%r54248, %r54247, %r54171;
	add.s32 	%r54249, %r54245, 16843009;
	shr.u32 	%r54250, %r54248, 16;
	xor.b32  	%r54251, %r54250, %r54248;
	shr.u32 	%r54252, %r54251, 12;
	shr.u32 	%r54253, %r54251, 4;
	shr.u32 	%r54254, %r54251, 8;
	xor.b32  	%r54255, %r54253, %r54252;
	xor.b32  	%r54256, %r54255, %r54254;
	xor.b32  	%r54257, %r54256, %r54251;
	shr.u32 	%r54258, %r54257, 2;
	xor.b32  	%r54259, %r54258, %r54257;
	shl.b32 	%r54260, %r54259, 3;
	not.b32 	%r54261, %r54260;
	and.b32  	%r54262, %r54261, 24;
	shr.u32 	%r54263, %r54249, %r54262;
	shf.r.wrap.b32 	%r54264, %r54242, %r54242, %r54263;
	shl.b32 	%r54265, %r54259, 31;
	xor.b32  	%r54266, %r54265, -2147483648;
	shr.s32 	%r54267, %r54266, 31;
	shl.b32 	%r54268, %r54259, 30;
	xor.b32  	%r54269, %r54268, -1073741824;
	not.b32 	%r54270, %r54264;
	and.b32  	%r54271, %r54205, %r54270;
	not.b32 	%r54272, %r54205;
	shr.s32 	%r54273, %r54269, 31;
	and.b32  	%r54274, %r54273, %r54272;
	or.b32  	%r54275, %r54267, %r54205;
	not.b32 	%r54276, %r54275;
	or.b32  	%r54277, %r54274, %r54276;
	and.b32  	%r54278, %r54277, %r54264;
	or.b32  	%r54279, %r54278, %r54271;
	add.s32 	%r54280, %r54205, %r54270;
	setp.ne.s32 	%p2267, %r54266, 0;
	setp.gt.s32 	%p2268, %r54269, -1;
	selp.b32 	%r54281, %r54279, %r54280, %p2268;
	selp.b32 	%r54282, %r54279, %r54281, %p2267;
	add.s32 	%r54283, %r54245, 33686018;
	xor.b32  	%r54284, %r54282, %r54248;
	shr.u32 	%r54285, %r54284, 16;
	xor.b32  	%r54286, %r54285, %r54284;
	shr.u32 	%r54287, %r54286, 12;
	shr.u32 	%r54288, %r54286, 4;
	shr.u32 	%r54289, %r54286, 8;
	xor.b32  	%r54290, %r54288, %r54287;
	xor.b32  	%r54291, %r54290, %r54289;
	xor.b32  	%r54292, %r54291, %r54286;
	shr.u32 	%r54293, %r54292, 2;
	xor.b32  	%r54294, %r54293, %r54292;
	shl.b32 	%r54295, %r54294, 3;
	not.b32 	%r54296, %r54295;
	and.b32  	%r54297, %r54296, 24;
	shr.u32 	%r54298, %r54283, %r54297;
	shf.r.wrap.b32 	%r54299, %r54242, %r54242, %r54298;
	shl.b32 	%r54300, %r54294, 31;
	xor.b32  	%r54301, %r54300, -2147483648;
	shr.s32 	%r54302, %r54301, 31;
	shl.b32 	%r54303, %r54294, 30;
	xor.b32  	%r54304, %r54303, -1073741824;
	not.b32 	%r54305, %r54299;
	and.b32  	%r54306, %r54240, %r54305;
	not.b32 	%r54307, %r54240;
	shr.s32 	%r54308, %r54304, 31;
	and.b32  	%r54309, %r54308, %r54307;
	or.b32  	%r54310, %r54302, %r54240;
	not.b32 	%r54311, %r54310;
	or.b32  	%r54312, %r54309, %r54311;
	and.b32  	%r54313, %r54312, %r54299;
	or.b32  	%r54314, %r54313, %r54306;
	add.s32 	%r54315, %r54240, %r54305;
	setp.ne.s32 	%p2269, %r54301, 0;
	setp.gt.s32 	%p2270, %r54304, -1;
	selp.b32 	%r54316, %r54314, %r54315, %p2270;
	selp.b32 	%r54317, %r54314, %r54316, %p2269;
	add.s32 	%r54318, %r54317, %r54284;
	xor.b32  	%r54319, %r54318, %r54242;
	shr.u32 	%r54320, %r54242, 8;
	and.b32  	%r54321, %r54320, 31;
	shl.b32 	%r54322, %r1486, %r54321;
	shr.u32 	%r54323, %r54242, 1;
	and.b32  	%r54324, %r54323, 1;
	shl.b32 	%r54325, %r54324, %r54321;
	and.b32  	%r54326, %r54242, 1;
	shl.b32 	%r54327, %r54326, %r54321;
	and.b32  	%r54328, %r54322, %r52448;
	not.b32 	%r54329, %r54322;
	and.b32  	%r54330, %r52448, %r54329;
	not.b32 	%r54331, %r54327;
	and.b32  	%r54332, %r54328, %r54331;
	or.b32  	%r54333, %r54332, %r54330;
	not.b32 	%r54334, %r54328;
	and.b32  	%r54335, %r54325, %r54334;
	or.b32  	%r54336, %r54333, %r54335;
	shr.u32 	%r54337, %r54319, 4;
	xor.b32  	%r54338, %r54337, %r54319;
	and.b32  	%r54339, %r54338, 252645135;
	shr.u32 	%r54340, %r54339, 24;
	shf.r.wrap.b32 	%r54341, %r54319, %r54319, %r54340;
	xor.b32  	%r54342, %r54341, %r54248;
	add.s32 	%r54343, %r54339, 16843009;
	shr.u32 	%r54344, %r54342, 16;
	xor.b32  	%r54345, %r54344, %r54342;
	shr.u32 	%r54346, %r54345, 12;
	shr.u32 	%r54347, %r54345, 4;
	shr.u32 	%r54348, %r54345, 8;
	xor.b32  	%r54349, %r54347, %r54346;
	xor.b32  	%r54350, %r54349, %r54348;
	xor.b32  	%r54351, %r54350, %r54345;
	shr.u32 	%r54352, %r54351, 2;
	xor.b32  	%r54353, %r54352, %r54351;
	shl.b32 	%r54354, %r54353, 3;
	not.b32 	%r54355, %r54354;
	and.b32  	%r54356, %r54355, 24;
	shr.u32 	%r54357, %r54343, %r54356;
	shf.r.wrap.b32 	%r54358, %r54319, %r54319, %r54357;
	shl.b32 	%r54359, %r54353, 31;
	xor.b32  	%r54360, %r54359, -2147483648;
	shr.s32 	%r54361, %r54360, 31;
	shl.b32 	%r54362, %r54353, 30;
	xor.b32  	%r54363, %r54362, -1073741824;
	not.b32 	%r54364, %r54358;
	and.b32  	%r54365, %r54282, %r54364;
	not.b32 	%r54366, %r54282;
	shr.s32 	%r54367, %r54363, 31;
	and.b32  	%r54368, %r54367, %r54366;
	or.b32  	%r54369, %r54361, %r54282;
	not.b32 	%r54370, %r54369;
	or.b32  	%r54371, %r54368, %r54370;
	and.b32  	%r54372, %r54371, %r54358;
	or.b32  	%r54373, %r54372, %r54365;
	add.s32 	%r54374, %r54282, %r54364;
	setp.ne.s32 	%p2271, %r54360, 0;
	setp.gt.s32 	%p2272, %r54363, -1;
	selp.b32 	%r54375, %r54373, %r54374, %p2272;
	selp.b32 	%r54376, %r54373, %r54375, %p2271;
	add.s32 	%r54377, %r54339, 33686018;
	xor.b32  	%r54378, %r54376, %r54342;
	shr.u32 	%r54379, %r54378, 16;
	xor.b32  	%r54380, %r54379, %r54378;
	shr.u32 	%r54381, %r54380, 12;
	shr.u32 	%r54382, %r54380, 4;
	shr.u32 	%r54383, %r54380, 8;
	xor.b32  	%r54384, %r54382, %r54381;
	xor.b32  	%r54385, %r54384, %r54383;
	xor.b32  	%r54386, %r54385, %r54380;
	shr.u32 	%r54387, %r54386, 2;
	xor.b32  	%r54388, %r54387, %r54386;
	shl.b32 	%r54389, %r54388, 3;
	not.b32 	%r54390, %r54389;
	and.b32  	%r54391, %r54390, 24;
	shr.u32 	%r54392, %r54377, %r54391;
	shf.r.wrap.b32 	%r54393, %r54319, %r54319, %r54392;
	shl.b32 	%r54394, %r54388, 31;
	xor.b32  	%r54395, %r54394, -2147483648;
	shr.s32 	%r54396, %r54395, 31;
	shl.b32 	%r54397, %r54388, 30;
	xor.b32  	%r54398, %r54397, -1073741824;
	not.b32 	%r54399, %r54393;
	and.b32  	%r54400, %r54317, %r54399;
	not.b32 	%r54401, %r54317;
	shr.s32 	%r54402, %r54398, 31;
	and.b32  	%r54403, %r54402, %r54401;
	or.b32  	%r54404, %r54396, %r54317;
	not.b32 	%r54405, %r54404;
	or.b32  	%r54406, %r54403, %r54405;
	and.b32  	%r54407, %r54406, %r54393;
	or.b32  	%r54408, %r54407, %r54400;
	add.s32 	%r54409, %r54317, %r54399;
	setp.ne.s32 	%p2273, %r54395, 0;
	setp.gt.s32 	%p2274, %r54398, -1;
	selp.b32 	%r54410, %r54408, %r54409, %p2274;
	selp.b32 	%r54411, %r54408, %r54410, %p2273;
	add.s32 	%r54412, %r54411, %r54378;
	xor.b32  	%r54413, %r54412, %r54319;
	shr.u32 	%r54414, %r54319, 8;
	and.b32  	%r54415, %r54414, 31;
	shl.b32 	%r54416, %r1486, %r54415;
	shr.u32 	%r54417, %r54319, 1;
	and.b32  	%r54418, %r54417, 1;
	shl.b32 	%r54419, %r54418, %r54415;
	and.b32  	%r54420, %r54319, 1;
	shl.b32 	%r54421, %r54420, %r54415;
	and.b32  	%r54422, %r54416, %r53303;
	not.b32 	%r54423, %r54416;
	and.b32  	%r54424, %r53303, %r54423;
	not.b32 	%r54425, %r54421;
	and.b32  	%r54426, %r54422, %r54425;
	or.b32  	%r54427, %r54426, %r54424;
	not.b32 	%r54428, %r54422;
	and.b32  	%r54429, %r54419, %r54428;
	or.b32  	%r54430, %r54427, %r54429;
	xor.b32  	%r54431, %r54430, %r54336;
	and.b32  	%r54432, %r54162, %r54431;
	xor.b32  	%r54433, %r54432, %r54336;
	shr.u32 	%r54434, %r54413, 4;
	xor.b32  	%r54435, %r54434, %r54413;
	and.b32  	%r54436, %r54435, 252645135;
	shr.u32 	%r54437, %r54436, 24;
	shf.r.wrap.b32 	%r54438, %r54413, %r54413, %r54437;
	xor.b32  	%r54439, %r54438, %r54342;
	add.s32 	%r54440, %r54436, 16843009;
	shr.u32 	%r54441, %r54439, 16;
	xor.b32  	%r54442, %r54441, %r54439;
	shr.u32 	%r54443, %r54442, 12;
	shr.u32 	%r54444, %r54442, 4;
	shr.u32 	%r54445, %r54442, 8;
	xor.b32  	%r54446, %r54444, %r54443;
	xor.b32  	%r54447, %r54446, %r54445;
	xor.b32  	%r54448, %r54447, %r54442;
	shr.u32 	%r54449, %r54448, 2;
	xor.b32  	%r54450, %r54449, %r54448;
	shl.b32 	%r54451, %r54450, 3;
	not.b32 	%r54452, %r54451;
	and.b32  	%r54453, %r54452, 24;
	shr.u32 	%r54454, %r54440, %r54453;
	shf.r.wrap.b32 	%r54455, %r54413, %r54413, %r54454;
	shl.b32 	%r54456, %r54450, 31;
	xor.b32  	%r54457, %r54456, -2147483648;
	shr.s32 	%r54458, %r54457, 31;
	shl.b32 	%r54459, %r54450, 30;
	xor.b32  	%r54460, %r54459, -1073741824;
	not.b32 	%r54461, %r54455;
	and.b32  	%r54462, %r54376, %r54461;
	not.b32 	%r54463, %r54376;
	shr.s32 	%r54464, %r54460, 31;
	and.b32  	%r54465, %r54464, %r54463;
	or.b32  	%r54466, %r54458, %r54376;
	not.b32 	%r54467, %r54466;
	or.b32  	%r54468, %r54465, %r54467;
	and.b32  	%r54469, %r54468, %r54455;
	or.b32  	%r54470, %r54469, %r54462;
	add.s32 	%r54471, %r54376, %r54461;
	setp.ne.s32 	%p2275, %r54457, 0;
	setp.gt.s32 	%p2276, %r54460, -1;
	selp.b32 	%r54472, %r54470, %r54471, %p2276;
	selp.b32 	%r54473, %r54470, %r54472, %p2275;
	add.s32 	%r54474, %r54436, 33686018;
	xor.b32  	%r54475, %r54473, %r54439;
	shr.u32 	%r54476, %r54475, 16;
	xor.b32  	%r54477, %r54476, %r54475;
	shr.u32 	%r54478, %r54477, 12;
	shr.u32 	%r54479, %r54477, 4;
	shr.u32 	%r54480, %r54477, 8;
	xor.b32  	%r54481, %r54479, %r54478;
	xor.b32  	%r54482, %r54481, %r54480;
	xor.b32  	%r54483, %r54482, %r54477;
	shr.u32 	%r54484, %r54483, 2;
	xor.b32  	%r54485, %r54484, %r54483;
	shl.b32 	%r54486, %r54485, 3;
	not.b32 	%r54487, %r54486;
	and.b32  	%r54488, %r54487, 24;
	shr.u32 	%r54489, %r54474, %r54488;
	shf.r.wrap.b32 	%r54490, %r54413, %r54413, %r54489;
	shl.b32 	%r54491, %r54485, 31;
	xor.b32  	%r54492, %r54491, -2147483648;
	shr.s32 	%r54493, %r54492, 31;
	shl.b32 	%r54494, %r54485, 30;
	xor.b32  	%r54495, %r54494, -1073741824;
	not.b32 	%r54496, %r54490;
	and.b32  	%r54497, %r54411, %r54496;
	not.b32 	%r54498, %r54411;
	shr.s32 	%r54499, %r54495, 31;
	and.b32  	%r54500, %r54499, %r54498;
	or.b32  	%r54501, %r54493, %r54411;
	not.b32 	%r54502, %r54501;
	or.b32  	%r54503, %r54500, %r54502;
	and.b32  	%r54504, %r54503, %r54490;
	or.b32  	%r54505, %r54504, %r54497;
	add.s32 	%r54506, %r54411, %r54496;
	setp.ne.s32 	%p2277, %r54492, 0;
	setp.gt.s32 	%p2278, %r54495, -1;
	selp.b32 	%r54507, %r54505, %r54506, %p2278;
	selp.b32 	%r54508, %r54505, %r54507, %p2277;
	add.s32 	%r54509, %r54508, %r54475;
	xor.b32  	%r54510, %r54509, %r54413;
	shr.u32 	%r54511, %r54413, 8;
	and.b32  	%r54512, %r54511, 31;
	shl.b32 	%r54513, %r1486, %r54512;
	shr.u32 	%r54514, %r54413, 1;
	and.b32  	%r54515, %r54514, 1;
	shl.b32 	%r54516, %r54515, %r54512;
	and.b32  	%r54517, %r54413, 1;
	shl.b32 	%r54518, %r54517, %r54512;
	and.b32  	%r54519, %r54513, %r54162;
	not.b32 	%r54520, %r54513;
	and.b32  	%r54521, %r54162, %r54520;
	not.b32 	%r54522, %r54518;
	and.b32  	%r54523, %r54519, %r54522;
	or.b32  	%r54524, %r54523, %r54521;
	not.b32 	%r54525, %r54519;
	and.b32  	%r54526, %r54516, %r54525;
	or.b32  	%r54527, %r54524, %r54526;
	shf.l.wrap.b32 	%r54528, %r54527, %r54527, 26;
	shf.l.wrap.b32 	%r54529, %r54527, %r54527, 21;
	xor.b32  	%r54530, %r54528, %r54529;
	shf.l.wrap.b32 	%r54531, %r54527, %r54527, 7;
	xor.b32  	%r54532, %r54530, %r54531;
	add.s32 	%r54533, %r53385, %r43005;
	add.s32 	%r54534, %r54533, %r51593;
	add.s32 	%r54535, %r54534, %r54433;
	add.s32 	%r54536, %r54535, %r54532;
	shr.u32 	%r54537, %r54510, 4;
	xor.b32  	%r54538, %r54537, %r54510;
	and.b32  	%r54539, %r54538, 252645135;
	shr.u32 	%r54540, %r54539, 24;
	shf.r.wrap.b32 	%r54541, %r54510, %r54510, %r54540;
	xor.b32  	%r54542, %r54541, %r54439;
	add.s32 	%r54543, %r54539, 16843009;
	shr.u32 	%r54544, %r54542, 16;
	xor.b32  	%r54545, %r54544, %r54542;
	shr.u32 	%r54546, %r54545, 12;
	shr.u32 	%r54547, %r54545, 4;
	shr.u32 	%r54548, %r54545, 8;
	xor.b32  	%r54549, %r54547, %r54546;
	xor.b32  	%r54550, %r54549, %r54548;
	xor.b32  	%r54551, %r54550, %r54545;
	shr.u32 	%r54552, %r54551, 2;
	xor.b32  	%r54553, %r54552, %r54551;
	shl.b32 	%r54554, %r54553, 3;
	not.b32 	%r54555, %r54554;
	and.b32  	%r54556, %r54555, 24;
	shr.u32 	%r54557, %r54543, %r54556;
	shf.r.wrap.b32 	%r54558, %r54510, %r54510, %r54557;
	shl.b32 	%r54559, %r54553, 31;
	xor.b32  	%r54560, %r54559, -2147483648;
	shr.s32 	%r54561, %r54560, 31;
	shl.b32 	%r54562, %r54553, 30;
	xor.b32  	%r54563, %r54562, -1073741824;
	not.b32 	%r54564, %r54558;
	and.b32  	%r54565, %r54473, %r54564;
	not.b32 	%r54566, %r54473;
	shr.s32 	%r54567, %r54563, 31;
	and.b32  	%r54568, %r54567, %r54566;
	or.b32  	%r54569, %r54561, %r54473;
	not.b32 	%r54570, %r54569;
	or.b32  	%r54571, %r54568, %r54570;
	and.b32  	%r54572, %r54571, %r54558;
	or.b32  	%r54573, %r54572, %r54565;
	add.s32 	%r54574, %r54473, %r54564;
	setp.ne.s32 	%p2279, %r54560, 0;
	setp.gt.s32 	%p2280, %r54563, -1;
	selp.b32 	%r54575, %r54573, %r54574, %p2280;
	selp.b32 	%r54576, %r54573, %r54575, %p2279;
	add.s32 	%r54577, %r54539, 33686018;
	xor.b32  	%r54578, %r54576, %r54542;
	shr.u32 	%r54579, %r54578, 16;
	xor.b32  	%r54580, %r54579, %r54578;
	shr.u32 	%r54581, %r54580, 12;
	shr.u32 	%r54582, %r54580, 4;
	shr.u32 	%r54583, %r54580, 8;
	xor.b32  	%r54584, %r54582, %r54581;
	xor.b32  	%r54585, %r54584, %r54583;
	xor.b32  	%r54586, %r54585, %r54580;
	shr.u32 	%r54587, %r54586, 2;
	xor.b32  	%r54588, %r54587, %r54586;
	shl.b32 	%r54589, %r54588, 3;
	not.b32 	%r54590, %r54589;
	and.b32  	%r54591, %r54590, 24;
	shr.u32 	%r54592, %r54577, %r54591;
	shf.r.wrap.b32 	%r54593, %r54510, %r54510, %r54592;
	shl.b32 	%r54594, %r54588, 31;
	xor.b32  	%r54595, %r54594, -2147483648;
	shr.s32 	%r54596, %r54595, 31;
	shl.b32 	%r54597, %r54588, 30;
	xor.b32  	%r54598, %r54597, -1073741824;
	not.b32 	%r54599, %r54593;
	and.b32  	%r54600, %r54508, %r54599;
	not.b32 	%r54601, %r54508;
	shr.s32 	%r54602, %r54598, 31;
	and.b32  	%r54603, %r54602, %r54601;
	or.b32  	%r54604, %r54596, %r54508;
	not.b32 	%r54605, %r54604;
	or.b32  	%r54606, %r54603, %r54605;
	and.b32  	%r54607, %r54606, %r54593;
	or.b32  	%r54608, %r54607, %r54600;
	add.s32 	%r54609, %r54508, %r54599;
	setp.ne.s32 	%p2281, %r54595, 0;
	setp.gt.s32 	%p2282, %r54598, -1;
	selp.b32 	%r54610, %r54608, %r54609, %p2282;
	selp.b32 	%r54611, %r54608, %r54610, %p2281;
	add.s32 	%r54612, %r54611, %r54578;
	xor.b32  	%r54613, %r54612, %r54510;
	shr.u32 	%r54614, %r54510, 8;
	and.b32  	%r54615, %r54614, 31;
	shl.b32 	%r54616, %r1486, %r54615;
	shr.u32 	%r54617, %r54510, 1;
	and.b32  	%r54618, %r54617, 1;
	shl.b32 	%r54619, %r54618, %r54615;
	and.b32  	%r54620, %r54510, 1;
	shl.b32 	%r54621, %r54620, %r54615;
	and.b32  	%r54622, %r54616, %r52447;
	not.b32 	%r54623, %r54616;
	and.b32  	%r54624, %r52447, %r54623;
	not.b32 	%r54625, %r54621;
	and.b32  	%r54626, %r54622, %r54625;
	or.b32  	%r54627, %r54626, %r54624;
	not.b32 	%r54628, %r54622;
	and.b32  	%r54629, %r54619, %r54628;
	or.b32  	%r54630, %r54627, %r54629;
	shr.u32 	%r54631, %r54613, 4;
	xor.b32  	%r54632, %r54631, %r54613;
	and.b32  	%r54633, %r54632, 252645135;
	shr.u32 	%r54634, %r54633, 24;
	shf.r.wrap.b32 	%r54635, %r54613, %r54613, %r54634;
	xor.b32  	%r54636, %r54635, %r54542;
	add.s32 	%r54637, %r54633, 16843009;
	shr.u32 	%r54638, %r54636, 16;
	xor.b32  	%r54639, %r54638, %r54636;
	shr.u32 	%r54640, %r54639, 12;
	shr.u32 	%r54641, %r54639, 4;
	shr.u32 	%r54642, %r54639, 8;
	xor.b32  	%r54643, %r54641, %r54640;
	xor.b32  	%r54644, %r54643, %r54642;
	xor.b32  	%r54645, %r54644, %r54639;
	shr.u32 	%r54646, %r54645, 2;
	xor.b32  	%r54647, %r54646, %r54645;
	shl.b32 	%r54648, %r54647, 3;
	not.b32 	%r54649, %r54648;
	and.b32  	%r54650, %r54649, 24;
	shr.u32 	%r54651, %r54637, %r54650;
	shf.r.wrap.b32 	%r54652, %r54613, %r54613, %r54651;
	shl.b32 	%r54653, %r54647, 31;
	xor.b32  	%r54654, %r54653, -2147483648;
	shr.s32 	%r54655, %r54654, 31;
	shl.b32 	%r54656, %r54647, 30;
	xor.b32  	%r54657, %r54656, -1073741824;
	not.b32 	%r54658, %r54652;
	and.b32  	%r54659, %r54576, %r54658;
	not.b32 	%r54660, %r54576;
	shr.s32 	%r54661, %r54657, 31;
	and.b32  	%r54662, %r54661, %r54660;
	or.b32  	%r54663, %r54655, %r54576;
	not.b32 	%r54664, %r54663;
	or.b32  	%r54665, %r54662, %r54664;
	and.b32  	%r54666, %r54665, %r54652;
	or.b32  	%r54667, %r54666, %r54659;
	add.s32 	%r54668, %r54576, %r54658;
	setp.ne.s32 	%p2283, %r54654, 0;
	setp.gt.s32 	%p2284, %r54657, -1;
	selp.b32 	%r54669, %r54667, %r54668, %p2284;
	selp.b32 	%r54670, %r54667, %r54669, %p2283;
	add.s32 	%r54671, %r54633, 33686018;
	xor.b32  	%r54672, %r54670, %r54636;
	shr.u32 	%r54673, %r54672, 16;
	xor.b32  	%r54674, %r54673, %r54672;
	shr.u32 	%r54675, %r54674, 12;
	shr.u32 	%r54676, %r54674, 4;
	shr.u32 	%r54677, %r54674, 8;
	xor.b32  	%r54678, %r54676, %r54675;
	xor.b32  	%r54679, %r54678, %r54677;
	xor.b32  	%r54680, %r54679, %r54674;
	shr.u32 	%r54681, %r54680, 2;
	xor.b32  	%r54682, %r54681, %r54680;
	shl.b32 	%r54683, %r54682, 3;
	not.b32 	%r54684, %r54683;
	and.b32  	%r54685, %r54684, 24;
	shr.u32 	%r54686, %r54671, %r54685;
	shf.r.wrap.b32 	%r54687, %r54613, %r54613, %r54686;
	shl.b32 	%r54688, %r54682, 31;
	xor.b32  	%r54689, %r54688, -2147483648;
	shr.s32 	%r54690, %r54689, 31;
	shl.b32 	%r54691, %r54682, 30;
	xor.b32  	%r54692, %r54691, -1073741824;
	not.b32 	%r54693, %r54687;
	and.b32  	%r54694, %r54611, %r54693;
	not.b32 	%r54695, %r54611;
	shr.s32 	%r54696, %r54692, 31;
	and.b32  	%r54697, %r54696, %r54695;
	or.b32  	%r54698, %r54690, %r54611;
	not.b32 	%r54699, %r54698;
	or.b32  	%r54700, %r54697, %r54699;
	and.b32  	%r54701, %r54700, %r54687;
	or.b32  	%r54702, %r54701, %r54694;
	add.s32 	%r54703, %r54611, %r54693;
	setp.ne.s32 	%p2285, %r54689, 0;
	setp.gt.s32 	%p2286, %r54692, -1;
	selp.b32 	%r54704, %r54702, %r54703, %p2286;
	selp.b32 	%r54705, %r54702, %r54704, %p2285;
	add.s32 	%r54706, %r54705, %r54672;
	xor.b32  	%r54707, %r54706, %r54613;
	shr.u32 	%r54708, %r54613, 8;
	and.b32  	%r54709, %r54708, 31;
	shl.b32 	%r54710, %r1486, %r54709;
	shr.u32 	%r54711, %r54613, 1;
	and.b32  	%r54712, %r54711, 1;
	shl.b32 	%r54713, %r54712, %r54709;
	and.b32  	%r54714, %r54613, 1;
	shl.b32 	%r54715, %r54714, %r54709;
	and.b32  	%r54716, %r54710, %r53302;
	not.b32 	%r54717, %r54710;
	and.b32  	%r54718, %r53302, %r54717;
	not.b32 	%r54719, %r54715;
	and.b32  	%r54720, %r54716, %r54719;
	or.b32  	%r54721, %r54720, %r54718;
	not.b32 	%r54722, %r54716;
	and.b32  	%r54723, %r54713, %r54722;
	or.b32  	%r54724, %r54721, %r54723;
	shr.u32 	%r54725, %r54707, 4;
	xor.b32  	%r54726, %r54725, %r54707;
	and.b32  	%r54727, %r54726, 252645135;
	shr.u32 	%r54728, %r54727, 24;
	shf.r.wrap.b32 	%r54729, %r54707, %r54707, %r54728;
	xor.b32  	%r54730, %r54729, %r54636;
	add.s32 	%r54731, %r54727, 16843009;
	shr.u32 	%r54732, %r54730, 16;
	xor.b32  	%r54733, %r54732, %r54730;
	shr.u32 	%r54734, %r54733, 12;
	shr.u32 	%r54735, %r54733, 4;
	shr.u32 	%r54736, %r54733, 8;
	xor.b32  	%r54737, %r54735, %r54734;
	xor.b32  	%r54738, %r54737, %r54736;
	xor.b32  	%r54739, %r54738, %r54733;
	shr.u32 	%r54740, %r54739, 2;
	xor.b32  	%r54741, %r54740, %r54739;
	shl.b32 	%r54742, %r54741, 3;
	not.b32 	%r54743, %r54742;
	and.b32  	%r54744, %r54743, 24;
	shr.u32 	%r54745, %r54731, %r54744;
	shf.r.wrap.b32 	%r54746, %r54707, %r54707, %r54745;
	shl.b32 	%r54747, %r54741, 31;
	xor.b32  	%r54748, %r54747, -2147483648;
	shr.s32 	%r54749, %r54748, 31;
	shl.b32 	%r54750, %r54741, 30;
	xor.b32  	%r54751, %r54750, -1073741824;
	not.b32 	%r54752, %r54746;
	and.b32  	%r54753, %r54670, %r54752;
	not.b32 	%r54754, %r54670;
	shr.s32 	%r54755, %r54751, 31;
	and.b32  	%r54756, %r54755, %r54754;
	or.b32  	%r54757, %r54749, %r54670;
	not.b32 	%r54758, %r54757;
	or.b32  	%r54759, %r54756, %r54758;
	and.b32  	%r54760, %r54759, %r54746;
	or.b32  	%r54761, %r54760, %r54753;
	add.s32 	%r54762, %r54670, %r54752;
	setp.ne.s32 	%p2287, %r54748, 0;
	setp.gt.s32 	%p2288, %r54751, -1;
	selp.b32 	%r54763, %r54761, %r54762, %p2288;
	selp.b32 	%r54764, %r54761, %r54763, %p2287;
	add.s32 	%r54765, %r54727, 33686018;
	xor.b32  	%r54766, %r54764, %r54730;
	shr.u32 	%r54767, %r54766, 16;
	xor.b32  	%r54768, %r54767, %r54766;
	shr.u32 	%r54769, %r54768, 12;
	shr.u32 	%r54770, %r54768, 4;
	shr.u32 	%r54771, %r54768, 8;
	xor.b32  	%r54772, %r54770, %r54769;
	xor.b32  	%r54773, %r54772, %r54771;
	xor.b32  	%r54774, %r54773, %r54768;
	shr.u32 	%r54775, %r54774, 2;
	xor.b32  	%r54776, %r54775, %r54774;
	shl.b32 	%r54777, %r54776, 3;
	not.b32 	%r54778, %r54777;
	and.b32  	%r54779, %r54778, 24;
	shr.u32 	%r54780, %r54765, %r54779;
	shf.r.wrap.b32 	%r54781, %r54707, %r54707, %r54780;
	shl.b32 	%r54782, %r54776, 31;
	xor.b32  	%r54783, %r54782, -2147483648;
	shr.s32 	%r54784, %r54783, 31;
	shl.b32 	%r54785, %r54776, 30;
	xor.b32  	%r54786, %r54785, -1073741824;
	not.b32 	%r54787, %r54781;
	and.b32  	%r54788, %r54705, %r54787;
	not.b32 	%r54789, %r54705;
	shr.s32 	%r54790, %r54786, 31;
	and.b32  	%r54791, %r54790, %r54789;
	or.b32  	%r54792, %r54784, %r54705;
	not.b32 	%r54793, %r54792;
	or.b32  	%r54794, %r54791, %r54793;
	and.b32  	%r54795, %r54794, %r54781;
	or.b32  	%r54796, %r54795, %r54788;
	add.s32 	%r54797, %r54705, %r54787;
	setp.ne.s32 	%p2289, %r54783, 0;
	setp.gt.s32 	%p2290, %r54786, -1;
	selp.b32 	%r54798, %r54796, %r54797, %p2290;
	selp.b32 	%r54799, %r54796, %r54798, %p2289;
	add.s32 	%r54800, %r54799, %r54766;
	xor.b32  	%r54801, %r54800, %r54707;
	shr.u32 	%r54802, %r54707, 8;
	and.b32  	%r54803, %r54802, 31;
	shl.b32 	%r54804, %r1486, %r54803;
	shr.u32 	%r54805, %r54707, 1;
	and.b32  	%r54806, %r54805, 1;
	shl.b32 	%r54807, %r54806, %r54803;
	and.b32  	%r54808, %r54707, 1;
	shl.b32 	%r54809, %r54808, %r54803;
	and.b32  	%r54810, %r54804, %r54161;
	not.b32 	%r54811, %r54804;
	and.b32  	%r54812, %r54161, %r54811;
	not.b32 	%r54813, %r54809;
	and.b32  	%r54814, %r54810, %r54813;
	or.b32  	%r54815, %r54814, %r54812;
	not.b32 	%r54816, %r54810;
	and.b32  	%r54817, %r54807, %r54816;
	or.b32  	%r54818, %r54815, %r54817;
	or.b32  	%r54819, %r54724, %r54630;
	and.b32  	%r54820, %r54818, %r54819;
	and.b32  	%r54821, %r54724, %r54630;
	or.b32  	%r54822, %r54820, %r54821;
	shr.u32 	%r54823, %r54801, 4;
	xor.b32  	%r54824, %r54823, %r54801;
	and.b32  	%r54825, %r54824, 252645135;
	shr.u32 	%r54826, %r54825, 24;
	shf.r.wrap.b32 	%r54827, %r54801, %r54801, %r54826;
	xor.b32  	%r54828, %r54827, %r54730;
	add.s32 	%r54829, %r54825, 16843009;
	shr.u32 	%r54830, %r54828, 16;
	xor.b32  	%r54831, %r54830, %r54828;
	shr.u32 	%r54832, %r54831, 12;
	shr.u32 	%r54833, %r54831, 4;
	shr.u32 	%r54834, %r54831, 8;
	xor.b32  	%r54835, %r54833, %r54832;
	xor.b32  	%r54836, %r54835, %r54834;
	xor.b32  	%r54837, %r54836, %r54831;
	shr.u32 	%r54838, %r54837, 2;
	xor.b32  	%r54839, %r54838, %r54837;
	shl.b32 	%r54840, %r54839, 3;
	not.b32 	%r54841, %r54840;
	and.b32  	%r54842, %r54841, 24;
	shr.u32 	%r54843, %r54829, %r54842;
	shf.r.wrap.b32 	%r54844, %r54801, %r54801, %r54843;
	shl.b32 	%r54845, %r54839, 31;
	xor.b32  	%r54846, %r54845, -2147483648;
	shr.s32 	%r54847, %r54846, 31;
	shl.b32 	%r54848, %r54839, 30;
	xor.b32  	%r54849, %r54848, -1073741824;
	not.b32 	%r54850, %r54844;
	and.b32  	%r54851, %r54764, %r54850;
	not.b32 	%r54852, %r54764;
	shr.s32 	%r54853, %r54849, 31;
	and.b32  	%r54854, %r54853, %r54852;
	or.b32  	%r54855, %r54847, %r54764;
	not.b32 	%r54856, %r54855;
	or.b32  	%r54857, %r54854, %r54856;
	and.b32  	%r54858, %r54857, %r54844;
	or.b32  	%r54859, %r54858, %r54851;
	add.s32 	%r54860, %r54764, %r54850;
	setp.ne.s32 	%p2291, %r54846, 0;
	setp.gt.s32 	%p2292, %r54849, -1;
	selp.b32 	%r54861, %r54859, %r54860, %p2292;
	selp.b32 	%r54862, %r54859, %r54861, %p2291;
	add.s32 	%r54863, %r54825, 33686018;
	xor.b32  	%r54864, %r54862, %r54828;
	shr.u32 	%r54865, %r54864, 16;
	xor.b32  	%r54866, %r54865, %r54864;
	shr.u32 	%r54867, %r54866, 12;
	shr.u32 	%r54868, %r54866, 4;
	shr.u32 	%r54869, %r54866, 8;
	xor.b32  	%r54870, %r54868, %r54867;
	xor.b32  	%r54871, %r54870, %r54869;
	xor.b32  	%r54872, %r54871, %r54866;
	shr.u32 	%r54873, %r54872, 2;
	xor.b32  	%r54874, %r54873, %r54872;
	shl.b32 	%r54875, %r54874, 3;
	not.b32 	%r54876, %r54875;
	and.b32  	%r54877, %r54876, 24;
	shr.u32 	%r54878, %r54863, %r54877;
	shf.r.wrap.b32 	%r54879, %r54801, %r54801, %r54878;
	shl.b32 	%r54880, %r54874, 31;
	xor.b32  	%r54881, %r54880, -2147483648;
	shr.s32 	%r54882, %r54881, 31;
	shl.b32 	%r54883, %r54874, 30;
	xor.b32  	%r54884, %r54883, -1073741824;
	not.b32 	%r54885, %r54879;
	and.b32  	%r54886, %r54799, %r54885;
	not.b32 	%r54887, %r54799;
	shr.s32 	%r54888, %r54884, 31;
	and.b32  	%r54889, %r54888, %r54887;
	or.b32  	%r54890, %r54882, %r54799;
	not.b32 	%r54891, %r54890;
	or.b32  	%r54892, %r54889, %r54891;
	and.b32  	%r54893, %r54892, %r54879;
	or.b32  	%r54894, %r54893, %r54886;
	add.s32 	%r54895, %r54799, %r54885;
	setp.ne.s32 	%p2293, %r54881, 0;
	setp.gt.s32 	%p2294, %r54884, -1;
	selp.b32 	%r54896, %r54894, %r54895, %p2294;
	selp.b32 	%r54897, %r54894, %r54896, %p2293;
	add.s32 	%r54898, %r54897, %r54864;
	xor.b32  	%r54899, %r54898, %r54801;
	shr.u32 	%r54900, %r54801, 8;
	and.b32  	%r54901, %r54900, 31;
	shl.b32 	%r54902, %r1486, %r54901;
	shr.u32 	%r54903, %r54801, 1;
	and.b32  	%r54904, %r54903, 1;
	shl.b32 	%r54905, %r54904, %r54901;
	and.b32  	%r54906, %r54801, 1;
	shl.b32 	%r54907, %r54906, %r54901;
	and.b32  	%r54908, %r54902, %r54161;
	not.b32 	%r54909, %r54902;
	and.b32  	%r54910, %r54161, %r54909;
	not.b32 	%r54911, %r54907;
	and.b32  	%r54912, %r54908, %r54911;
	or.b32  	%r54913, %r54912, %r54910;
	not.b32 	%r54914, %r54908;
	and.b32  	%r54915, %r54905, %r54914;
	or.b32  	%r54916, %r54913, %r54915;
	shf.l.wrap.b32 	%r54917, %r54916, %r54916, 30;
	shf.l.wrap.b32 	%r54918, %r54916, %r54916, 19;
	xor.b32  	%r54919, %r54917, %r54918;
	shf.l.wrap.b32 	%r54920, %r54916, %r54916, 10;
	xor.b32  	%r54921, %r54919, %r54920;
	shr.u32 	%r54922, %r54899, 4;
	xor.b32  	%r54923, %r54922, %r54899;
	and.b32  	%r54924, %r54923, 252645135;
	shr.u32 	%r54925, %r54924, 24;
	shf.r.wrap.b32 	%r54926, %r54899, %r54899, %r54925;
	xor.b32  	%r54927, %r54926, %r54828;
	add.s32 	%r54928, %r54924, 16843009;
	shr.u32 	%r54929, %r54927, 16;
	xor.b32  	%r54930, %r54929, %r54927;
	shr.u32 	%r54931, %r54930, 12;
	shr.u32 	%r54932, %r54930, 4;
	shr.u32 	%r54933, %r54930, 8;
	xor.b32  	%r54934, %r54932, %r54931;
	xor.b32  	%r54935, %r54934, %r54933;
	xor.b32  	%r54936, %r54935, %r54930;
	shr.u32 	%r54937, %r54936, 2;
	xor.b32  	%r54938, %r54937, %r54936;
	shl.b32 	%r54939, %r54938, 3;
	not.b32 	%r54940, %r54939;
	and.b32  	%r54941, %r54940, 24;
	shr.u32 	%r54942, %r54928, %r54941;
	shf.r.wrap.b32 	%r54943, %r54899, %r54899, %r54942;
	shl.b32 	%r54944, %r54938, 31;
	xor.b32  	%r54945, %r54944, -2147483648;
	shr.s32 	%r54946, %r54945, 31;
	shl.b32 	%r54947, %r54938, 30;
	xor.b32  	%r54948, %r54947, -1073741824;
	not.b32 	%r54949, %r54943;
	and.b32  	%r54950, %r54862, %r54949;
	not.b32 	%r54951, %r54862;
	shr.s32 	%r54952, %r54948, 31;
	and.b32  	%r54953, %r54952, %r54951;
	or.b32  	%r54954, %r54946, %r54862;
	not.b32 	%r54955, %r54954;
	or.b32  	%r54956, %r54953, %r54955;
	and.b32  	%r54957, %r54956, %r54943;
	or.b32  	%r54958, %r54957, %r54950;
	add.s32 	%r54959, %r54862, %r54949;
	setp.ne.s32 	%p2295, %r54945, 0;
	setp.gt.s32 	%p2296, %r54948, -1;
	selp.b32 	%r54960, %r54958, %r54959, %p2296;
	selp.b32 	%r54961, %r54958, %r54960, %p2295;
	add.s32 	%r54962, %r54924, 33686018;
	xor.b32  	%r54963, %r54961, %r54927;
	shr.u32 	%r54964, %r54963, 16;
	xor.b32  	%r54965, %r54964, %r54963;
	shr.u32 	%r54966, %r54965, 12;
	shr.u32 	%r54967, %r54965, 4;
	shr.u32 	%r54968, %r54965, 8;
	xor.b32  	%r54969, %r54967, %r54966;
	xor.b32  	%r54970, %r54969, %r54968;
	xor.b32  	%r54971, %r54970, %r54965;
	shr.u32 	%r54972, %r54971, 2;
	xor.b32  	%r54973, %r54972, %r54971;
	shl.b32 	%r54974, %r54973, 3;
	not.b32 	%r54975, %r54974;
	and.b32  	%r54976, %r54975, 24;
	shr.u32 	%r54977, %r54962, %r54976;
	shf.r.wrap.b32 	%r54978, %r54899, %r54899, %r54977;
	shl.b32 	%r54979, %r54973, 31;
	xor.b32  	%r54980, %r54979, -2147483648;
	shr.s32 	%r54981, %r54980, 31;
	shl.b32 	%r54982, %r54973, 30;
	xor.b32  	%r54983, %r54982, -1073741824;
	not.b32 	%r54984, %r54978;
	and.b32  	%r54985, %r54897, %r54984;
	not.b32 	%r54986, %r54897;
	shr.s32 	%r54987, %r54983, 31;
	and.b32  	%r54988, %r54987, %r54986;
	or.b32  	%r54989, %r54981, %r54897;
	not.b32 	%r54990, %r54989;
	or.b32  	%r54991, %r54988, %r54990;
	and.b32  	%r54992, %r54991, %r54978;
	or.b32  	%r54993, %r54992, %r54985;
	add.s32 	%r54994, %r54897, %r54984;
	setp.ne.s32 	%p2297, %r54980, 0;
	setp.gt.s32 	%p2298, %r54983, -1;
	selp.b32 	%r54995, %r54993, %r54994, %p2298;
	selp.b32 	%r54996, %r54993, %r54995, %p2297;
	add.s32 	%r54997, %r54996, %r54963;
	shr.u32 	%r54998, %r54899, 8;
	and.b32  	%r54999, %r54998, 31;
	shl.b32 	%r55000, %r1486, %r54999;
	shr.u32 	%r55001, %r54899, 1;
	and.b32  	%r55002, %r55001, 1;
	shl.b32 	%r55003, %r55002, %r54999;
	and.b32  	%r55004, %r54899, 1;
	shl.b32 	%r55005, %r55004, %r54999;
	and.b32  	%r55006, %r55000, %r54536;
	not.b32 	%r55007, %r55000;
	and.b32  	%r55008, %r54536, %r55007;
	not.b32 	%r55009, %r55005;
	and.b32  	%r55010, %r55006, %r55009;
	or.b32  	%r55011, %r55010, %r55008;
	not.b32 	%r55012, %r55006;
	and.b32  	%r55013, %r55003, %r55012;
	or.b32  	%r55014, %r55011, %r55013;
	add.s32 	%r55015, %r54822, %r54536;
	add.s32 	%r55016, %r55015, %r54921;
	add.s32 	%r55017, %r51592, %r55014;
	add.s32 	%r55018, %r52448, %r52447;
	xor.b32  	%r55019, %r54997, %r55018;
	xor.b32  	%r55020, %r55019, %r54899;
	shr.u32 	%r55021, %r55020, 4;
	xor.b32  	%r55022, %r55021, %r55020;
	and.b32  	%r55023, %r55022, 252645135;
	shr.u32 	%r55024, %r55023, 24;
	shf.r.wrap.b32 	%r55025, %r55020, %r55020, %r55024;
	xor.b32  	%r55026, %r55025, %r54927;
	add.s32 	%r55027, %r55023, 16843009;
	shr.u32 	%r55028, %r55026, 16;
	xor.b32  	%r55029, %r55028, %r55026;
	shr.u32 	%r55030, %r55029, 12;
	shr.u32 	%r55031, %r55029, 4;
	shr.u32 	%r55032, %r55029, 8;
	xor.b32  	%r55033, %r55031, %r55030;
	xor.b32  	%r55034, %r55033, %r55032;
	xor.b32  	%r55035, %r55034, %r55029;
	shr.u32 	%r55036, %r55035, 2;
	xor.b32  	%r55037, %r55036, %r55035;
	shl.b32 	%r55038, %r55037, 3;
	not.b32 	%r55039, %r55038;
	and.b32  	%r55040, %r55039, 24;
	shr.u32 	%r55041, %r55027, %r55040;
	shf.r.wrap.b32 	%r55042, %r55020, %r55020, %r55041;
	shl.b32 	%r55043, %r55037, 31;
	xor.b32  	%r55044, %r55043, -2147483648;
	shr.s32 	%r55045, %r55044, 31;
	shl.b32 	%r55046, %r55037, 30;
	xor.b32  	%r55047, %r55046, -1073741824;
	not.b32 	%r55048, %r55042;
	and.b32  	%r55049, %r54961, %r55048;
	not.b32 	%r55050, %r54961;
	shr.s32 	%r55051, %r55047, 31;
	and.b32  	%r55052, %r55051, %r55050;
	or.b32  	%r55053, %r55045, %r54961;
	not.b32 	%r55054, %r55053;
	or.b32  	%r55055, %r55052, %r55054;
	and.b32  	%r55056, %r55055, %r55042;
	or.b32  	%r55057, %r55056, %r55049;
	add.s32 	%r55058, %r54961, %r55048;
	setp.ne.s32 	%p2299, %r55044, 0;
	setp.gt.s32 	%p2300, %r55047, -1;
	selp.b32 	%r55059, %r55057, %r55058, %p2300;
	selp.b32 	%r55060, %r55057, %r55059, %p2299;
	add.s32 	%r55061, %r55023, 33686018;
	xor.b32  	%r55062, %r55060, %r55026;
	shr.u32 	%r55063, %r55062, 16;
	xor.b32  	%r55064, %r55063, %r55062;
	shr.u32 	%r55065, %r55064, 12;
	shr.u32 	%r55066, %r55064, 4;
	shr.u32 	%r55067, %r55064, 8;
	xor.b32  	%r55068, %r55066, %r55065;
	xor.b32  	%r55069, %r55068, %r55067;
	xor.b32  	%r55070, %r55069, %r55064;
	shr.u32 	%r55071, %r55070, 2;
	xor.b32  	%r55072, %r55071, %r55070;
	shl.b32 	%r55073, %r55072, 3;
	not.b32 	%r55074, %r55073;
	and.b32  	%r55075, %r55074, 24;
	shr.u32 	%r55076, %r55061, %r55075;
	shf.r.wrap.b32 	%r55077, %r55020, %r55020, %r55076;
	shl.b32 	%r55078, %r55072, 31;
	xor.b32  	%r55079, %r55078, -2147483648;
	shr.s32 	%r55080, %r55079, 31;
	shl.b32 	%r55081, %r55072, 30;
	xor.b32  	%r55082, %r55081, -1073741824;
	not.b32 	%r55083, %r55077;
	and.b32  	%r55084, %r54996, %r55083;
	not.b32 	%r55085, %r54996;
	shr.s32 	%r55086, %r55082, 31;
	and.b32  	%r55087, %r55086, %r55085;
	or.b32  	%r55088, %r55080, %r54996;
	not.b32 	%r55089, %r55088;
	or.b32  	%r55090, %r55087, %r55089;
	and.b32  	%r55091, %r55090, %r55077;
	or.b32  	%r55092, %r55091, %r55084;
	add.s32 	%r55093, %r54996, %r55083;
	setp.ne.s32 	%p2301, %r55079, 0;
	setp.gt.s32 	%p2302, %r55082, -1;
	selp.b32 	%r55094, %r55092, %r55093, %p2302;
	selp.b32 	%r55095, %r55092, %r55094, %p2301;
	add.s32 	%r55096, %r55095, %r55062;
	xor.b32  	%r55097, %r55096, %r55020;
	shr.u32 	%r55098, %r55097, 4;
	xor.b32  	%r55099, %r55098, %r55097;
	and.b32  	%r55100, %r55099, 252645135;
	shr.u32 	%r55101, %r55100, 24;
	shf.r.wrap.b32 	%r55102, %r55097, %r55097, %r55101;
	xor.b32  	%r55103, %r55102, %r55026;
	add.s32 	%r55104, %r55100, 16843009;
	shr.u32 	%r55105, %r55103, 16;
	xor.b32  	%r55106, %r55105, %r55103;
	shr.u32 	%r55107, %r55106, 12;
	shr.u32 	%r55108, %r55106, 4;
	shr.u32 	%r55109, %r55106, 8;
	xor.b32  	%r55110, %r55108, %r55107;
	xor.b32  	%r55111, %r55110, %r55109;
	xor.b32  	%r55112, %r55111, %r55106;
	shr.u32 	%r55113, %r55112, 2;
	xor.b32  	%r55114, %r55113, %r55112;
	shl.b32 	%r55115, %r55114, 3;
	not.b32 	%r55116, %r55115;
	and.b32  	%r55117, %r55116, 24;
	shr.u32 	%r55118, %r55104, %r55117;
	shf.r.wrap.b32 	%r55119, %r55097, %r55097, %r55118;
	shl.b32 	%r55120, %r55114, 31;
	xor.b32  	%r55121, %r55120, -2147483648;
	shr.s32 	%r55122, %r55121, 31;
	shl.b32 	%r55123, %r55114, 30;
	xor.b32  	%r55124, %r55123, -1073741824;
	not.b32 	%r55125, %r55119;
	and.b32  	%r55126, %r55060, %r55125;
	not.b32 	%r55127, %r55060;
	shr.s32 	%r55128, %r55124, 31;
	and.b32  	%r55129, %r55128, %r55127;
	or.b32  	%r55130, %r55122, %r55060;
	not.b32 	%r55131, %r55130;
	or.b32  	%r55132, %r55129, %r55131;
	and.b32  	%r55133, %r55132, %r55119;
	or.b32  	%r55134, %r55133, %r55126;
	add.s32 	%r55135, %r55060, %r55125;
	setp.ne.s32 	%p2303, %r55121, 0;
	setp.gt.s32 	%p2304, %r55124, -1;
	selp.b32 	%r55136, %r55134, %r55135, %p2304;
	selp.b32 	%r55137, %r55134, %r55136, %p2303;
	add.s32 	%r55138, %r55100, 33686018;
	xor.b32  	%r55139, %r55137, %r55103;
	shr.u32 	%r55140, %r55139, 16;
	xor.b32  	%r55141, %r55140, %r55139;
	shr.u32 	%r55142, %r55141, 12;
	shr.u32 	%r55143, %r55141, 4;
	shr.u32 	%r55144, %r55141, 8;
	xor.b32  	%r55145, %r55143, %r55142;
	xor.b32  	%r55146, %r55145, %r55144;
	xor.b32  	%r55147, %r55146, %r55141;
	shr.u32 	%r55148, %r55147, 2;
	xor.b32  	%r55149, %r55148, %r55147;
	shl.b32 	%r55150, %r55149, 3;
	not.b32 	%r55151, %r55150;
	and.b32  	%r55152, %r55151, 24;
	shr.u32 	%r55153, %r55138, %r55152;
	shf.r.wrap.b32 	%r55154, %r55097, %r55097, %r55153;
	shl.b32 	%r55155, %r55149, 31;
	xor.b32  	%r55156, %r55155, -2147483648;
	shr.s32 	%r55157, %r55156, 31;
	shl.b32 	%r55158, %r55149, 30;
	xor.b32  	%r55159, %r55158, -1073741824;
	not.b32 	%r55160, %r55154;
	and.b32  	%r55161, %r55095, %r55160;
	not.b32 	%r55162, %r55095;
	shr.s32 	%r55163, %r55159, 31;
	and.b32  	%r55164, %r55163, %r55162;
	or.b32  	%r55165, %r55157, %r55095;
	not.b32 	%r55166, %r55165;
	or.b32  	%r55167, %r55164, %r55166;
	and.b32  	%r55168, %r55167, %r55154;
	or.b32  	%r55169, %r55168, %r55161;
	add.s32 	%r55170, %r55095, %r55160;
	setp.ne.s32 	%p2305, %r55156, 0;
	setp.gt.s32 	%p2306, %r55159, -1;
	selp.b32 	%r55171, %r55169, %r55170, %p2306;
	selp.b32 	%r55172, %r55169, %r55171, %p2305;
	add.s32 	%r55173, %r55172, %r55139;
	xor.b32  	%r55174, %r55173, %r55097;
	shr.u32 	%r55175, %r55097, 8;
	and.b32  	%r55176, %r55175, 31;
	shl.b32 	%r55177, %r1486, %r55176;
	shr.u32 	%r55178, %r55097, 1;
	and.b32  	%r55179, %r55178, 1;
	shl.b32 	%r55180, %r55179, %r55176;
	and.b32  	%r55181, %r55097, 1;
	shl.b32 	%r55182, %r55181, %r55176;
	and.b32  	%r55183, %r55177, %r53303;
	not.b32 	%r55184, %r55177;
	and.b32  	%r55185, %r53303, %r55184;
	not.b32 	%r55186, %r55182;
	and.b32  	%r55187, %r55183, %r55186;
	or.b32  	%r55188, %r55187, %r55185;
	not.b32 	%r55189, %r55183;
	and.b32  	%r55190, %r55180, %r55189;
	or.b32  	%r55191, %r55188, %r55190;
	shr.u32 	%r55192, %r55174, 4;
	xor.b32  	%r55193, %r55192, %r55174;
	and.b32  	%r55194, %r55193, 252645135;
	shr.u32 	%r55195, %r55194, 24;
	shf.r.wrap.b32 	%r55196, %r55174, %r55174, %r55195;
	xor.b32  	%r55197, %r55196, %r55103;
	add.s32 	%r55198, %r55194, 16843009;
	shr.u32 	%r55199, %r55197, 16;
	xor.b32  	%r55200, %r55199, %r55197;
	shr.u32 	%r55201, %r55200, 12;
	shr.u32 	%r55202, %r55200, 4;
	shr.u32 	%r55203, %r55200, 8;
	xor.b32  	%r55204, %r55202, %r55201;
	xor.b32  	%r55205, %r55204, %r55203;
	xor.b32  	%r55206, %r55205, %r55200;
	shr.u32 	%r55207, %r55206, 2;
	xor.b32  	%r55208, %r55207, %r55206;
	shl.b32 	%r55209, %r55208, 3;
	not.b32 	%r55210, %r55209;
	and.b32  	%r55211, %r55210, 24;
	shr.u32 	%r55212, %r55198, %r55211;
	shf.r.wrap.b32 	%r55213, %r55174, %r55174, %r55212;
	shl.b32 	%r55214, %r55208, 31;
	xor.b32  	%r55215, %r55214, -2147483648;
	shr.s32 	%r55216, %r55215, 31;
	shl.b32 	%r55217, %r55208, 30;
	xor.b32  	%r55218, %r55217, -1073741824;
	not.b32 	%r55219, %r55213;
	and.b32  	%r55220, %r55137, %r55219;
	not.b32 	%r55221, %r55137;
	shr.s32 	%r55222, %r55218, 31;
	and.b32  	%r55223, %r55222, %r55221;
	or.b32  	%r55224, %r55216, %r55137;
	not.b32 	%r55225, %r55224;
	or.b32  	%r55226, %r55223, %r55225;
	and.b32  	%r55227, %r55226, %r55213;
	or.b32  	%r55228, %r55227, %r55220;
	add.s32 	%r55229, %r55137, %r55219;
	setp.ne.s32 	%p2307, %r55215, 0;
	setp.gt.s32 	%p2308, %r55218, -1;
	selp.b32 	%r55230, %r55228, %r55229, %p2308;
	selp.b32 	%r55231, %r55228, %r55230, %p2307;
	add.s32 	%r55232, %r55194, 33686018;
	xor.b32  	%r55233, %r55231, %r55197;
	shr.u32 	%r55234, %r55233, 16;
	xor.b32  	%r55235, %r55234, %r55233;
	shr.u32 	%r55236, %r55235, 12;
	shr.u32 	%r55237, %r55235, 4;
	shr.u32 	%r55238, %r55235, 8;
	xor.b32  	%r55239, %r55237, %r55236;
	xor.b32  	%r55240, %r55239, %r55238;
	xor.b32  	%r55241, %r55240, %r55235;
	shr.u32 	%r55242, %r55241, 2;
	xor.b32  	%r55243, %r55242, %r55241;
	shl.b32 	%r55244, %r55243, 3;
	not.b32 	%r55245, %r55244;
	and.b32  	%r55246, %r55245, 24;
	shr.u32 	%r55247, %r55232, %r55246;
	shf.r.wrap.b32 	%r55248, %r55174, %r55174, %r55247;
	shl.b32 	%r55249, %r55243, 31;
	xor.b32  	%r55250, %r55249, -2147483648;
	shr.s32 	%r55251, %r55250, 31;
	shl.b32 	%r55252, %r55243, 30;
	xor.b32  	%r55253, %r55252, -1073741824;
	not.b32 	%r55254, %r55248;
	and.b32  	%r55255, %r55172, %r55254;
	not.b32 	%r55256, %r55172;
	shr.s32 	%r55257, %r55253, 31;
	and.b32  	%r55258, %r55257, %r55256;
	or.b32  	%r55259, %r55251, %r55172;
	not.b32 	%r55260, %r55259;
	or.b32  	%r55261, %r55258, %r55260;
	and.b32  	%r55262, %r55261, %r55248;
	or.b32  	%r55263, %r55262, %r55255;
	add.s32 	%r55264, %r55172, %r55254;
	setp.ne.s32 	%p2309, %r55250, 0;
	setp.gt.s32 	%p2310, %r55253, -1;
	selp.b32 	%r55265, %r55263, %r55264, %p2310;
	selp.b32 	%r55266, %r55263, %r55265, %p2309;
	add.s32 	%r55267, %r55266, %r55233;
	xor.b32  	%r55268, %r55267, %r55174;
	shr.u32 	%r55269, %r55174, 8;
	and.b32  	%r55270, %r55269, 31;
	shl.b32 	%r55271, %r1486, %r55270;
	shr.u32 	%r55272, %r55174, 1;
	and.b32  	%r55273, %r55272, 1;
	shl.b32 	%r55274, %r55273, %r55270;
	and.b32  	%r55275, %r55174, 1;
	shl.b32 	%r55276, %r55275, %r55270;
	and.b32  	%r55277, %r55271, %r54162;
	not.b32 	%r55278, %r55271;
	and.b32  	%r55279, %r54162, %r55278;
	not.b32 	%r55280, %r55276;
	and.b32  	%r55281, %r55277, %r55280;
	or.b32  	%r55282, %r55281, %r55279;
	not.b32 	%r55283, %r55277;
	and.b32  	%r55284, %r55274, %r55283;
	or.b32  	%r55285, %r55282, %r55284;
	xor.b32  	%r55286, %r55285, %r55191;
	and.b32  	%r55287, %r55017, %r55286;
	xor.b32  	%r55288, %r55287, %r55191;
	shr.u32 	%r55289, %r55268, 4;
	xor.b32  	%r55290, %r55289, %r55268;
	and.b32  	%r55291, %r55290, 252645135;
	shr.u32 	%r55292, %r55291, 24;
	shf.r.wrap.b32 	%r55293, %r55268, %r55268, %r55292;
	xor.b32  	%r55294, %r55293, %r55197;
	add.s32 	%r55295, %r55291, 16843009;
	shr.u32 	%r55296, %r55294, 16;
	xor.b32  	%r55297, %r55296, %r55294;
	shr.u32 	%r55298, %r55297, 12;
	shr.u32 	%r55299, %r55297, 4;
	shr.u32 	%r55300, %r55297, 8;
	xor.b32  	%r55301, %r55299, %r55298;
	xor.b32  	%r55302, %r55301, %r55300;
	xor.b32  	%r55303, %r55302, %r55297;
	shr.u32 	%r55304, %r55303, 2;
	xor.b32  	%r55305, %r55304, %r55303;
	shl.b32 	%r55306, %r55305, 3;
	not.b32 	%r55307, %r55306;
	and.b32  	%r55308, %r55307, 24;
	shr.u32 	%r55309, %r55295, %r55308;
	shf.r.wrap.b32 	%r55310, %r55268, %r55268, %r55309;
	shl.b32 	%r55311, %r55305, 31;
	xor.b32  	%r55312, %r55311, -2147483648;
	shr.s32 	%r55313, %r55312, 31;
	shl.b32 	%r55314, %r55305, 30;
	xor.b32  	%r55315, %r55314, -1073741824;
	not.b32 	%r55316, %r55310;
	and.b32  	%r55317, %r55231, %r55316;
	not.b32 	%r55318, %r55231;
	shr.s32 	%r55319, %r55315, 31;
	and.b32  	%r55320, %r55319, %r55318;
	or.b32  	%r55321, %r55313, %r55231;
	not.b32 	%r55322, %r55321;
	or.b32  	%r55323, %r55320, %r55322;
	and.b32  	%r55324, %r55323, %r55310;
	or.b32  	%r55325, %r55324, %r55317;
	add.s32 	%r55326, %r55231, %r55316;
	setp.ne.s32 	%p2311, %r55312, 0;
	setp.gt.s32 	%p2312, %r55315, -1;
	selp.b32 	%r55327, %r55325, %r55326, %p2312;
	selp.b32 	%r55328, %r55325, %r55327, %p2311;
	add.s32 	%r55329, %r55291, 33686018;
	xor.b32  	%r55330, %r55328, %r55294;
	shr.u32 	%r55331, %r55330, 16;
	xor.b32  	%r55332, %r55331, %r55330;
	shr.u32 	%r55333, %r55332, 12;
	shr.u32 	%r55334, %r55332, 4;
	shr.u32 	%r55335, %r55332, 8;
	xor.b32  	%r55336, %r55334, %r55333;
	xor.b32  	%r55337, %r55336, %r55335;
	xor.b32  	%r55338, %r55337, %r55332;
	shr.u32 	%r55339, %r55338, 2;
	xor.b32  	%r55340, %r55339, %r55338;
	shl.b32 	%r55341, %r55340, 3;
	not.b32 	%r55342, %r55341;
	and.b32  	%r55343, %r55342, 24;
	shr.u32 	%r55344, %r55329, %r55343;
	shf.r.wrap.b32 	%r55345, %r55268, %r55268, %r55344;
	shl.b32 	%r55346, %r55340, 31;
	xor.b32  	%r55347, %r55346, -2147483648;
	shr.s32 	%r55348, %r55347, 31;
	shl.b32 	%r55349, %r55340, 30;
	xor.b32  	%r55350, %r55349, -1073741824;
	not.b32 	%r55351, %r55345;
	and.b32  	%r55352, %r55266, %r55351;
	not.b32 	%r55353, %r55266;
	shr.s32 	%r55354, %r55350, 31;
	and.b32  	%r55355, %r55354, %r55353;
	or.b32  	%r55356, %r55348, %r55266;
	not.b32 	%r55357, %r55356;
	or.b32  	%r55358, %r55355, %r55357;
	and.b32  	%r55359, %r55358, %r55345;
	or.b32  	%r55360, %r55359, %r55352;
	add.s32 	%r55361, %r55266, %r55351;
	setp.ne.s32 	%p2313, %r55347, 0;
	setp.gt.s32 	%p2314, %r55350, -1;
	selp.b32 	%r55362, %r55360, %r55361, %p2314;
	selp.b32 	%r55363, %r55360, %r55362, %p2313;
	add.s32 	%r55364, %r55363, %r55330;
	xor.b32  	%r55365, %r55364, %r55268;
	shr.u32 	%r55366, %r55268, 8;
	and.b32  	%r55367, %r55366, 31;
	shl.b32 	%r55368, %r1486, %r55367;
	shr.u32 	%r55369, %r55268, 1;
	and.b32  	%r55370, %r55369, 1;
	shl.b32 	%r55371, %r55370, %r55367;
	and.b32  	%r55372, %r55268, 1;
	shl.b32 	%r55373, %r55372, %r55367;
	and.b32  	%r55374, %r55368, %r55017;
	not.b32 	%r55375, %r55368;
	and.b32  	%r55376, %r55017, %r55375;
	not.b32 	%r55377, %r55373;
	and.b32  	%r55378, %r55374, %r55377;
	or.b32  	%r55379, %r55378, %r55376;
	not.b32 	%r55380, %r55374;
	and.b32  	%r55381, %r55371, %r55380;
	or.b32  	%r55382, %r55379, %r55381;
	shf.l.wrap.b32 	%r55383, %r55382, %r55382, 26;
	shf.l.wrap.b32 	%r55384, %r55382, %r55382, 21;
	xor.b32  	%r55385, %r55383, %r55384;
	shf.l.wrap.b32 	%r55386, %r55382, %r55382, 7;
	xor.b32  	%r55387, %r55385, %r55386;
	add.s32 	%r55388, %r53386, %r43018;
	add.s32 	%r55389, %r55388, %r52448;
	add.s32 	%r55390, %r55389, %r55288;
	add.s32 	%r55391, %r55390, %r55387;
	shr.u32 	%r55392, %r55365, 4;
	xor.b32  	%r55393, %r55392, %r55365;
	and.b32  	%r55394, %r55393, 252645135;
	shr.u32 	%r55395, %r55394, 24;
	shf.r.wrap.b32 	%r55396, %r55365, %r55365, %r55395;
	xor.b32  	%r55397, %r55396, %r55294;
	add.s32 	%r55398, %r55394, 16843009;
	shr.u32 	%r55399, %r55397, 16;
	xor.b32  	%r55400, %r55399, %r55397;
	shr.u32 	%r55401, %r55400, 12;
	shr.u32 	%r55402, %r55400, 4;
	shr.u32 	%r55403, %r55400, 8;
	xor.b32  	%r55404, %r55402, %r55401;
	xor.b32  	%r55405, %r55404, %r55403;
	xor.b32  	%r55406, %r55405, %r55400;
	shr.u32 	%r55407, %r55406, 2;
	xor.b32  	%r55408, %r55407, %r55406;
	shl.b32 	%r55409, %r55408, 3;
	not.b32 	%r55410, %r55409;
	and.b32  	%r55411, %r55410, 24;
	shr.u32 	%r55412, %r55398, %r55411;
	shf.r.wrap.b32 	%r55413, %r55365, %r55365, %r55412;
	shl.b32 	%r55414, %r55408, 31;
	xor.b32  	%r55415, %r55414, -2147483648;
	shr.s32 	%r55416, %r55415, 31;
	shl.b32 	%r55417, %r55408, 30;
	xor.b32  	%r55418, %r55417, -1073741824;
	not.b32 	%r55419, %r55413;
	and.b32  	%r55420, %r55328, %r55419;
	not.b32 	%r55421, %r55328;
	shr.s32 	%r55422, %r55418, 31;
	and.b32  	%r55423, %r55422, %r55421;
	or.b32  	%r55424, %r55416, %r55328;
	not.b32 	%r55425, %r55424;
	or.b32  	%r55426, %r55423, %r55425;
	and.b32  	%r55427, %r55426, %r55413;
	or.b32  	%r55428, %r55427, %r55420;
	add.s32 	%r55429, %r55328, %r55419;
	setp.ne.s32 	%p2315, %r55415, 0;
	setp.gt.s32 	%p2316, %r55418, -1;
	selp.b32 	%r55430, %r55428, %r55429, %p2316;
	selp.b32 	%r55431, %r55428, %r55430, %p2315;
	add.s32 	%r55432, %r55394, 33686018;
	xor.b32  	%r55433, %r55431, %r55397;
	shr.u32 	%r55434, %r55433, 16;
	xor.b32  	%r55435, %r55434, %r55433;
	shr.u32 	%r55436, %r55435, 12;
	shr.u32 	%r55437, %r55435, 4;
	shr.u32 	%r55438, %r55435, 8;
	xor.b32  	%r55439, %r55437, %r55436;
	xor.b32  	%r55440, %r55439, %r55438;
	xor.b32  	%r55441, %r55440, %r55435;
	shr.u32 	%r55442, %r55441, 2;
	xor.b32  	%r55443, %r55442, %r55441;
	shl.b32 	%r55444, %r55443, 3;
	not.b32 	%r55445, %r55444;
	and.b32  	%r55446, %r55445, 24;
	shr.u32 	%r55447, %r55432, %r55446;
	shf.r.wrap.b32 	%r55448, %r55365, %r55365, %r55447;
	shl.b32 	%r55449, %r55443, 31;
	xor.b32  	%r55450, %r55449, -2147483648;
	shr.s32 	%r55451, %r55450, 31;
	shl.b32 	%r55452, %r55443, 30;
	xor.b32  	%r55453, %r55452, -1073741824;
	not.b32 	%r55454, %r55448;
	and.b32  	%r55455, %r55363, %r55454;
	not.b32 	%r55456, %r55363;
	shr.s32 	%r55457, %r55453, 31;
	and.b32  	%r55458, %r55457, %r55456;
	or.b32  	%r55459, %r55451, %r55363;
	not.b32 	%r55460, %r55459;
	or.b32  	%r55461, %r55458, %r55460;
	and.b32  	%r55462, %r55461, %r55448;
	or.b32  	%r55463, %r55462, %r55455;
	add.s32 	%r55464, %r55363, %r55454;
	setp.ne.s32 	%p2317, %r55450, 0;
	setp.gt.s32 	%p2318, %r55453, -1;
	selp.b32 	%r55465, %r55463, %r55464, %p2318;
	selp.b32 	%r55466, %r55463, %r55465, %p2317;
	add.s32 	%r55467, %r55466, %r55433;
	xor.b32  	%r55468, %r55467, %r55365;
	shr.u32 	%r55469, %r55365, 8;
	and.b32  	%r55470, %r55469, 31;
	shl.b32 	%r55471, %r1486, %r55470;
	shr.u32 	%r55472, %r55365, 1;
	and.b32  	%r55473, %r55472, 1;
	shl.b32 	%r55474, %r55473, %r55470;
	and.b32  	%r55475, %r55365, 1;
	shl.b32 	%r55476, %r55475, %r55470;
	and.b32  	%r55477, %r55471, %r53302;
	not.b32 	%r55478, %r55471;
	and.b32  	%r55479, %r53302, %r55478;
	not.b32 	%r55480, %r55476;
	and.b32  	%r55481, %r55477, %r55480;
	or.b32  	%r55482, %r55481, %r55479;
	not.b32 	%r55483, %r55477;
	and.b32  	%r55484, %r55474, %r55483;
	or.b32  	%r55485, %r55482, %r55484;
	shr.u32 	%r55486, %r55468, 4;
	xor.b32  	%r55487, %r55486, %r55468;
	and.b32  	%r55488, %r55487, 252645135;
	shr.u32 	%r55489, %r55488, 24;
	shf.r.wrap.b32 	%r55490, %r55468, %r55468, %r55489;
	xor.b32  	%r55491, %r55490, %r55397;
	add.s32 	%r55492, %r55488, 16843009;
	shr.u32 	%r55493, %r55491, 16;
	xor.b32  	%r55494, %r55493, %r55491;
	shr.u32 	%r55495, %r55494, 12;
	shr.u32 	%r55496, %r55494, 4;
	shr.u32 	%r55497, %r55494, 8;
	xor.b32  	%r55498, %r55496, %r55495;
	xor.b32  	%r55499, %r55498, %r55497;
	xor.b32  	%r55500, %r55499, %r55494;
	shr.u32 	%r55501, %r55500, 2;
	xor.b32  	%r55502, %r55501, %r55500;
	shl.b32 	%r55503, %r55502, 3;
	not.b32 	%r55504, %r55503;
	and.b32  	%r55505, %r55504, 24;
	shr.u32 	%r55506, %r55492, %r55505;
	shf.r.wrap.b32 	%r55507, %r55468, %r55468, %r55506;
	shl.b32 	%r55508, %r55502, 31;
	xor.b32  	%r55509, %r55508, -2147483648;
	shr.s32 	%r55510, %r55509, 31;
	shl.b32 	%r55511, %r55502, 30;
	xor.b32  	%r55512, %r55511, -1073741824;
	not.b32 	%r55513, %r55507;
	and.b32  	%r55514, %r55431, %r55513;
	not.b32 	%r55515, %r55431;
	shr.s32 	%r55516, %r55512, 31;
	and.b32  	%r55517, %r55516, %r55515;
	or.b32  	%r55518, %r55510, %r55431;
	not.b32 	%r55519, %r55518;
	or.b32  	%r55520, %r55517, %r55519;
	and.b32  	%r55521, %r55520, %r55507;
	or.b32  	%r55522, %r55521, %r55514;
	add.s32 	%r55523, %r55431, %r55513;
	setp.ne.s32 	%p2319, %r55509, 0;
	setp.gt.s32 	%p2320, %r55512, -1;
	selp.b32 	%r55524, %r55522, %r55523, %p2320;
	selp.b32 	%r55525, %r55522, %r55524, %p2319;
	add.s32 	%r55526, %r55488, 33686018;
	xor.b32  	%r55527, %r55525, %r55491;
	shr.u32 	%r55528, %r55527, 16;
	xor.b32  	%r55529, %r55528, %r55527;
	shr.u32 	%r55530, %r55529, 12;
	shr.u32 	%r55531, %r55529, 4;
	shr.u32 	%r55532, %r55529, 8;
	xor.b32  	%r55533, %r55531, %r55530;
	xor.b32  	%r55534, %r55533, %r55532;
	xor.b32  	%r55535, %r55534, %r55529;
	shr.u32 	%r55536, %r55535, 2;
	xor.b32  	%r55537, %r55536, %r55535;
	shl.b32 	%r55538, %r55537, 3;
	not.b32 	%r55539, %r55538;
	and.b32  	%r55540, %r55539, 24;
	shr.u32 	%r55541, %r55526, %r55540;
	shf.r.wrap.b32 	%r55542, %r55468, %r55468, %r55541;
	shl.b32 	%r55543, %r55537, 31;
	xor.b32  	%r55544, %r55543, -2147483648;
	shr.s32 	%r55545, %r55544, 31;
	shl.b32 	%r55546, %r55537, 30;
	xor.b32  	%r55547, %r55546, -1073741824;
	not.b32 	%r55548, %r55542;
	and.b32  	%r55549, %r55466, %r55548;
	not.b32 	%r55550, %r55466;
	shr.s32 	%r55551, %r55547, 31;
	and.b32  	%r55552, %r55551, %r55550;
	or.b32  	%r55553, %r55545, %r55466;
	not.b32 	%r55554, %r55553;
	or.b32  	%r55555, %r55552, %r55554;
	and.b32  	%r55556, %r55555, %r55542;
	or.b32  	%r55557, %r55556, %r55549;
	add.s32 	%r55558, %r55466, %r55548;
	setp.ne.s32 	%p2321, %r55544, 0;
	setp.gt.s32 	%p2322, %r55547, -1;
	selp.b32 	%r55559, %r55557, %r55558, %p2322;
	selp.b32 	%r55560, %r55557, %r55559, %p2321;
	add.s32 	%r55561, %r55560, %r55527;
	xor.b32  	%r55562, %r55561, %r55468;
	shr.u32 	%r55563, %r55468, 8;
	and.b32  	%r55564, %r55563, 31;
	shl.b32 	%r55565, %r1486, %r55564;
	shr.u32 	%r55566, %r55468, 1;
	and.b32  	%r55567, %r55566, 1;
	shl.b32 	%r55568, %r55567, %r55564;
	and.b32  	%r55569, %r55468, 1;
	shl.b32 	%r55570, %r55569, %r55564;
	and.b32  	%r55571, %r55565, %r54161;
	not.b32 	%r55572, %r55565;
	and.b32  	%r55573, %r54161, %r55572;
	not.b32 	%r55574, %r55570;
	and.b32  	%r55575, %r55571, %r55574;
	or.b32  	%r55576, %r55575, %r55573;
	not.b32 	%r55577, %r55571;
	and.b32  	%r55578, %r55568, %r55577;
	or.b32  	%r55579, %r55576, %r55578;
	shr.u32 	%r55580, %r55562, 4;
	xor.b32  	%r55581, %r55580, %r55562;
	and.b32  	%r55582, %r55581, 252645135;
	shr.u32 	%r55583, %r55582, 24;
	shf.r.wrap.b32 	%r55584, %r55562, %r55562, %r55583;
	xor.b32  	%r55585, %r55584, %r55491;
	add.s32 	%r55586, %r55582, 16843009;
	shr.u32 	%r55587, %r55585, 16;
	xor.b32  	%r55588, %r55587, %r55585;
	shr.u32 	%r55589, %r55588, 12;
	shr.u32 	%r55590, %r55588, 4;
	shr.u32 	%r55591, %r55588, 8;
	xor.b32  	%r55592, %r55590, %r55589;
	xor.b32  	%r55593, %r55592, %r55591;
	xor.b32  	%r55594, %r55593, %r55588;
	shr.u32 	%r55595, %r55594, 2;
	xor.b32  	%r55596, %r55595, %r55594;
	shl.b32 	%r55597, %r55596, 3;
	not.b32 	%r55598, %r55597;
	and.b32  	%r55599, %r55598, 24;
	shr.u32 	%r55600, %r55586, %r55599;
	shf.r.wrap.b32 	%r55601, %r55562, %r55562, %r55600;
	shl.b32 	%r55602, %r55596, 31;
	xor.b32  	%r55603, %r55602, -2147483648;
	shr.s32 	%r55604, %r55603, 31;
	shl.b32 	%r55605, %r55596, 30;
	xor.b32  	%r55606, %r55605, -1073741824;
	not.b32 	%r55607, %r55601;
	and.b32  	%r55608, %r55525, %r55607;
	not.b32 	%r55609, %r55525;
	shr.s32 	%r55610, %r55606, 31;
	and.b32  	%r55611, %r55610, %r55609;
	or.b32  	%r55612, %r55604, %r55525;
	not.b32 	%r55613, %r55612;
	or.b32  	%r55614, %r55611, %r55613;
	and.b32  	%r55615, %r55614, %r55601;
	or.b32  	%r55616, %r55615, %r55608;
	add.s32 	%r55617, %r55525, %r55607;
	setp.ne.s32 	%p2323, %r55603, 0;
	setp.gt.s32 	%p2324, %r55606, -1;
	selp.b32 	%r55618, %r55616, %r55617, %p2324;
	selp.b32 	%r55619, %r55616, %r55618, %p2323;
	add.s32 	%r55620, %r55582, 33686018;
	xor.b32  	%r55621, %r55619, %r55585;
	shr.u32 	%r55622, %r55621, 16;
	xor.b32  	%r55623, %r55622, %r55621;
	shr.u32 	%r55624, %r55623, 12;
	shr.u32 	%r55625, %r55623, 4;
	shr.u32 	%r55626, %r55623, 8;
	xor.b32  	%r55627, %r55625, %r55624;
	xor.b32  	%r55628, %r55627, %r55626;
	xor.b32  	%r55629, %r55628, %r55623;
	shr.u32 	%r55630, %r55629, 2;
	xor.b32  	%r55631, %r55630, %r55629;
	shl.b32 	%r55632, %r55631, 3;
	not.b32 	%r55633, %r55632;
	and.b32  	%r55634, %r55633, 24;
	shr.u32 	%r55635, %r55620, %r55634;
	shf.r.wrap.b32 	%r55636, %r55562, %r55562, %r55635;
	shl.b32 	%r55637, %r55631, 31;
	xor.b32  	%r55638, %r55637, -2147483648;
	shr.s32 	%r55639, %r55638, 31;
	shl.b32 	%r55640, %r55631, 30;
	xor.b32  	%r55641, %r55640, -1073741824;
	not.b32 	%r55642, %r55636;
	and.b32  	%r55643, %r55560, %r55642;
	not.b32 	%r55644, %r55560;
	shr.s32 	%r55645, %r55641, 31;
	and.b32  	%r55646, %r55645, %r55644;
	or.b32  	%r55647, %r55639, %r55560;
	not.b32 	%r55648, %r55647;
	or.b32  	%r55649, %r55646, %r55648;
	and.b32  	%r55650, %r55649, %r55636;
	or.b32  	%r55651, %r55650, %r55643;
	add.s32 	%r55652, %r55560, %r55642;
	setp.ne.s32 	%p2325, %r55638, 0;
	setp.gt.s32 	%p2326, %r55641, -1;
	selp.b32 	%r55653, %r55651, %r55652, %p2326;
	selp.b32 	%r55654, %r55651, %r55653, %p2325;
	add.s32 	%r55655, %r55654, %r55621;
	xor.b32  	%r55656, %r55655, %r55562;
	shr.u32 	%r55657, %r55562, 8;
	and.b32  	%r55658, %r55657, 31;
	shl.b32 	%r55659, %r1486, %r55658;
	shr.u32 	%r55660, %r55562, 1;
	and.b32  	%r55661, %r55660, 1;
	shl.b32 	%r55662, %r55661, %r55658;
	and.b32  	%r55663, %r55562, 1;
	shl.b32 	%r55664, %r55663, %r55658;
	and.b32  	%r55665, %r55659, %r55016;
	not.b32 	%r55666, %r55659;
	and.b32  	%r55667, %r55016, %r55666;
	not.b32 	%r55668, %r55664;
	and.b32  	%r55669, %r55665, %r55668;
	or.b32  	%r55670, %r55669, %r55667;
	not.b32 	%r55671, %r55665;
	and.b32  	%r55672, %r55662, %r55671;
	or.b32  	%r55673, %r55670, %r55672;
	or.b32  	%r55674, %r55579, %r55485;
	and.b32  	%r55675, %r55673, %r55674;
	and.b32  	%r55676, %r55579, %r55485;
	or.b32  	%r55677, %r55675, %r55676;
	shr.u32 	%r55678, %r55656, 4;
	xor.b32  	%r55679, %r55678, %r55656;
	and.b32  	%r55680, %r55679, 252645135;
	shr.u32 	%r55681, %r55680, 24;
	shf.r.wrap.b32 	%r55682, %r55656, %r55656, %r55681;
	xor.b32  	%r55683, %r55682, %r55585;
	add.s32 	%r55684, %r55680, 16843009;
	shr.u32 	%r55685, %r55683, 16;
	xor.b32  	%r55686, %r55685, %r55683;
	shr.u32 	%r55687, %r55686, 12;
	shr.u32 	%r55688, %r55686, 4;
	shr.u32 	%r55689, %r55686, 8;
	xor.b32  	%r55690, %r55688, %r55687;
	xor.b32  	%r55691, %r55690, %r55689;
	xor.b32  	%r55692, %r55691, %r55686;
	shr.u32 	%r55693, %r55692, 2;
	xor.b32  	%r55694, %r55693, %r55692;
	shl.b32 	%r55695, %r55694, 3;
	not.b32 	%r55696, %r55695;
	and.b32  	%r55697, %r55696, 24;
	shr.u32 	%r55698, %r55684, %r55697;
	shf.r.wrap.b32 	%r55699, %r55656, %r55656, %r55698;
	shl.b32 	%r55700, %r55694, 31;
	xor.b32  	%r55701, %r55700, -2147483648;
	shr.s32 	%r55702, %r55701, 31;
	shl.b32 	%r55703, %r55694, 30;
	xor.b32  	%r55704, %r55703, -1073741824;
	not.b32 	%r55705, %r55699;
	and.b32  	%r55706, %r55619, %r55705;
	not.b32 	%r55707, %r55619;
	shr.s32 	%r55708, %r55704, 31;
	and.b32  	%r55709, %r55708, %r55707;
	or.b32  	%r55710, %r55702, %r55619;
	not.b32 	%r55711, %r55710;
	or.b32  	%r55712, %r55709, %r55711;
	and.b32  	%r55713, %r55712, %r55699;
	or.b32  	%r55714, %r55713, %r55706;
	add.s32 	%r55715, %r55619, %r55705;
	setp.ne.s32 	%p2327, %r55701, 0;
	setp.gt.s32 	%p2328, %r55704, -1;
	selp.b32 	%r55716, %r55714, %r55715, %p2328;
	selp.b32 	%r55717, %r55714, %r55716, %p2327;
	add.s32 	%r55718, %r55680, 33686018;
	xor.b32  	%r55719, %r55717, %r55683;
	shr.u32 	%r55720, %r55719, 16;
	xor.b32  	%r55721, %r55720, %r55719;
	shr.u32 	%r55722, %r55721, 12;
	shr.u32 	%r55723, %r55721, 4;
	shr.u32 	%r55724, %r55721, 8;
	xor.b32  	%r55725, %r55723, %r55722;
	xor.b32  	%r55726, %r55725, %r55724;
	xor.b32  	%r55727, %r55726, %r55721;
	shr.u32 	%r55728, %r55727, 2;
	xor.b32  	%r55729, %r55728, %r55727;
	shl.b32 	%r55730, %r55729, 3;
	not.b32 	%r55731, %r55730;
	and.b32  	%r55732, %r55731, 24;
	shr.u32 	%r55733, %r55718, %r55732;
	shf.r.wrap.b32 	%r55734, %r55656, %r55656, %r55733;
	shl.b32 	%r55735, %r55729, 31;
	xor.b32  	%r55736, %r55735, -2147483648;
	shr.s32 	%r55737, %r55736, 31;
	shl.b32 	%r55738, %r55729, 30;
	xor.b32  	%r55739, %r55738, -1073741824;
	not.b32 	%r55740, %r55734;
	and.b32  	%r55741, %r55654, %r55740;
	not.b32 	%r55742, %r55654;
	shr.s32 	%r55743, %r55739, 31;
	and.b32  	%r55744, %r55743, %r55742;
	or.b32  	%r55745, %r55737, %r55654;
	not.b32 	%r55746, %r55745;
	or.b32  	%r55747, %r55744, %r55746;
	and.b32  	%r55748, %r55747, %r55734;
	or.b32  	%r55749, %r55748, %r55741;
	add.s32 	%r55750, %r55654, %r55740;
	setp.ne.s32 	%p2329, %r55736, 0;
	setp.gt.s32 	%p2330, %r55739, -1;
	selp.b32 	%r55751, %r55749, %r55750, %p2330;
	selp.b32 	%r55752, %r55749, %r55751, %p2329;
	add.s32 	%r55753, %r55752, %r55719;
	xor.b32  	%r55754, %r55753, %r55656;
	shr.u32 	%r55755, %r55656, 8;
	and.b32  	%r55756, %r55755, 31;
	shl.b32 	%r55757, %r1486, %r55756;
	shr.u32 	%r55758, %r55656, 1;
	and.b32  	%r55759, %r55758, 1;
	shl.b32 	%r55760, %r55759, %r55756;
	and.b32  	%r55761, %r55656, 1;
	shl.b32 	%r55762, %r55761, %r55756;
	and.b32  	%r55763, %r55757, %r55016;
	not.b32 	%r55764, %r55757;
	and.b32  	%r55765, %r55016, %r55764;
	not.b32 	%r55766, %r55762;
	and.b32  	%r55767, %r55763, %r55766;
	or.b32  	%r55768, %r55767, %r55765;
	not.b32 	%r55769, %r55763;
	and.b32  	%r55770, %r55760, %r55769;
	or.b32  	%r55771, %r55768, %r55770;
	shf.l.wrap.b32 	%r55772, %r55771, %r55771, 30;
	shf.l.wrap.b32 	%r55773, %r55771, %r55771, 19;
	xor.b32  	%r55774, %r55772, %r55773;
	shf.l.wrap.b32 	%r55775, %r55771, %r55771, 10;
	xor.b32  	%r55776, %r55774, %r55775;
	shr.u32 	%r55777, %r55754, 4;
	xor.b32  	%r55778, %r55777, %r55754;
	and.b32  	%r55779, %r55778, 252645135;
	shr.u32 	%r55780, %r55779, 24;
	shf.r.wrap.b32 	%r55781, %r55754, %r55754, %r55780;
	xor.b32  	%r55782, %r55781, %r55683;
	add.s32 	%r55783, %r55779, 16843009;
	shr.u32 	%r55784, %r55782, 16;
	xor.b32  	%r55785, %r55784, %r55782;
	shr.u32 	%r55786, %r55785, 12;
	shr.u32 	%r55787, %r55785, 4;
	shr.u32 	%r55788, %r55785, 8;
	xor.b32  	%r55789, %r55787, %r55786;
	xor.b32  	%r55790, %r55789, %r55788;
	xor.b32  	%r55791, %r55790, %r55785;
	shr.u32 	%r55792, %r55791, 2;
	xor.b32  	%r55793, %r55792, %r55791;
	shl.b32 	%r55794, %r55793, 3;
	not.b32 	%r55795, %r55794;
	and.b32  	%r55796, %r55795, 24;
	shr.u32 	%r55797, %r55783, %r55796;
	shf.r.wrap.b32 	%r55798, %r55754, %r55754, %r55797;
	shl.b32 	%r55799, %r55793, 31;
	xor.b32  	%r55800, %r55799, -2147483648;
	shr.s32 	%r55801, %r55800, 31;
	shl.b32 	%r55802, %r55793, 30;
	xor.b32  	%r55803, %r55802, -1073741824;
	not.b32 	%r55804, %r55798;
	and.b32  	%r55805, %r55717, %r55804;
	not.b32 	%r55806, %r55717;
	shr.s32 	%r55807, %r55803, 31;
	and.b32  	%r55808, %r55807, %r55806;
	or.b32  	%r55809, %r55801, %r55717;
	not.b32 	%r55810, %r55809;
	or.b32  	%r55811, %r55808, %r55810;
	and.b32  	%r55812, %r55811, %r55798;
	or.b32  	%r55813, %r55812, %r55805;
	add.s32 	%r55814, %r55717, %r55804;
	setp.ne.s32 	%p2331, %r55800, 0;
	setp.gt.s32 	%p2332, %r55803, -1;
	selp.b32 	%r55815, %r55813, %r55814, %p2332;
	selp.b32 	%r55816, %r55813, %r55815, %p2331;
	add.s32 	%r55817, %r55779, 33686018;
	xor.b32  	%r55818, %r55816, %r55782;
	shr.u32 	%r55819, %r55818, 16;
	xor.b32  	%r55820, %r55819, %r55818;
	shr.u32 	%r55821, %r55820, 12;
	shr.u32 	%r55822, %r55820, 4;
	shr.u32 	%r55823, %r55820, 8;
	xor.b32  	%r55824, %r55822, %r55821;
	xor.b32  	%r55825, %r55824, %r55823;
	xor.b32  	%r55826, %r55825, %r55820;
	shr.u32 	%r55827, %r55826, 2;
	xor.b32  	%r55828, %r55827, %r55826;
	shl.b32 	%r55829, %r55828, 3;
	not.b32 	%r55830, %r55829;
	and.b32  	%r55831, %r55830, 24;
	shr.u32 	%r55832, %r55817, %r55831;
	shf.r.wrap.b32 	%r55833, %r55754, %r55754, %r55832;
	shl.b32 	%r55834, %r55828, 31;
	xor.b32  	%r55835, %r55834, -2147483648;
	shr.s32 	%r55836, %r55835, 31;
	shl.b32 	%r55837, %r55828, 30;
	xor.b32  	%r55838, %r55837, -1073741824;
	not.b32 	%r55839, %r55833;
	and.b32  	%r55840, %r55752, %r55839;
	not.b32 	%r55841, %r55752;
	shr.s32 	%r55842, %r55838, 31;
	and.b32  	%r55843, %r55842, %r55841;
	or.b32  	%r55844, %r55836, %r55752;
	not.b32 	%r55845, %r55844;
	or.b32  	%r55846, %r55843, %r55845;
	and.b32  	%r55847, %r55846, %r55833;
	or.b32  	%r55848, %r55847, %r55840;
	add.s32 	%r55849, %r55752, %r55839;
	setp.ne.s32 	%p2333, %r55835, 0;
	setp.gt.s32 	%p2334, %r55838, -1;
	selp.b32 	%r55850, %r55848, %r55849, %p2334;
	selp.b32 	%r55851, %r55848, %r55850, %p2333;
	add.s32 	%r55852, %r55851, %r55818;
	shr.u32 	%r55853, %r55754, 8;
	and.b32  	%r55854, %r55853, 31;
	shl.b32 	%r55855, %r1486, %r55854;
	shr.u32 	%r55856, %r55754, 1;
	and.b32  	%r55857, %r55856, 1;
	shl.b32 	%r55858, %r55857, %r55854;
	and.b32  	%r55859, %r55754, 1;
	shl.b32 	%r55860, %r55859, %r55854;
	and.b32  	%r55861, %r55855, %r55391;
	not.b32 	%r55862, %r55855;
	and.b32  	%r55863, %r55391, %r55862;
	not.b32 	%r55864, %r55860;
	and.b32  	%r55865, %r55861, %r55864;
	or.b32  	%r55866, %r55865, %r55863;
	not.b32 	%r55867, %r55861;
	and.b32  	%r55868, %r55858, %r55867;
	or.b32  	%r55869, %r55866, %r55868;
	add.s32 	%r55870, %r55677, %r55391;
	add.s32 	%r55871, %r55870, %r55776;
	add.s32 	%r55872, %r52447, %r55869;
	add.s32 	%r55873, %r53303, %r53302;
	xor.b32  	%r55874, %r55852, %r55873;
	xor.b32  	%r55875, %r55874, %r55754;
	shr.u32 	%r55876, %r55875, 4;
	xor.b32  	%r55877, %r55876, %r55875;
	and.b32  	%r55878, %r55877, 252645135;
	shr.u32 	%r55879, %r55878, 24;
	shf.r.wrap.b32 	%r55880, %r55875, %r55875, %r55879;
	xor.b32  	%r55881, %r55880, %r55782;
	add.s32 	%r55882, %r55878, 16843009;
	shr.u32 	%r55883, %r55881, 16;
	xor.b32  	%r55884, %r55883, %r55881;
	shr.u32 	%r55885, %r55884, 12;
	shr.u32 	%r55886, %r55884, 4;
	shr.u32 	%r55887, %r55884, 8;
	xor.b32  	%r55888, %r55886, %r55885;
	xor.b32  	%r55889, %r55888, %r55887;
	xor.b32  	%r55890, %r55889, %r55884;
	shr.u32 	%r55891, %r55890, 2;
	xor.b32  	%r55892, %r55891, %r55890;
	shl.b32 	%r55893, %r55892, 3;
	not.b32 	%r55894, %r55893;
	and.b32  	%r55895, %r55894, 24;
	shr.u32 	%r55896, %r55882, %r55895;
	shf.r.wrap.b32 	%r55897, %r55875, %r55875, %r55896;
	shl.b32 	%r55898, %r55892, 31;
	xor.b32  	%r55899, %r55898, -2147483648;
	shr.s32 	%r55900, %r55899, 31;
	shl.b32 	%r55901, %r55892, 30;
	xor.b32  	%r55902, %r55901, -1073741824;
	not.b32 	%r55903, %r55897;
	and.b32  	%r55904, %r55816, %r55903;
	not.b32 	%r55905, %r55816;
	shr.s32 	%r55906, %r55902, 31;
	and.b32  	%r55907, %r55906, %r55905;
	or.b32  	%r55908, %r55900, %r55816;
	not.b32 	%r55909, %r55908;
	or.b32  	%r55910, %r55907, %r55909;
	and.b32  	%r55911, %r55910, %r55897;
	or.b32  	%r55912, %r55911, %r55904;
	add.s32 	%r55913, %r55816, %r55903;
	setp.ne.s32 	%p2335, %r55899, 0;
	setp.gt.s32 	%p2336, %r55902, -1;
	selp.b32 	%r55914, %r55912, %r55913, %p2336;
	selp.b32 	%r55915, %r55912, %r55914, %p2335;
	add.s32 	%r55916, %r55878, 33686018;
	xor.b32  	%r55917, %r55915, %r55881;
	shr.u32 	%r55918, %r55917, 16;
	xor.b32  	%r55919, %r55918, %r55917;
	shr.u32 	%r55920, %r55919, 12;
	shr.u32 	%r55921, %r55919, 4;
	shr.u32 	%r55922, %r55919, 8;
	xor.b32  	%r55923, %r55921, %r55920;
	xor.b32  	%r55924, %r55923, %r55922;
	xor.b32  	%r55925, %r55924, %r55919;
	shr.u32 	%r55926, %r55925, 2;
	xor.b32  	%r55927, %r55926, %r55925;
	shl.b32 	%r55928, %r55927, 3;
	not.b32 	%r55929, %r55928;
	and.b32  	%r55930, %r55929, 24;
	shr.u32 	%r55931, %r55916, %r55930;
	shf.r.wrap.b32 	%r55932, %r55875, %r55875, %r55931;
	shl.b32 	%r55933, %r55927, 31;
	xor.b32  	%r55934, %r55933, -2147483648;
	shr.s32 	%r55935, %r55934, 31;
	shl.b32 	%r55936, %r55927, 30;
	xor.b32  	%r55937, %r55936, -1073741824;
	not.b32 	%r55938, %r55932;
	and.b32  	%r55939, %r55851, %r55938;
	not.b32 	%r55940, %r55851;
	shr.s32 	%r55941, %r55937, 31;
	and.b32  	%r55942, %r55941, %r55940;
	or.b32  	%r55943, %r55935, %r55851;
	not.b32 	%r55944, %r55943;
	or.b32  	%r55945, %r55942, %r55944;
	and.b32  	%r55946, %r55945, %r55932;
	or.b32  	%r55947, %r55946, %r55939;
	add.s32 	%r55948, %r55851, %r55938;
	setp.ne.s32 	%p2337, %r55934, 0;
	setp.gt.s32 	%p2338, %r55937, -1;
	selp.b32 	%r55949, %r55947, %r55948, %p2338;
	selp.b32 	%r55950, %r55947, %r55949, %p2337;
	add.s32 	%r55951, %r55950, %r55917;
	xor.b32  	%r55952, %r55951, %r55875;
	shr.u32 	%r55953, %r55952, 4;
	xor.b32  	%r55954, %r55953, %r55952;
	and.b32  	%r55955, %r55954, 252645135;
	shr.u32 	%r55956, %r55955, 24;
	shf.r.wrap.b32 	%r55957, %r55952, %r55952, %r55956;
	xor.b32  	%r55958, %r55957, %r55881;
	add.s32 	%r55959, %r55955, 16843009;
	shr.u32 	%r55960, %r55958, 16;
	xor.b32  	%r55961, %r55960, %r55958;
	shr.u32 	%r55962, %r55961, 12;
	shr.u32 	%r55963, %r55961, 4;
	shr.u32 	%r55964, %r55961, 8;
	xor.b32  	%r55965, %r55963, %r55962;
	xor.b32  	%r55966, %r55965, %r55964;
	xor.b32  	%r55967, %r55966, %r55961;
	shr.u32 	%r55968, %r55967, 2;
	xor.b32  	%r55969, %r55968, %r55967;
	shl.b32 	%r55970, %r55969, 3;
	not.b32 	%r55971, %r55970;
	and.b32  	%r55972, %r55971, 24;
	shr.u32 	%r55973, %r55959, %r55972;
	shf.r.wrap.b32 	%r55974, %r55952, %r55952, %r55973;
	shl.b32 	%r55975, %r55969, 31;
	xor.b32  	%r55976, %r55975, -2147483648;
	shr.s32 	%r55977, %r55976, 31;
	shl.b32 	%r55978, %r55969, 30;
	xor.b32  	%r55979, %r55978, -1073741824;
	not.b32 	%r55980, %r55974;
	and.b32  	%r55981, %r55915, %r55980;
	not.b32 	%r55982, %r55915;
	shr.s32 	%r55983, %r55979, 31;
	and.b32  	%r55984, %r55983, %r55982;
	or.b32  	%r55985, %r55977, %r55915;
	not.b32 	%r55986, %r55985;
	or.b32  	%r55987, %r55984, %r55986;
	and.b32  	%r55988, %r55987, %r55974;
	or.b32  	%r55989, %r55988, %r55981;
	add.s32 	%r55990, %r55915, %r55980;
	setp.ne.s32 	%p2339, %r55976, 0;
	setp.gt.s32 	%p2340, %r55979, -1;
	selp.b32 	%r55991, %r55989, %r55990, %p2340;
	selp.b32 	%r55992, %r55989, %r55991, %p2339;
	add.s32 	%r55993, %r55955, 33686018;
	xor.b32  	%r55994, %r55992, %r55958;
	shr.u32 	%r55995, %r55994, 16;
	xor.b32  	%r55996, %r55995, %r55994;
	shr.u32 	%r55997, %r55996, 12;
	shr.u32 	%r55998, %r55996, 4;
	shr.u32 	%r55999, %r55996, 8;
	xor.b32  	%r56000, %r55998, %r55997;
	xor.b32  	%r56001, %r56000, %r55999;
	xor.b32  	%r56002, %r56001, %r55996;
	shr.u32 	%r56003, %r56002, 2;
	xor.b32  	%r56004, %r56003, %r56002;
	shl.b32 	%r56005, %r56004, 3;
	not.b32 	%r56006, %r56005;
	and.b32  	%r56007, %r56006, 24;
	shr.u32 	%r56008, %r55993, %r56007;
	shf.r.wrap.b32 	%r56009, %r55952, %r55952, %r56008;
	shl.b32 	%r56010, %r56004, 31;
	xor.b32  	%r56011, %r56010, -2147483648;
	shr.s32 	%r56012, %r56011, 31;
	shl.b32 	%r56013, %r56004, 30;
	xor.b32  	%r56014, %r56013, -1073741824;
	not.b32 	%r56015, %r56009;
	and.b32  	%r56016, %r55950, %r56015;
	not.b32 	%r56017, %r55950;
	shr.s32 	%r56018, %r56014, 31;
	and.b32  	%r56019, %r56018, %r56017;
	or.b32  	%r56020, %r56012, %r55950;
	not.b32 	%r56021, %r56020;
	or.b32  	%r56022, %r56019, %r56021;
	and.b32  	%r56023, %r56022, %r56009;
	or.b32  	%r56024, %r56023, %r56016;
	add.s32 	%r56025, %r55950, %r56015;
	setp.ne.s32 	%p2341, %r56011, 0;
	setp.gt.s32 	%p2342, %r56014, -1;
	selp.b32 	%r56026, %r56024, %r56025, %p2342;
	selp.b32 	%r56027, %r56024, %r56026, %p2341;
	add.s32 	%r56028, %r56027, %r55994;
	xor.b32  	%r56029, %r56028, %r55952;
	shr.u32 	%r56030, %r55952, 8;
	and.b32  	%r56031, %r56030, 31;
	shl.b32 	%r56032, %r1486, %r56031;
	shr.u32 	%r56033, %r55952, 1;
	and.b32  	%r56034, %r56033, 1;
	shl.b32 	%r56035, %r56034, %r56031;
	and.b32  	%r56036, %r55952, 1;
	shl.b32 	%r56037, %r56036, %r56031;
	and.b32  	%r56038, %r56032, %r54162;
	not.b32 	%r56039, %r56032;
	and.b32  	%r56040, %r54162, %r56039;
	not.b32 	%r56041, %r56037;
	and.b32  	%r56042, %r56038, %r56041;
	or.b32  	%r56043, %r56042, %r56040;
	not.b32 	%r56044, %r56038;
	and.b32  	%r56045, %r56035, %r56044;
	or.b32  	%r56046, %r56043, %r56045;
	shr.u32 	%r56047, %r56029, 4;
	xor.b32  	%r56048, %r56047, %r56029;
	and.b32  	%r56049, %r56048, 252645135;
	shr.u32 	%r56050, %r56049, 24;
	shf.r.wrap.b32 	%r56051, %r56029, %r56029, %r56050;
	xor.b32  	%r56052, %r56051, %r55958;
	add.s32 	%r56053, %r56049, 16843009;
	shr.u32 	%r56054, %r56052, 16;
	xor.b32  	%r56055, %r56054, %r56052;
	shr.u32 	%r56056, %r56055, 12;
	shr.u32 	%r56057, %r56055, 4;
	shr.u32 	%r56058, %r56055, 8;
	xor.b32  	%r56059, %r56057, %r56056;
	xor.b32  	%r56060, %r56059, %r56058;
	xor.b32  	%r56061, %r56060, %r56055;
	shr.u32 	%r56062, %r56061, 2;
	xor.b32  	%r56063, %r56062, %r56061;
	shl.b32 	%r56064, %r56063, 3;
	not.b32 	%r56065, %r56064;
	and.b32  	%r56066, %r56065, 24;
	shr.u32 	%r56067, %r56053, %r56066;
	shf.r.wrap.b32 	%r56068, %r56029, %r56029, %r56067;
	shl.b32 	%r56069, %r56063, 31;
	xor.b32  	%r56070, %r56069, -2147483648;
	shr.s32 	%r56071, %r56070, 31;
	shl.b32 	%r56072, %r56063, 30;
	xor.b32  	%r56073, %r56072, -1073741824;
	not.b32 	%r56074, %r56068;
	and.b32  	%r56075, %r55992, %r56074;
	not.b32 	%r56076, %r55992;
	shr.s32 	%r56077, %r56073, 31;
	and.b32  	%r56078, %r56077, %r56076;
	or.b32  	%r56079, %r56071, %r55992;
	not.b32 	%r56080, %r56079;
	or.b32  	%r56081, %r56078, %r56080;
	and.b32  	%r56082, %r56081, %r56068;
	or.b32  	%r56083, %r56082, %r56075;
	add.s32 	%r56084, %r55992, %r56074;
	setp.ne.s32 	%p2343, %r56070, 0;
	setp.gt.s32 	%p2344, %r56073, -1;
	selp.b32 	%r56085, %r56083, %r56084, %p2344;
	selp.b32 	%r56086, %r56083, %r56085, %p2343;
	add.s32 	%r56087, %r56049, 33686018;
	xor.b32  	%r56088, %r56086, %r56052;
	shr.u32 	%r56089, %r56088, 16;
	xor.b32  	%r56090, %r56089, %r56088;
	shr.u32 	%r56091, %r56090, 12;
	shr.u32 	%r56092, %r56090, 4;
	shr.u32 	%r56093, %r56090, 8;
	xor.b32  	%r56094, %r56092, %r56091;
	xor.b32  	%r56095, %r56094, %r56093;
	xor.b32  	%r56096, %r56095, %r56090;
	shr.u32 	%r56097, %r56096, 2;
	xor.b32  	%r56098, %r56097, %r56096;
	shl.b32 	%r56099, %r56098, 3;
	not.b32 	%r56100, %r56099;
	and.b32  	%r56101, %r56100, 24;
	shr.u32 	%r56102, %r56087, %r56101;
	shf.r.wrap.b32 	%r56103, %r56029, %r56029, %r56102;
	shl.b32 	%r56104, %r56098, 31;
	xor.b32  	%r56105, %r56104, -2147483648;
	shr.s32 	%r56106, %r56105, 31;
	shl.b32 	%r56107, %r56098, 30;
	xor.b32  	%r56108, %r56107, -1073741824;
	not.b32 	%r56109, %r56103;
	and.b32  	%r56110, %r56027, %r56109;
	not.b32 	%r56111, %r56027;
	shr.s32 	%r56112, %r56108, 31;
	and.b32  	%r56113, %r56112, %r56111;
	or.b32  	%r56114, %r56106, %r56027;
	not.b32 	%r56115, %r56114;
	or.b32  	%r56116, %r56113, %r56115;
	and.b32  	%r56117, %r56116, %r56103;
	or.b32  	%r56118, %r56117, %r56110;
	add.s32 	%r56119, %r56027, %r56109;
	setp.ne.s32 	%p2345, %r56105, 0;
	setp.gt.s32 	%p2346, %r56108, -1;
	selp.b32 	%r56120, %r56118, %r56119, %p2346;
	selp.b32 	%r56121, %r56118, %r56120, %p2345;
	add.s32 	%r56122, %r56121, %r56088;
	xor.b32  	%r56123, %r56122, %r56029;
	shr.u32 	%r56124, %r56029, 8;
	and.b32  	%r56125, %r56124, 31;
	shl.b32 	%r56126, %r1486, %r56125;
	shr.u32 	%r56127, %r56029, 1;
	and.b32  	%r56128, %r56127, 1;
	shl.b32 	%r56129, %r56128, %r56125;
	and.b32  	%r56130, %r56029, 1;
	shl.b32 	%r56131, %r56130, %r56125;
	and.b32  	%r56132, %r56126, %r55017;
	not.b32 	%r56133, %r56126;
	and.b32  	%r56134, %r55017, %r56133;
	not.b32 	%r56135, %r56131;
	and.b32  	%r56136, %r56132, %r56135;
	or.b32  	%r56137, %r56136, %r56134;
	not.b32 	%r56138, %r56132;
	and.b32  	%r56139, %r56129, %r56138;
	or.b32  	%r56140, %r56137, %r56139;
	xor.b32  	%r56141, %r56140, %r56046;
	and.b32  	%r56142, %r55872, %r56141;
	xor.b32  	%r56143, %r56142, %r56046;
	shr.u32 	%r56144, %r56123, 4;
	xor.b32  	%r56145, %r56144, %r56123;
	and.b32  	%r56146, %r56145, 252645135;
	shr.u32 	%r56147, %r56146, 24;
	shf.r.wrap.b32 	%r56148, %r56123, %r56123, %r56147;
	xor.b32  	%r56149, %r56148, %r56052;
	add.s32 	%r56150, %r56146, 16843009;
	shr.u32 	%r56151, %r56149, 16;
	xor.b32  	%r56152, %r56151, %r56149;
	shr.u32 	%r56153, %r56152, 12;
	shr.u32 	%r56154, %r56152, 4;
	shr.u32 	%r56155, %r56152, 8;
	xor.b32  	%r56156, %r56154, %r56153;
	xor.b32  	%r56157, %r56156, %r56155;
	xor.b32  	%r56158, %r56157, %r56152;
	shr.u32 	%r56159, %r56158, 2;
	xor.b32  	%r56160, %r56159, %r56158;
	shl.b32 	%r56161, %r56160, 3;
	not.b32 	%r56162, %r56161;
	and.b32  	%r56163, %r56162, 24;
	shr.u32 	%r56164, %r56150, %r56163;
	shf.r.wrap.b32 	%r56165, %r56123, %r56123, %r56164;
	shl.b32 	%r56166, %r56160, 31;
	xor.b32  	%r56167, %r56166, -2147483648;
	shr.s32 	%r56168, %r56167, 31;
	shl.b32 	%r56169, %r56160, 30;
	xor.b32  	%r56170, %r56169, -1073741824;
	not.b32 	%r56171, %r56165;
	and.b32  	%r56172, %r56086, %r56171;
	not.b32 	%r56173, %r56086;
	shr.s32 	%r56174, %r56170, 31;
	and.b32  	%r56175, %r56174, %r56173;
	or.b32  	%r56176, %r56168, %r56086;
	not.b32 	%r56177, %r56176;
	or.b32  	%r56178, %r56175, %r56177;
	and.b32  	%r56179, %r56178, %r56165;
	or.b32  	%r56180, %r56179, %r56172;
	add.s32 	%r56181, %r56086, %r56171;
	setp.ne.s32 	%p2347, %r56167, 0;
	setp.gt.s32 	%p2348, %r56170, -1;
	selp.b32 	%r56182, %r56180, %r56181, %p2348;
	selp.b32 	%r56183, %r56180, %r56182, %p2347;
	add.s32 	%r56184, %r56146, 33686018;
	xor.b32  	%r56185, %r56183, %r56149;
	shr.u32 	%r56186, %r56185, 16;
	xor.b32  	%r56187, %r56186, %r56185;
	shr.u32 	%r56188, %r56187, 12;
	shr.u32 	%r56189, %r56187, 4;
	shr.u32 	%r56190, %r56187, 8;
	xor.b32  	%r56191, %r56189, %r56188;
	xor.b32  	%r56192, %r56191, %r56190;
	xor.b32  	%r56193, %r56192, %r56187;
	shr.u32 	%r56194, %r56193, 2;
	xor.b32  	%r56195, %r56194, %r56193;
	shl.b32 	%r56196, %r56195, 3;
	not.b32 	%r56197, %r56196;
	and.b32  	%r56198, %r56197, 24;
	shr.u32 	%r56199, %r56184, %r56198;
	shf.r.wrap.b32 	%r56200, %r56123, %r56123, %r56199;
	shl.b32 	%r56201, %r56195, 31;
	xor.b32  	%r56202, %r56201, -2147483648;
	shr.s32 	%r56203, %r56202, 31;
	shl.b32 	%r56204, %r56195, 30;
	xor.b32  	%r56205, %r56204, -1073741824;
	not.b32 	%r56206, %r56200;
	and.b32  	%r56207, %r56121, %r56206;
	not.b32 	%r56208, %r56121;
	shr.s32 	%r56209, %r56205, 31;
	and.b32  	%r56210, %r56209, %r56208;
	or.b32  	%r56211, %r56203, %r56121;
	not.b32 	%r56212, %r56211;
	or.b32  	%r56213, %r56210, %r56212;
	and.b32  	%r56214, %r56213, %r56200;
	or.b32  	%r56215, %r56214, %r56207;
	add.s32 	%r56216, %r56121, %r56206;
	setp.ne.s32 	%p2349, %r56202, 0;
	setp.gt.s32 	%p2350, %r56205, -1;
	selp.b32 	%r56217, %r56215, %r56216, %p2350;
	selp.b32 	%r56218, %r56215, %r56217, %p2349;
	add.s32 	%r56219, %r56218, %r56185;
	xor.b32  	%r56220, %r56219, %r56123;
	shr.u32 	%r56221, %r56123, 8;
	and.b32  	%r56222, %r56221, 31;
	shl.b32 	%r56223, %r1486, %r56222;
	shr.u32 	%r56224, %r56123, 1;
	and.b32  	%r56225, %r56224, 1;
	shl.b32 	%r56226, %r56225, %r56222;
	and.b32  	%r56227, %r56123, 1;
	shl.b32 	%r56228, %r56227, %r56222;
	and.b32  	%r56229, %r56223, %r55872;
	not.b32 	%r56230, %r56223;
	and.b32  	%r56231, %r55872, %r56230;
	not.b32 	%r56232, %r56228;
	and.b32  	%r56233, %r56229, %r56232;
	or.b32  	%r56234, %r56233, %r56231;
	not.b32 	%r56235, %r56229;
	and.b32  	%r56236, %r56226, %r56235;
	or.b32  	%r56237, %r56234, %r56236;
	shf.l.wrap.b32 	%r56238, %r56237, %r56237, 26;
	shf.l.wrap.b32 	%r56239, %r56237, %r56237, 21;
	xor.b32  	%r56240, %r56238, %r56239;
	shf.l.wrap.b32 	%r56241, %r56237, %r56237, 7;
	xor.b32  	%r56242, %r56240, %r56241;
	add.s32 	%r56243, %r53387, %r43031;
	add.s32 	%r56244, %r56243, %r53303;
	add.s32 	%r56245, %r56244, %r56143;
	add.s32 	%r56246, %r56245, %r56242;
	shr.u32 	%r56247, %r56220, 4;
	xor.b32  	%r56248, %r56247, %r56220;
	and.b32  	%r56249, %r56248, 252645135;
	shr.u32 	%r56250, %r56249, 24;
	shf.r.wrap.b32 	%r56251, %r56220, %r56220, %r56250;
	xor.b32  	%r56252, %r56251, %r56149;
	add.s32 	%r56253, %r56249, 16843009;
	shr.u32 	%r56254, %r56252, 16;
	xor.b32  	%r56255, %r56254, %r56252;
	shr.u32 	%r56256, %r56255, 12;
	shr.u32 	%r56257, %r56255, 4;
	shr.u32 	%r56258, %r56255, 8;
	xor.b32  	%r56259, %r56257, %r56256;
	xor.b32  	%r56260, %r56259, %r56258;
	xor.b32  	%r56261, %r56260, %r56255;
	shr.u32 	%r56262, %r56261, 2;
	xor.b32  	%r56263, %r56262, %r56261;
	shl.b32 	%r56264, %r56263, 3;
	not.b32 	%r56265, %r56264;
	and.b32  	%r56266, %r56265, 24;
	shr.u32 	%r56267, %r56253, %r56266;
	shf.r.wrap.b32 	%r56268, %r56220, %r56220, %r56267;
	shl.b32 	%r56269, %r56263, 31;
	xor.b32  	%r56270, %r56269, -2147483648;
	shr.s32 	%r56271, %r56270, 31;
	shl.b32 	%r56272, %r56263, 30;
	xor.b32  	%r56273, %r56272, -1073741824;
	not.b32 	%r56274, %r56268;
	and.b32  	%r56275, %r56183, %r56274;
	not.b32 	%r56276, %r56183;
	shr.s32 	%r56277, %r56273, 31;
	and.b32  	%r56278, %r56277, %r56276;
	or.b32  	%r56279, %r56271, %r56183;
	not.b32 	%r56280, %r56279;
	or.b32  	%r56281, %r56278, %r56280;
	and.b32  	%r56282, %r56281, %r56268;
	or.b32  	%r56283, %r56282, %r56275;
	add.s32 	%r56284, %r56183, %r56274;
	setp.ne.s32 	%p2351, %r56270, 0;
	setp.gt.s32 	%p2352, %r56273, -1;
	selp.b32 	%r56285, %r56283, %r56284, %p2352;
	selp.b32 	%r56286, %r56283, %r56285, %p2351;
	add.s32 	%r56287, %r56249, 33686018;
	xor.b32  	%r56288, %r56286, %r56252;
	shr.u32 	%r56289, %r56288, 16;
	xor.b32  	%r56290, %r56289, %r56288;
	shr.u32 	%r56291, %r56290, 12;
	shr.u32 	%r56292, %r56290, 4;
	shr.u32 	%r56293, %r56290, 8;
	xor.b32  	%r56294, %r56292, %r56291;
	xor.b32  	%r56295, %r56294, %r56293;
	xor.b32  	%r56296, %r56295, %r56290;
	shr.u32 	%r56297, %r56296, 2;
	xor.b32  	%r56298, %r56297, %r56296;
	shl.b32 	%r56299, %r56298, 3;
	not.b32 	%r56300, %r56299;
	and.b32  	%r56301, %r56300, 24;
	shr.u32 	%r56302, %r56287, %r56301;
	shf.r.wrap.b32 	%r56303, %r56220, %r56220, %r56302;
	shl.b32 	%r56304, %r56298, 31;
	xor.b32  	%r56305, %r56304, -2147483648;
	shr.s32 	%r56306, %r56305, 31;
	shl.b32 	%r56307, %r56298, 30;
	xor.b32  	%r56308, %r56307, -1073741824;
	not.b32 	%r56309, %r56303;
	and.b32  	%r56310, %r56218, %r56309;
	not.b32 	%r56311, %r56218;
	shr.s32 	%r56312, %r56308, 31;
	and.b32  	%r56313, %r56312, %r56311;
	or.b32  	%r56314, %r56306, %r56218;
	not.b32 	%r56315, %r56314;
	or.b32  	%r56316, %r56313, %r56315;
	and.b32  	%r56317, %r56316, %r56303;
	or.b32  	%r56318, %r56317, %r56310;
	add.s32 	%r56319, %r56218, %r56309;
	setp.ne.s32 	%p2353, %r56305, 0;
	setp.gt.s32 	%p2354, %r56308, -1;
	selp.b32 	%r56320, %r56318, %r56319, %p2354;
	selp.b32 	%r56321, %r56318, %r56320, %p2353;
	add.s32 	%r56322, %r56321, %r56288;
	xor.b32  	%r56323, %r56322, %r56220;
	shr.u32 	%r56324, %r56220, 8;
	and.b32  	%r56325, %r56324, 31;
	shl.b32 	%r56326, %r1486, %r56325;
	shr.u32 	%r56327, %r56220, 1;
	and.b32  	%r56328, %r56327, 1;
	shl.b32 	%r56329, %r56328, %r56325;
	and.b32  	%r56330, %r56220, 1;
	shl.b32 	%r56331, %r56330, %r56325;
	and.b32  	%r56332, %r56326, %r54161;
	not.b32 	%r56333, %r56326;
	and.b32  	%r56334, %r54161, %r56333;
	not.b32 	%r56335, %r56331;
	and.b32  	%r56336, %r56332, %r56335;
	or.b32  	%r56337, %r56336, %r56334;
	not.b32 	%r56338, %r56332;
	and.b32  	%r56339, %r56329, %r56338;
	or.b32  	%r56340, %r56337, %r56339;
	shr.u32 	%r56341, %r56323, 4;
	xor.b32  	%r56342, %r56341, %r56323;
	and.b32  	%r56343, %r56342, 252645135;
	shr.u32 	%r56344, %r56343, 24;
	shf.r.wrap.b32 	%r56345, %r56323, %r56323, %r56344;
	xor.b32  	%r56346, %r56345, %r56252;
	add.s32 	%r56347, %r56343, 16843009;
	shr.u32 	%r56348, %r56346, 16;
	xor.b32  	%r56349, %r56348, %r56346;
	shr.u32 	%r56350, %r56349, 12;
	shr.u32 	%r56351, %r56349, 4;
	shr.u32 	%r56352, %r56349, 8;
	xor.b32  	%r56353, %r56351, %r56350;
	xor.b32  	%r56354, %r56353, %r56352;
	xor.b32  	%r56355, %r56354, %r56349;
	shr.u32 	%r56356, %r56355, 2;
	xor.b32  	%r56357, %r56356, %r56355;
	shl.b32 	%r56358, %r56357, 3;
	not.b32 	%r56359, %r56358;
	and.b32  	%r56360, %r56359, 24;
	shr.u32 	%r56361, %r56347, %r56360;
	shf.r.wrap.b32 	%r56362, %r56323, %r56323, %r56361;
	shl.b32 	%r56363, %r56357, 31;
	xor.b32  	%r56364, %r56363, -2147483648;
	shr.s32 	%r56365, %r56364, 31;
	shl.b32 	%r56366, %r56357, 30;
	xor.b32  	%r56367, %r56366, -1073741824;
	not.b32 	%r56368, %r56362;
	and.b32  	%r56369, %r56286, %r56368;
	not.b32 	%r56370, %r56286;
	shr.s32 	%r56371, %r56367, 31;
	and.b32  	%r56372, %r56371, %r56370;
	or.b32  	%r56373, %r56365, %r56286;
	not.b32 	%r56374, %r56373;
	or.b32  	%r56375, %r56372, %r56374;
	and.b32  	%r56376, %r56375, %r56362;
	or.b32  	%r56377, %r56376, %r56369;
	add.s32 	%r56378, %r56286, %r56368;
	setp.ne.s32 	%p2355, %r56364, 0;
	setp.gt.s32 	%p2356, %r56367, -1;
	selp.b32 	%r56379, %r56377, %r56378, %p2356;
	selp.b32 	%r56380, %r56377, %r56379, %p2355;
	add.s32 	%r56381, %r56343, 33686018;
	xor.b32  	%r56382, %r56380, %r56346;
	shr.u32 	%r56383, %r56382, 16;
	xor.b32  	%r56384, %r56383, %r56382;
	shr.u32 	%r56385, %r56384, 12;
	shr.u32 	%r56386, %r56384, 4;
	shr.u32 	%r56387, %r56384, 8;
	xor.b32  	%r56388, %r56386, %r56385;
	xor.b32  	%r56389, %r56388, %r56387;
	xor.b32  	%r56390, %r56389, %r56384;
	shr.u32 	%r56391, %r56390, 2;
	xor.b32  	%r56392, %r56391, %r56390;
	shl.b32 	%r56393, %r56392, 3;
	not.b32 	%r56394, %r56393;
	and.b32  	%r56395, %r56394, 24;
	shr.u32 	%r56396, %r56381, %r56395;
	shf.r.wrap.b32 	%r56397, %r56323, %r56323, %r56396;
	shl.b32 	%r56398, %r56392, 31;
	xor.b32  	%r56399, %r56398, -2147483648;
	shr.s32 	%r56400, %r56399, 31;
	shl.b32 	%r56401, %r56392, 30;
	xor.b32  	%r56402, %r56401, -1073741824;
	not.b32 	%r56403, %r56397;
	and.b32  	%r56404, %r56321, %r56403;
	not.b32 	%r56405, %r56321;
	shr.s32 	%r56406, %r56402, 31;
	and.b32  	%r56407, %r56406, %r56405;
	or.b32  	%r56408, %r56400, %r56321;
	not.b32 	%r56409, %r56408;
	or.b32  	%r56410, %r56407, %r56409;
	and.b32  	%r56411, %r56410, %r56397;
	or.b32  	%r56412, %r56411, %r56404;
	add.s32 	%r56413, %r56321, %r56403;
	setp.ne.s32 	%p2357, %r56399, 0;
	setp.gt.s32 	%p2358, %r56402, -1;
	selp.b32 	%r56414, %r56412, %r56413, %p2358;
	selp.b32 	%r56415, %r56412, %r56414, %p2357;
	add.s32 	%r56416, %r56415, %r56382;
	xor.b32  	%r56417, %r56416, %r56323;
	shr.u32 	%r56418, %r56323, 8;
	and.b32  	%r56419, %r56418, 31;
	shl.b32 	%r56420, %r1486, %r56419;
	shr.u32 	%r56421, %r56323, 1;
	and.b32  	%r56422, %r56421, 1;
	shl.b32 	%r56423, %r56422, %r56419;
	and.b32  	%r56424, %r56323, 1;
	shl.b32 	%r56425, %r56424, %r56419;
	and.b32  	%r56426, %r56420, %r55016;
	not.b32 	%r56427, %r56420;
	and.b32  	%r56428, %r55016, %r56427;
	not.b32 	%r56429, %r56425;
	and.b32  	%r56430, %r56426, %r56429;
	or.b32  	%r56431, %r56430, %r56428;
	not.b32 	%r56432, %r56426;
	and.b32  	%r56433, %r56423, %r56432;
	or.b32  	%r56434, %r56431, %r56433;
	shr.u32 	%r56435, %r56417, 4;
	xor.b32  	%r56436, %r56435, %r56417;
	and.b32  	%r56437, %r56436, 252645135;
	shr.u32 	%r56438, %r56437, 24;
	shf.r.wrap.b32 	%r56439, %r56417, %r56417, %r56438;
	xor.b32  	%r56440, %r56439, %r56346;
	add.s32 	%r56441, %r56437, 16843009;
	shr.u32 	%r56442, %r56440, 16;
	xor.b32  	%r56443, %r56442, %r56440;
	shr.u32 	%r56444, %r56443, 12;
	shr.u32 	%r56445, %r56443, 4;
	shr.u32 	%r56446, %r56443, 8;
	xor.b32  	%r56447, %r56445, %r56444;
	xor.b32  	%r56448, %r56447, %r56446;
	xor.b32  	%r56449, %r56448, %r56443;
	shr.u32 	%r56450, %r56449, 2;
	xor.b32  	%r56451, %r56450, %r56449;
	shl.b32 	%r56452, %r56451, 3;
	not.b32 	%r56453, %r56452;
	and.b32  	%r56454, %r56453, 24;
	shr.u32 	%r56455, %r56441, %r56454;
	shf.r.wrap.b32 	%r56456, %r56417, %r56417, %r56455;
	shl.b32 	%r56457, %r56451, 31;
	xor.b32  	%r56458, %r56457, -2147483648;
	shr.s32 	%r56459, %r56458, 31;
	shl.b32 	%r56460, %r56451, 30;
	xor.b32  	%r56461, %r56460, -1073741824;
	not.b32 	%r56462, %r56456;
	and.b32  	%r56463, %r56380, %r56462;
	not.b32 	%r56464, %r56380;
	shr.s32 	%r56465, %r56461, 31;
	and.b32  	%r56466, %r56465, %r56464;
	or.b32  	%r56467, %r56459, %r56380;
	not.b32 	%r56468, %r56467;
	or.b32  	%r56469, %r56466, %r56468;
	and.b32  	%r56470, %r56469, %r56456;
	or.b32  	%r56471, %r56470, %r56463;
	add.s32 	%r56472, %r56380, %r56462;
	setp.ne.s32 	%p2359, %r56458, 0;
	setp.gt.s32 	%p2360, %r56461, -1;
	selp.b32 	%r56473, %r56471, %r56472, %p2360;
	selp.b32 	%r56474, %r56471, %r56473, %p2359;
	add.s32 	%r56475, %r56437, 33686018;
	xor.b32  	%r56476, %r56474, %r56440;
	shr.u32 	%r56477, %r56476, 16;
	xor.b32  	%r56478, %r56477, %r56476;
	shr.u32 	%r56479, %r56478, 12;
	shr.u32 	%r56480, %r56478, 4;
	shr.u32 	%r56481, %r56478, 8;
	xor.b32  	%r56482, %r56480, %r56479;
	xor.b32  	%r56483, %r56482, %r56481;
	xor.b32  	%r56484, %r56483, %r56478;
	shr.u32 	%r56485, %r56484, 2;
	xor.b32  	%r56486, %r56485, %r56484;
	shl.b32 	%r56487, %r56486, 3;
	not.b32 	%r56488, %r56487;
	and.b32  	%r56489, %r56488, 24;
	shr.u32 	%r56490, %r56475, %r56489;
	shf.r.wrap.b32 	%r56491, %r56417, %r56417, %r56490;
	shl.b32 	%r56492, %r56486, 31;
	xor.b32  	%r56493, %r56492, -2147483648;
	shr.s32 	%r56494, %r56493, 31;
	shl.b32 	%r56495, %r56486, 30;
	xor.b32  	%r56496, %r56495, -1073741824;
	not.b32 	%r56497, %r56491;
	and.b32  	%r56498, %r56415, %r56497;
	not.b32 	%r56499, %r56415;
	shr.s32 	%r56500, %r56496, 31;
	and.b32  	%r56501, %r56500, %r56499;
	or.b32  	%r56502, %r56494, %r56415;
	not.b32 	%r56503, %r56502;
	or.b32  	%r56504, %r56501, %r56503;
	and.b32  	%r56505, %r56504, %r56491;
	or.b32  	%r56506, %r56505, %r56498;
	add.s32 	%r56507, %r56415, %r56497;
	setp.ne.s32 	%p2361, %r56493, 0;
	setp.gt.s32 	%p2362, %r56496, -1;
	selp.b32 	%r56508, %r56506, %r56507, %p2362;
	selp.b32 	%r56509, %r56506, %r56508, %p2361;
	add.s32 	%r56510, %r56509, %r56476;
	xor.b32  	%r56511, %r56510, %r56417;
	shr.u32 	%r56512, %r56417, 8;
	and.b32  	%r56513, %r56512, 31;
	shl.b32 	%r56514, %r1486, %r56513;
	shr.u32 	%r56515, %r56417, 1;
	and.b32  	%r56516, %r56515, 1;
	shl.b32 	%r56517, %r56516, %r56513;
	and.b32  	%r56518, %r56417, 1;
	shl.b32 	%r56519, %r56518, %r56513;
	and.b32  	%r56520, %r56514, %r55871;
	not.b32 	%r56521, %r56514;
	and.b32  	%r56522, %r55871, %r56521;
	not.b32 	%r56523, %r56519;
	and.b32  	%r56524, %r56520, %r56523;
	or.b32  	%r56525, %r56524, %r56522;
	not.b32 	%r56526, %r56520;
	and.b32  	%r56527, %r56517, %r56526;
	or.b32  	%r56528, %r56525, %r56527;
	or.b32  	%r56529, %r56434, %r56340;
	and.b32  	%r56530, %r56528, %r56529;
	and.b32  	%r56531, %r56434, %r56340;
	or.b32  	%r56532, %r56530, %r56531;
	shr.u32 	%r56533, %r56511, 4;
	xor.b32  	%r56534, %r56533, %r56511;
	and.b32  	%r56535, %r56534, 252645135;
	shr.u32 	%r56536, %r56535, 24;
	shf.r.wrap.b32 	%r56537, %r56511, %r56511, %r56536;
	xor.b32  	%r56538, %r56537, %r56440;
	add.s32 	%r56539, %r56535, 16843009;
	shr.u32 	%r56540, %r56538, 16;
	xor.b32  	%r56541, %r56540, %r56538;
	shr.u32 	%r56542, %r56541, 12;
	shr.u32 	%r56543, %r56541, 4;
	shr.u32 	%r56544, %r56541, 8;
	xor.b32  	%r56545, %r56543, %r56542;
	xor.b32  	%r56546, %r56545, %r56544;
	xor.b32  	%r56547, %r56546, %r56541;
	shr.u32 	%r56548, %r56547, 2;
	xor.b32  	%r56549, %r56548, %r56547;
	shl.b32 	%r56550, %r56549, 3;
	not.b32 	%r56551, %r56550;
	and.b32  	%r56552, %r56551, 24;
	shr.u32 	%r56553, %r56539, %r56552;
	shf.r.wrap.b32 	%r56554, %r56511, %r56511, %r56553;
	shl.b32 	%r56555, %r56549, 31;
	xor.b32  	%r56556, %r56555, -2147483648;
	shr.s32 	%r56557, %r56556, 31;
	shl.b32 	%r56558, %r56549, 30;
	xor.b32  	%r56559, %r56558, -1073741824;
	not.b32 	%r56560, %r56554;
	and.b32  	%r56561, %r56474, %r56560;
	not.b32 	%r56562, %r56474;
	shr.s32 	%r56563, %r56559, 31;
	and.b32  	%r56564, %r56563, %r56562;
	or.b32  	%r56565, %r56557, %r56474;
	not.b32 	%r56566, %r56565;
	or.b32  	%r56567, %r56564, %r56566;
	and.b32  	%r56568, %r56567, %r56554;
	or.b32  	%r56569, %r56568, %r56561;
	add.s32 	%r56570, %r56474, %r56560;
	setp.ne.s32 	%p2363, %r56556, 0;
	setp.gt.s32 	%p2364, %r56559, -1;
	selp.b32 	%r56571, %r56569, %r56570, %p2364;
	selp.b32 	%r56572, %r56569, %r56571, %p2363;
	add.s32 	%r56573, %r56535, 33686018;
	xor.b32  	%r56574, %r56572, %r56538;
	shr.u32 	%r56575, %r56574, 16;
	xor.b32  	%r56576, %r56575, %r56574;
	shr.u32 	%r56577, %r56576, 12;
	shr.u32 	%r56578, %r56576, 4;
	shr.u32 	%r56579, %r56576, 8;
	xor.b32  	%r56580, %r56578, %r56577;
	xor.b32  	%r56581, %r56580, %r56579;
	xor.b32  	%r56582, %r56581, %r56576;
	shr.u32 	%r56583, %r56582, 2;
	xor.b32  	%r56584, %r56583, %r56582;
	shl.b32 	%r56585, %r56584, 3;
	not.b32 	%r56586, %r56585;
	and.b32  	%r56587, %r56586, 24;
	shr.u32 	%r56588, %r56573, %r56587;
	shf.r.wrap.b32 	%r56589, %r56511, %r56511, %r56588;
	shl.b32 	%r56590, %r56584, 31;
	xor.b32  	%r56591, %r56590, -2147483648;
	shr.s32 	%r56592, %r56591, 31;
	shl.b32 	%r56593, %r56584, 30;
	xor.b32  	%r56594, %r56593, -1073741824;
	not.b32 	%r56595, %r56589;
	and.b32  	%r56596, %r56509, %r56595;
	not.b32 	%r56597, %r56509;
	shr.s32 	%r56598, %r56594, 31;
	and.b32  	%r56599, %r56598, %r56597;
	or.b32  	%r56600, %r56592, %r56509;
	not.b32 	%r56601, %r56600;
	or.b32  	%r56602, %r56599, %r56601;
	and.b32  	%r56603, %r56602, %r56589;
	or.b32  	%r56604, %r56603, %r56596;
	add.s32 	%r56605, %r56509, %r56595;
	setp.ne.s32 	%p2365, %r56591, 0;
	setp.gt.s32 	%p2366, %r56594, -1;
	selp.b32 	%r56606, %r56604, %r56605, %p2366;
	selp.b32 	%r56607, %r56604, %r56606, %p2365;
	add.s32 	%r56608, %r56607, %r56574;
	xor.b32  	%r56609, %r56608, %r56511;
	shr.u32 	%r56610, %r56511, 8;
	and.b32  	%r56611, %r56610, 31;
	shl.b32 	%r56612, %r1486, %r56611;
	shr.u32 	%r56613, %r56511, 1;
	and.b32  	%r56614, %r56613, 1;
	shl.b32 	%r56615, %r56614, %r56611;
	and.b32  	%r56616, %r56511, 1;
	shl.b32 	%r56617, %r56616, %r56611;
	and.b32  	%r56618, %r56612, %r55871;
	not.b32 	%r56619, %r56612;
	and.b32  	%r56620, %r55871, %r56619;
	not.b32 	%r56621, %r56617;
	and.b32  	%r56622, %r56618, %r56621;
	or.b32  	%r56623, %r56622, %r56620;
	not.b32 	%r56624, %r56618;
	and.b32  	%r56625, %r56615, %r56624;
	or.b32  	%r56626, %r56623, %r56625;
	shf.l.wrap.b32 	%r56627, %r56626, %r56626, 30;
	shf.l.wrap.b32 	%r56628, %r56626, %r56626, 19;
	xor.b32  	%r56629, %r56627, %r56628;
	shf.l.wrap.b32 	%r56630, %r56626, %r56626, 10;
	xor.b32  	%r56631, %r56629, %r56630;
	shr.u32 	%r56632, %r56609, 8;
	and.b32  	%r56633, %r56632, 31;
	shl.b32 	%r56634, %r1486, %r56633;
	shr.u32 	%r56635, %r56609, 1;
	and.b32  	%r56636, %r56635, 1;
	shl.b32 	%r56637, %r56636, %r56633;
	and.b32  	%r56638, %r56609, 1;
	shl.b32 	%r56639, %r56638, %r56633;
	and.b32  	%r56640, %r56634, %r56246;
	not.b32 	%r56641, %r56634;
	and.b32  	%r56642, %r56246, %r56641;
	not.b32 	%r56643, %r56639;
	and.b32  	%r56644, %r56640, %r56643;
	or.b32  	%r56645, %r56644, %r56642;
	not.b32 	%r56646, %r56640;
	and.b32  	%r56647, %r56637, %r56646;
	or.b32  	%r56648, %r56645, %r56647;
	add.s32 	%r56649, %r56532, %r56246;
	add.s32 	%r56650, %r56649, %r56631;
	add.s32 	%r56651, %r53302, %r56648;
	add.s32 	%r56652, %r16, %r56650;
	add.s32 	%r56653, %r17, %r55871;
	add.s32 	%r56654, %r18, %r55016;
	add.s32 	%r56655, %r19, %r54161;
	add.s32 	%r56656, %r20, %r56651;
	add.s32 	%r56657, %r21, %r55872;
	add.s32 	%r56658, %r22, %r55017;
	add.s32 	%r56659, %r23, %r54162;
	shl.b32 	%r56660, %r2, 3;
	prmt.b32 	%r56661, %r56652, 0, 291;
	cvta.to.global.u64 	%rd9, %rd12;
	mul.wide.s32 	%rd10, %r56660, 4;
	add.s64 	%rd11, %rd9, %rd10;
	st.global.u32 	[%rd11], %r56661;
	prmt.b32 	%r56662, %r56653, 0, 291;
	st.global.u32 	[%rd11+4], %r56662;
	prmt.b32 	%r56663, %r56654, 0, 291;
	st.global.u32 	[%rd11+8], %r56663;
	prmt.b32 	%r56664, %r56655, 0, 291;
	st.global.u32 	[%rd11+12], %r56664;
	prmt.b32 	%r56665, %r56656, 0, 291;
	st.global.u32 	[%rd11+16], %r56665;
	prmt.b32 	%r56666, %r56657, 0, 291;
	st.global.u32 	[%rd11+20], %r56666;
	prmt.b32 	%r56667, %r56658, 0, 291;
	st.global.u32 	[%rd11+24], %r56667;
	prmt.b32 	%r56668, %r56659, 0, 291;
	st.global.u32 	[%rd11+28], %r56668;
$L__BB0_4:
	ret;

}


// ===== COMPILED SASS (sm_100) =====

	.target	sm_100

	.elftype	@"ET_EXEC"


//--------------------- .note.nv.tkinfo           --------------------------
	.section	.note.nv.tkinfo,"",@"SHT_NOTE"
	.sectionflags	@"SHF_NOTE_NV_TKINFO"
	.tkinfo
        /*0018*/ 	.word	0x00000002
        /*0030*/ 	.string	""
        /*0030*/ 	.string	"ptxas"
        /*0030*/ 	.string	"Cuda compilation tools, release 13.0, V13.0.88"
        /*0030*/ 	.string	"Build cuda_13.0.r13.0/compiler.36424714_0"
        /*0030*/ 	.string	"-arch sm_100 -m 64 "



//--------------------- .note.nv.cuinfo           --------------------------
	.section	.note.nv.cuinfo,"",@"SHT_NOTE"
	.sectionflags	@"SHF_NOTE_NV_CUINFO"
        /*0018*/ 	.short	0x0002
        /*001a*/ 	.short	0x0064
        /*001c*/ 	.short	0x0082
	.zero		2


//--------------------- .nv.info                  --------------------------
	.section	.nv.info,"",@"SHT_CUDA_INFO"
	.align	4


	//----- nvinfo : EIATTR_REGCOUNT
	.align		4
        /*0000*/ 	.byte	0x04, 0x2f
        /*0002*/ 	.short	(.L_5 - .L_4)
	.align		4
.L_4:
        /*0004*/ 	.word	index@(_Z14hefty_gpu_hashijPv)
        /*0008*/ 	.word	0x00000038


	//----- nvinfo : EIATTR_FRAME_SIZE
	.align		4
.L_5:
        /*000c*/ 	.byte	0x04, 0x11
        /*000e*/ 	.short	(.L_7 - .L_6)
	.align		4
.L_6:
        /*0010*/ 	.word	index@(_Z14hefty_gpu_hashijPv)
        /*0014*/ 	.word	0x00000000


	//----- nvinfo : EIATTR_MIN_STACK_SIZE
	.align		4
.L_7:
        /*0018*/ 	.byte	0x04, 0x12
        /*001a*/ 	.short	(.L_9 - .L_8)
	.align		4
.L_8:
        /*001c*/ 	.word	index@(_Z14hefty_gpu_hashijPv)
        /*0020*/ 	.word	0x00000000
.L_9:


//--------------------- .nv.compat                --------------------------
	.section	.nv.compat,"",@"SHT_CUDA_COMPAT_INFO"
	.align	4
        /*0000*/ 	.byte	0x02, 0x09, 0x00, 0x00, 0x02, 0x02, 0x01, 0x00, 0x02, 0x05, 0x05, 0x00, 0x03, 0x07, 0x01, 0x01
        /*0010*/ 	.byte	0x02, 0x03, 0x00, 0x00, 0x02, 0x06, 0x01, 0x00, 0x04, 0x0b, 0x08, 0x00, 0x09, 0x00, 0x00, 0x00
        /*0020*/ 	.byte	0x00, 0x00, 0x00, 0x00


//--------------------- .nv.info._Z14hefty_gpu_hashijPv --------------------------
	.section	.nv.info._Z14hefty_gpu_hashijPv,"",@"SHT_CUDA_INFO"
	.sectionflags	@""
	.align	4


	//----- nvinfo : EIATTR_CUDA_API_VERSION
	.align		4
        /*0000*/ 	.byte	0x04, 0x37
        /*0002*/ 	.short	(.L_11 - .L_10)
.L_10:
        /*0004*/ 	.word	0x00000082


	//----- nvinfo : EIATTR_KPARAM_INFO
	.align		4
.L_11:
        /*0008*/ 	.byte	0x04, 0x17
        /*000a*/ 	.short	(.L_13 - .L_12)
.L_12:
        /*000c*/ 	.word	0x00000000
        /*0010*/ 	.short	0x0002
        /*0012*/ 	.short	0x0008
        /*0014*/ 	.byte	0x00, 0xf5, 0x21, 0x00


	//----- nvinfo : EIATTR_KPARAM_INFO
	.align		4
.L_13:
        /*0018*/ 	.byte	0x04, 0x17
        /*001a*/ 	.short	(.L_15 - .L_14)
.L_14:
        /*001c*/ 	.word	0x00000000
        /*0020*/ 	.short	0x0001
        /*0022*/ 	.short	0x0004
        /*0024*/ 	.byte	0x00, 0xf0, 0x11, 0x00


	//----- nvinfo : EIATTR_KPARAM_INFO
	.align		4
.L_15:
        /*0028*/ 	.byte	0x04, 0x17
        /*002a*/ 	.short	(.L_17 - .L_16)
.L_16:
        /*002c*/ 	.word	0x00000000
        /*0030*/ 	.short	0x0000
        /*0032*/ 	.short	0x0000
        /*0034*/ 	.byte	0x00, 0xf0, 0x11, 0x00


	//----- nvinfo : EIATTR_SPARSE_MMA_MASK
	.align		4
.L_17:
        /*0038*/ 	.byte	0x03, 0x50
        /*003a*/ 	.short	0x0000


	//----- nvinfo : EIATTR_MAXREG_COUNT
	.align		4
        /*003c*/ 	.byte	0x03, 0x1b
        /*003e*/ 	.short	0x00ff


	//----- nvinfo : EIATTR_NUM_BARRIERS
	.align		4
        /*0040*/ 	.byte	0x02, 0x4c
        /*0042*/ 	.byte	0x01
	.zero		1


	//----- nvinfo : EIATTR_MERCURY_ISA_VERSION
	.align		4
        /*0044*/ 	.byte	0x03, 0x5f
        /*0046*/ 	.short	0x0101


	//----- nvinfo : EIATTR_VRC_CTA_INIT_COUNT
	.align		4
        /*0048*/ 	.byte	0x02, 0x4a
	.zero		1
	.zero		1


	//----- nvinfo : EIATTR_EXIT_INSTR_OFFSETS
	.align		4
        /*004c*/ 	.byte	0x04, 0x1c
        /*004e*/ 	.short	(.L_19 - .L_18)


	//   ....[0]....
.L_18:
        /*0050*/ 	.word	0x00000100


	//   ....[1]....
        /*0054*/ 	.word	0x000b9030


	//----- nvinfo : EIATTR_CBANK_PARAM_SIZE
	.align		4
.L_19:
        /*0058*/ 	.byte	0x03, 0x19
        /*005a*/ 	.short	0x0010


	//----- nvinfo : EIATTR_PARAM_CBANK
	.align		4
        /*005c*/ 	.byte	0x04, 0x0a
        /*005e*/ 	.short	(.L_21 - .L_20)
	.align		4
.L_20:
        /*0060*/ 	.word	index@(.nv.constant0._Z14hefty_gpu_hashijPv)
        /*0064*/ 	.short	0x0380
        /*0066*/ 	.short	0x0010


	//----- nvinfo : EIATTR_SW_WAR
	.align		4
.L_21:
        /*0068*/ 	.byte	0x04, 0x36
        /*006a*/ 	.short	(.L_23 - .L_22)
.L_22:
        /*006c*/ 	.word	0x00000008
.L_23:


//--------------------- .nv.callgraph             --------------------------
	.section	.nv.callgraph,"",@"SHT_CUDA_CALLGRAPH"
	.align	4
	.sectionentsize	8
	.align		4
        /*0000*/ 	.word	0x00000000
	.align		4
        /*0004*/ 	.word	0xffffffff
	.align		4
        /*0008*/ 	.word	0x00000000
	.align		4
        /*000c*/ 	.word	0xfffffffe
	.align		4
        /*0010*/ 	.word	0x00000000
	.align		4
        /*0014*/ 	.word	0xfffffffd
	.align		4
        /*0018*/ 	.word	0x00000000
	.align		4
        /*001c*/ 	.word	0xfffffffc


//--------------------- .nv.constant3             --------------------------
	.section	.nv.constant3,"a",@progbits
	.align	4
.nv.constant3:
	.type		hefty_gpu_constantTable,@object
	.size		hefty_gpu_constantTable,(hefty_gpu_blockHeader - hefty_gpu_constantTable)
hefty_gpu_constantTable:
	.zero		256
	.type		hefty_gpu_blockHeader,@object
	.size		hefty_gpu_blockHeader,(hefty_gpu_register - hefty_gpu_blockHeader)
hefty_gpu_blockHeader:
	.zero		64
	.type		hefty_gpu_register,@object
	.size		hefty_gpu_register,(hefty_gpu_sponge - hefty_gpu_register)
hefty_gpu_register:
	.zero		32
	.type		hefty_gpu_sponge,@object
	.size		hefty_gpu_sponge,(.L_3 - hefty_gpu_sponge)
hefty_gpu_sponge:
	.zero		16
.L_3:


//--------------------- .text._Z14hefty_gpu_hashijPv --------------------------
	.section	.text._Z14hefty_gpu_hashijPv,"ax",@progbits
	.align	128
        .global         _Z14hefty_gpu_hashijPv
        .type           _Z14hefty_gpu_hashijPv,@function
        .size           _Z14hefty_gpu_hashijPv,(.L_x_1 - _Z14hefty_gpu_hashijPv)
        .other          _Z14hefty_gpu_hashijPv,@"STO_CUDA_ENTRY STV_DEFAULT"
_Z14hefty_gpu_hashijPv:
.text._Z14hefty_gpu_hashijPv:
[----:B------:R-:W-:Y:S01]  /*0000*/  LDC R1, c[0x0][0x37c] ;  /* 0x0000df00ff017b82 */ /* 0x000fe20000000800 */
[----:B------:R-:W0:Y:S01]  /*0010*/  S2R R6, SR_TID.X ;  /* 0x0000000000067919 */ /* 0x000e220000002100 */
[----:B------:R-:W1:Y:S01]  /*0020*/  LDCU UR4, c[0x0][0x360] ;  /* 0x00006c00ff0477ac */ /* 0x000e620008000800 */
[----:B------:R-:W1:Y:S01]  /*0030*/  S2R R5, SR_CTAID.X ;  /* 0x0000000000057919 */ /* 0x000e620000002500 */
[----:B------:R-:W2:Y:S01]  /*0040*/  LDCU UR5, c[0x0][0x380] ;  /* 0x00007000ff0577ac */ /* 0x000ea20008000800 */
[----:B0-----:R-:W-:Y:S01]  /*0050*/  ISETP.GT.U32.AND P0, PT, R6, 0x3f, PT ;  /* 0x0000003f0600780c */ /* 0x001fe20003f04070 */
[----:B-1----:R-:W-:-:S05]  /*0060*/  IMAD R0, R5, UR4, R6 ;  /* 0x0000000405007c24 */ /* 0x002fca000f8e0206 */
[----:B--2---:R-:W-:-:S07]  /*0070*/  ISETP.GE.AND P1, PT, R0, UR5, PT ;  /* 0x0000000500007c0c */ /* 0x004fce000bf26270 */
[----:B------:R-:W-:Y:S01]  /*0080*/  @!P0 IMAD.SHL.U32 R2, R6, 0x4, RZ ;  /* 0x0000000406028824 */ /* 0x000fe200078e00ff */
[----:B------:R-:W0:Y:S01]  /*0090*/  @!P0 S2R R4, SR_CgaCtaId ;  /* 0x0000000000048919 */ /* 0x000e220000008800 */
[----:B------:R-:W-:-:S04]  /*00a0*/  @!P0 MOV R3, 0x400 ;  /* 0x0000040000038802 */ /* 0x000fc80000000f00 */
[----:B------:R-:W1:Y:S01]  /*00b0*/  @!P0 LDC R2, c[0x3][R2] ;  /* 0x00c0000002028b82 */ /* 0x000e620000000800 */
[----:B0-----:R-:W-:-:S05]  /*00c0*/  @!P0 LEA R3, R4, R3, 0x18 ;  /* 0x0000000304038211 */ /* 0x001fca00078ec0ff */
[----:B------:R-:W-:-:S05]  /*00d0*/  @!P0 IMAD R3, R6, 0x4, R3 ;  /* 0x0000000406038824 */ /* 0x000fca00078e0203 */
[----:B-1----:R0:W-:Y:S01]  /*00e0*/  @!P0 STS [R3], R2 ;  /* 0x0000000203008388 */ /* 0x0021e20000000800 */
[----:B------:R-:W-:Y:S06]  /*00f0*/  BAR.SYNC.DEFER_BLOCKING 0x0 ;  /* 0x0000000000007b1d */ /* 0x000fec0000010000 */
[----:B------:R-:W-:Y:S05]  /*0100*/  @P1 EXIT ;  /* 0x000000000000194d */ /* 0x000fea0003800000 */
[----:B------:R-:W1:Y:S01]  /*0110*/  S2UR UR4, SR_CgaCtaId ;  /* 0x00000000000479c3 */ /* 0x000e620000008800 */
[----:B------:R-:W-:Y:S01]  /*0120*/  UMOV UR10, 0x400 ;  /* 0x00000400000a7882 */ /* 0x000fe20000000000 */
[----:B------:R-:W2:Y:S01]  /*0130*/  LDCU.64 UR8, c[0x3][0x100] ;  /* 0x00c02000ff0877ac */ /* 0x000ea20008000a00 */
[----:B------:R-:W0:Y:S01]  /*0140*/  LDCU UR21, c[0x0][0x384] ;  /* 0x00007080ff1577ac */ /* 0x000e220008000800 */
[----:B------:R-:W3:Y:S01]  /*0150*/  LDCU.128 UR32, c[0x3][0x120] ;  /* 0x00c02400ff2077ac */ /* 0x000ee20008000c00 */
[----:B------:R-:W4:Y:S01]  /*0160*/  LDCU.128 UR28, c[0x3][0x130] ;  /* 0x00c02600ff1c77ac */ /* 0x000f220008000c00 */
[----:B------:R-:W5:Y:S01]  /*0170*/  LDCU.128 UR24, c[0x3][0x150] ;  /* 0x00c02a00ff1877ac */ /* 0x000f620008000c00 */
[----:B-1----:R-:W-:Y:S01]  /*0180*/  ULEA UR10, UR4, UR10, 0x18 ;  /* 0x0000000a040a7291 */ /* 0x002fe2000f8ec0ff */
[----:B0-----:R-:W-:Y:S01]  /*0190*/  VIADD R3, R0, UR21 ;  /* 0x0000001500037c36 */ /* 0x001fe20008000000 */
[----:B------:R-:W2:Y:S04]  /*01a0*/  LDCU.128 UR4, c[0x3][0x160] ;  /* 0x00c02c00ff0477ac */ /* 0x000ea80008000c00 */
[----:B------:R-:W-:-:S03]  /*01b0*/  PRMT R3, R3, 0x123, RZ ;  /* 0x0000012303037816 */ /* 0x000fc600000000ff */
[----:B------:R-:W0:Y:S04]  /*01c0*/  LDS.128 R4, [UR10] ;  /* 0x0000000aff047984 */ /* 0x000e280008000c00 */
[----:B------:R-:W1:Y:S01]  /*01d0*/  LDS.128 R12, [UR10+0x10] ;  /* 0x0000100aff0c7984 */ /* 0x000e620008000c00 */
[----:B0-----:R-:W-:Y:S02]  /*01e0*/  R2UR UR11, R4 ;  /* 0x00000000040b72ca */ /* 0x001fe400000e0000 */
[----:B------:R-:W-:-:S11]  /*01f0*/  R2UR UR36, R7 ;  /* 0x00000000072472ca */ /* 0x000fd600000e0000 */
[----:B--2---:R-:W-:Y:S02]  /*0200*/  ULOP3.LUT UR12, UR8, UR11, UR4, 0x96, !UPT ;  /* 0x0000000b080c7292 */ /* 0x004fe4000f8e9604 */
[----:B------:R-:W-:Y:S02]  /*0210*/  UIADD3 UR11, UPT, UPT, UR11, UR8, URZ ;  /* 0x000000080b0b7290 */ /* 0x000fe4000fffe0ff */
[----:B------:R-:W-:-:S04]  /*0220*/  USHF.R.U32.HI UR4, URZ, 0x4, UR12 ;  /* 0x00000004ff047899 */ /* 0x000fc8000801160c */
[----:B------:R-:W-:-:S04]  /*0230*/  ULOP3.LUT UR4, UR4, 0xf0f0f0f, UR12, 0x48, !UPT ;  /* 0x0f0f0f0f04047892 */ /* 0x000fc8000f8e480c */
[----:B------:R-:W-:-:S04]  /*0240*/  USHF.R.U32.HI UR13, URZ, 0x18, UR4 ;  /* 0x00000018ff0d7899 */ /* 0x000fc80008011604 */
[----:B------:R-:W-:-:S04]  /*0250*/  USHF.R.W.U32 UR13, UR12, UR13, UR12 ;  /* 0x0000000d0c0d7299 */ /* 0x000fc80008001e0c */
[----:B------:R-:W-:-:S04]  /*0260*/  ULOP3.LUT UR13, UR13, UR5, URZ, 0x3c, !UPT ;  /* 0x000000050d0d7292 */ /* 0x000fc8000f8e3cff */
[----:B------:R-:W-:-:S04]  /*0270*/  USHF.R.U32.HI UR5, URZ, 0x10, UR13 ;  /* 0x00000010ff057899 */ /* 0x000fc8000801160d */
[----:B------:R-:W-:-:S04]  /*0280*/  ULOP3.LUT UR5, UR5, UR13, URZ, 0x3c, !UPT ;  /* 0x0000000d05057292 */ /* 0x000fc8000f8e3cff */
[----:B------:R-:W-:Y:S02]  /*0290*/  USHF.R.U32.HI UR14, URZ, 0xc, UR5 ;  /* 0x0000000cff0e7899 */ /* 0x000fe40008011605 */
[----:B------:R-:W-:Y:S02]  /*02a0*/  USHF.R.U32.HI UR15, URZ, 0x4, UR5 ;  /* 0x00000004ff0f7899 */ /* 0x000fe40008011605 */
[----:B------:R-:W-:-:S04]  /*02b0*/  USHF.R.U32.HI UR16, URZ, 0x8, UR5 ;  /* 0x00000008ff107899 */ /* 0x000fc80008011605 */
[----:B------:R-:W-:-:S04]  /*02c0*/  ULOP3.LUT UR14, UR16, UR15, UR14, 0x96, !UPT ;  /* 0x0000000f100e7292 */ /* 0x000fc8000f8e960e */
[----:B------:R-:W-:-:S04]  /*02d0*/  ULOP3.LUT UR14, UR14, UR5, URZ, 0x3c, !UPT ;  /* 0x000000050e0e7292 */ /* 0x000fc8000f8e3cff */
[----:B------:R-:W-:-:S04]  /*02e0*/  USHF.R.U32.HI UR5, URZ, 0x2, UR14 ;  /* 0x00000002ff057899 */ /* 0x000fc8000801160e */
[----:B------:R-:W-:Y:S02]  /*02f0*/  ULOP3.LUT UR14, UR5, UR14, URZ, 0x3c, !UPT ;  /* 0x0000000e050e7292 */ /* 0x000fe4000f8e3cff */
[----:B------:R-:W-:Y:S02]  /*0300*/  UIADD3 UR5, UPT, UPT, UR4, 0x1010101, URZ ;  /* 0x0101010104057890 */ /* 0x000fe4000fffe0ff */
[----:B------:R-:W-:Y:S02]  /*0310*/  USHF.L.U32 UR15, UR14, 0x3, URZ ;  /* 0x000000030e0f7899 */ /* 0x000fe400080006ff */
[----:B------:R-:W-:Y:S02]  /*0320*/  USHF.L.U32 UR16, UR14, 0x1f, URZ ;  /* 0x0000001f0e107899 */ /* 0x000fe400080006ff */
[----:B------:R-:W-:Y:S02]  /*0330*/  USHF.L.U32 UR14, UR14, 0x1e, URZ ;  /* 0x0000001e0e0e7899 */ /* 0x000fe400080006ff */
[----:B------:R-:W-:-:S02]  /*0340*/  ULOP3.LUT UR15, UR15, 0x18, URZ, 0xc, !UPT ;  /* 0x000000180f0f7892 */ /* 0x000fc4000f8e0cff */
[----:B------:R-:W-:Y:S02]  /*0350*/  ULOP3.LUT UR16, UR16, 0x80000000, URZ, 0x3c, !UPT ;  /* 0x8000000010107892 */ /* 0x000fe4000f8e3cff */
[----:B------:R-:W-:Y:S02]  /*0360*/  ULOP3.LUT UR17, UR14, 0xc0000000, URZ, 0x3c, !UPT ;  /* 0xc00000000e117892 */ /* 0x000fe4000f8e3cff */
[----:B------:R-:W-:Y:S02]  /*0370*/  USHF.R.U32.HI UR5, URZ, UR15, UR5 ;  /* 0x0000000fff057299 */ /* 0x000fe40008011605 */
[----:B------:R-:W-:Y:S02]  /*0380*/  USHF.R.S32.HI UR14, URZ, 0x1f, UR16 ;  /* 0x0000001fff0e7899 */ /* 0x000fe40008011410 */
[----:B------:R-:W-:Y:S02]  /*0390*/  USHF.R.S32.HI UR15, URZ, 0x1f, UR17 ;  /* 0x0000001fff0f7899 */ /* 0x000fe40008011411 */
[----:B------:R-:W-:-:S02]  /*03a0*/  USHF.R.W.U32 UR5, UR12, UR5, UR12 ;  /* 0x000000050c057299 */ /* 0x000fc40008001e0c */
[----:B------:R-:W-:Y:S02]  /*03b0*/  UISETP.NE.AND UP0, UPT, UR16, URZ, UPT ;  /* 0x000000ff1000728c */ /* 0x000fe4000bf05270 */
[----:B------:R-:W-:Y:S02]  /*03c0*/  ULOP3.LUT UR15, UR14, UR6, UR15, 0x23, !UPT ;  /* 0x000000060e0f7292 */ /* 0x000fe4000f8e230f */
[----:B------:R-:W-:Y:S02]  /*03d0*/  ULOP3.LUT UR14, URZ, UR5, URZ, 0x33, !UPT ;  /* 0x00000005ff0e7292 */ /* 0x000fe4000f8e33ff */
[----:B------:R-:W-:Y:S02]  /*03e0*/  UISETP.GT.AND UP1, UPT, UR17, -0x1, UPT ;  /* 0xffffffff1100788c */ /* 0x000fe4000bf24270 */
[----:B------:R-:W-:Y:S02]  /*03f0*/  ULOP3.LUT UR15, UR5, UR6, UR15, 0xac, !UPT ;  /* 0x00000006050f7292 */ /* 0x000fe4000f8eac0f */
[----:B------:R-:W-:-:S02]  /*0400*/  UIADD3 UR14, UPT, UPT, UR14, UR6, URZ ;  /* 0x000000060e0e7290 */ /* 0x000fc4000fffe0ff */
[----:B------:R-:W-:Y:S02]  /*0410*/  UIADD3 UR4, UPT, UPT, UR4, 0x2020202, URZ ;  /* 0x0202020204047890 */ /* 0x000fe4000fffe0ff */
[----:B------:R-:W-:-:S04]  /*0420*/  @!UP0 USEL UR15, UR15, UR14, UP1 ;  /* 0x0000000e0f0f8287 */ /* 0x000fc80008800000 */
        /* <DEDUP_REMOVED lines=9> */
[----:B------:R-:W-:-:S04]  /*04c0*/  ULOP3.LUT UR5, UR5, UR14, URZ, 0x3c, !UPT ;  /* 0x0000000e05057292 */ /* 0x000fc8000f8e3cff */
[----:B------:R-:W-:Y:S02]  /*04d0*/  USHF.L.U32 UR14, UR5, 0x3, URZ ;  /* 0x00000003050e7899 */ /* 0x000fe400080006ff */
[----:B------:R-:W-:Y:S02]  /*04e0*/  USHF.L.U32 UR16, UR5, 0x1f, URZ ;  /* 0x0000001f05107899 */ /* 0x000fe400080006ff */
[----:B------:R-:W-:Y:S02]  /*04f0*/  USHF.L.U32 UR5, UR5, 0x1e, URZ ;  /* 0x0000001e05057899 */ /* 0x000fe400080006ff */
[----:B------:R-:W-:Y:S02]  /*0500*/  ULOP3.LUT UR14, UR14, 0x18, URZ, 0xc, !UPT ;  /* 0x000000180e0e7892 */ /* 0x000fe4000f8e0cff */
[----:B------:R-:W-:Y:S02]  /*0510*/  ULOP3.LUT UR16, UR16, 0x80000000, URZ, 0x3c, !UPT ;  /* 0x8000000010107892 */ /* 0x000fe4000f8e3cff */
[----:B------:R-:W-:-:S02]  /*0520*/  ULOP3.LUT UR17, UR5, 0xc0000000, URZ, 0x3c, !UPT ;  /* 0xc000000005117892 */ /* 0x000fc4000f8e3cff */
[----:B------:R-:W-:Y:S02]  /*0530*/  USHF.R.U32.HI UR4, URZ, UR14, UR4 ;  /* 0x0000000eff047299 */ /* 0x000fe40008011604 */
[----:B------:R-:W-:Y:S02]  /*0540*/  USHF.R.S32.HI UR14, URZ, 0x1f, UR16 ;  /* 0x0000001fff0e7899 */ /* 0x000fe40008011410 */
[----:B------:R-:W-:Y:S02]  /*0550*/  USHF.R.S32.HI UR18, URZ, 0x1f, UR17 ;  /* 0x0000001fff127899 */ /* 0x000fe40008011411 */
[----:B------:R-:W-:Y:S01]  /*0560*/  USHF.R.W.U32 UR5, UR12, UR4, UR12 ;  /* 0x000000040c057299 */ /* 0x000fe20008001e0c */
[----:B------:R-:W-:Y:S01]  /*0570*/  R2UR UR4, R5 ;  /* 0x00000000050472ca */ /* 0x000fe200000e0000 */
[----:B------:R-:W-:Y:S02]  /*0580*/  UISETP.NE.AND UP0, UPT, UR16, URZ, UPT ;  /* 0x000000ff1000728c */ /* 0x000fe4000bf05270 */
[----:B------:R-:W-:-:S02]  /*0590*/  ULOP3.LUT UR18, UR14, UR7, UR18, 0x23, !UPT ;  /* 0x000000070e127292 */ /* 0x000fc4000f8e2312 */
[----:B------:R-:W-:Y:S02]  /*05a0*/  ULOP3.LUT UR14, URZ, UR5, URZ, 0x33, !UPT ;  /* 0x00000005ff0e7292 */ /* 0x000fe4000f8e33ff */
[----:B------:R-:W-:Y:S02]  /*05b0*/  ULOP3.LUT UR5, UR5, UR7, UR18, 0xac, !UPT ;  /* 0x0000000705057292 */ /* 0x000fe4000f8eac12 */
[----:B------:R-:W-:Y:S02]  /*05c0*/  UIADD3 UR14, UPT, UPT, UR14, UR7, URZ ;  /* 0x000000070e0e7290 */ /* 0x000fe4000fffe0ff */
[----:B------:R-:W-:-:S04]  /*05d0*/  UISETP.GT.AND UP1, UPT, UR17, -0x1, UPT ;  /* 0xffffffff1100788c */ /* 0x000fc8000bf24270 */
[----:B------:R-:W-:-:S04]  /*05e0*/  @!UP0 USEL UR5, UR5, UR14, UP1 ;  /* 0x0000000e05058287 */ /* 0x000fc80008800000 */
[----:B------:R-:W-:-:S04]  /*05f0*/  UIADD3 UR6, UPT, UPT, UR6, UR5, URZ ;  /* 0x0000000506067290 */ /* 0x000fc8000fffe0ff */
[----:B------:R-:W-:Y:S02]  /*0600*/  ULOP3.LUT UR6, UR12, UR6, UR4, 0x96, !UPT ;  /* 0x000000060c067292 */ /* 0x000fe4000f8e9604 */
[----:B------:R-:W-:Y:S02]  /*0610*/  UIADD3 UR4, UPT, UPT, UR9, UR4, URZ ;  /* 0x0000000409047290 */ /* 0x000fe4000fffe0ff */
[----:B------:R-:W-:-:S04]  /*0620*/  ULOP3.LUT UR14, UR6, UR9, URZ, 0x3c, !UPT ;  /* 0x00000009060e7292 */ /* 0x000fc8000f8e3cff */
        /* <DEDUP_REMOVED lines=17> */
[----:B------:R-:W-:Y:S02]  /*0740*/  UIADD3 UR6, UPT, UPT, UR7, 0x1010101, URZ ;  /* 0x0101010107067890 */ /* 0x000fe4000fffe0ff */
[----:B------:R-:W-:Y:S02]  /*0750*/  ULOP3.LUT UR12, UR12, 0x18, URZ, 0xc, !UPT ;  /* 0x000000180c0c7892 */ /* 0x000fe4000f8e0cff */
[----:B------:R-:W-:-:S02]  /*0760*/  ULOP3.LUT UR17, UR17, 0xc0000000, URZ, 0x3c, !UPT ;  /* 0xc000000011117892 */ /* 0x000fc4000f8e3cff */
[----:B------:R-:W-:Y:S02]  /*0770*/  ULOP3.LUT UR13, UR13, 0x80000000, URZ, 0x3c, !UPT ;  /* 0x800000000d0d7892 */ /* 0x000fe4000f8e3cff */
[----:B------:R-:W-:Y:S02]  /*0780*/  USHF.R.U32.HI UR6, URZ, UR12, UR6 ;  /* 0x0000000cff067299 */ /* 0x000fe40008011606 */
[----:B------:R-:W-:Y:S02]  /*0790*/  USHF.R.S32.HI UR18, URZ, 0x1f, UR17 ;  /* 0x0000001fff127899 */ /* 0x000fe40008011411 */
[----:B------:R-:W-:Y:S02]  /*07a0*/  USHF.R.S32.HI UR12, URZ, 0x1f, UR13 ;  /* 0x0000001fff0c7899 */ /* 0x000fe4000801140d */
[----:B------:R-:W-:Y:S02]  /*07b0*/  USHF.R.W.U32 UR6, UR14, UR6, UR14 ;  /* 0x000000060e067299 */ /* 0x000fe40008001e0e */
[----:B------:R-:W-:-:S02]  /*07c0*/  ULOP3.LUT UR18, UR18, UR15, URZ, 0x30, !UPT ;  /* 0x0000000f12127292 */ /* 0x000fc4000f8e30ff */
[----:B------:R-:W-:Y:S02]  /*07d0*/  ULOP3.LUT UR12, UR12, UR15, URZ, 0xfc, !UPT ;  /* 0x0000000f0c0c7292 */ /* 0x000fe4000f8efcff */
[----:B------:R-:W-:Y:S02]  /*07e0*/  UISETP.NE.AND UP0, UPT, UR13, URZ, UPT ;  /* 0x000000ff0d00728c */ /* 0x000fe4000bf05270 */
[----:B------:R-:W-:Y:S02]  /*07f0*/  ULOP3.LUT UR18, UR6, UR18, UR12, 0xd0, !UPT ;  /* 0x0000001206127292 */ /* 0x000fe4000f8ed00c */
[----:B------:R-:W-:Y:S02]  /*0800*/  ULOP3.LUT UR13, UR15, UR6, URZ, 0x30, !UPT ;  /* 0x000000060f0d7292 */ /* 0x000fe4000f8e30ff */
[----:B------:R-:W-:Y:S02]  /*0810*/  ULOP3.LUT UR12, URZ, UR6, URZ, 0x33, !UPT ;  /* 0x00000006ff0c7292 */ /* 0x000fe4000f8e33ff */
[----:B------:R-:W-:-:S02]  /*0820*/  UISETP.GT.AND UP1, UPT, UR17, -0x1, UPT ;  /* 0xffffffff1100788c */ /* 0x000fc4000bf24270 */
[----:B------:R-:W-:Y:S02]  /*0830*/  ULOP3.LUT UR6, UR18, UR13, URZ, 0xfc, !UPT ;  /* 0x0000000d12067292 */ /* 0x000fe4000f8efcff */
[----:B------:R-:W-:Y:S02]  /*0840*/  UIADD3 UR12, UPT, UPT, UR15, UR12, URZ ;  /* 0x0000000c0f0c7290 */ /* 0x000fe4000fffe0ff */
        /* <DEDUP_REMOVED lines=23> */
[----:B------:R-:W-:Y:S02]  /*09c0*/  ULOP3.LUT UR19, UR19, UR5, URZ, 0x30, !UPT ;  /* 0x0000000513137292 */ /* 0x000fe4000f8e30ff */
[----:B------:R-:W-:-:S02]  /*09d0*/  ULOP3.LUT UR13, UR13, UR5, URZ, 0xfc, !UPT ;  /* 0x000000050d0d7292 */ /* 0x000fc4000f8efcff */
[----:B------:R-:W-:Y:S02]  /*09e0*/  UISETP.NE.AND UP0, UPT, UR17, URZ, UPT ;  /* 0x000000ff1100728c */ /* 0x000fe4000bf05270 */
[----:B------:R-:W-:Y:S02]  /*09f0*/  ULOP3.LUT UR19, UR12, UR19, UR13, 0xd0, !UPT ;  /* 0x000000130c137292 */ /* 0x000fe4000f8ed00d */
[----:B------:R-:W-:Y:S02]  /*0a00*/  ULOP3.LUT UR13, UR5, UR12, URZ, 0x30, !UPT ;  /* 0x0000000c050d7292 */ /* 0x000fe4000f8e30ff */
[----:B------:R-:W-:Y:S01]  /*0a10*/  ULOP3.LUT UR17, URZ, UR12, URZ, 0x33, !UPT ;  /* 0x0000000cff117292 */ /* 0x000fe2000f8e33ff */
[----:B------:R-:W0:Y:S01]  /*0a20*/  LDCU UR12, c[0x3][0x108] ;  /* 0x00c02100ff0c77ac */ /* 0x000e220008000800 */
[----:B------:R-:W-:Y:S02]  /*0a30*/  UISETP.GT.AND UP1, UPT, UR18, -0x1, UPT ;  /* 0xffffffff1200788c */ /* 0x000fe4000bf24270 */
[----:B------:R-:W-:-:S02]  /*0a40*/  ULOP3.LUT UR13, UR19, UR13, URZ, 0xfc, !UPT ;  /* 0x0000000d130d7292 */ /* 0x000fc4000f8efcff */
[----:B------:R-:W-:-:S04]  /*0a50*/  UIADD3 UR17, UPT, UPT, UR5, UR17, URZ ;  /* 0x0000001105117290 */ /* 0x000fc8000fffe0ff */
[----:B------:R-:W-:-:S04]  /*0a60*/  @!UP0 USEL UR13, UR13, UR17, UP1 ;  /* 0x000000110d0d8287 */ /* 0x000fc80008800000 */
[----:B------:R-:W-:-:S04]  /*0a70*/  UIADD3 UR15, UPT, UPT, UR15, UR13, URZ ;  /* 0x0000000d0f0f7290 */ /* 0x000fc8000fffe0ff */
[----:B------:R-:W-:Y:S02]  /*0a80*/  ULOP3.LUT UR15, UR14, UR15, UR7, 0x96, !UPT ;  /* 0x0000000f0e0f7292 */ /* 0x000fe4000f8e9607 */
[----:B0-----:R-:W-:Y:S02]  /*0a90*/  UIADD3 UR7, UPT, UPT, UR12, UR7, URZ ;  /* 0x000000070c077290 */ /* 0x001fe4000fffe0ff */
        /* <DEDUP_REMOVED lines=56> */
[----:B------:R-:W-:Y:S02]  /*0e20*/  USHF.R.W.U32 UR5, UR15, UR5, UR15 ;  /* 0x000000050f057299 */ /* 0x000fe40008001e0f */
[----:B------:R-:W-:Y:S02]  /*0e30*/  ULOP3.LUT UR20, UR20, UR13, URZ, 0x30, !UPT ;  /* 0x0000000d14147292 */ /* 0x000fe4000f8e30ff */
[----:B------:R-:W-:-:S02]  /*0e40*/  ULOP3.LUT UR18, UR18, UR13, URZ, 0xfc, !UPT ;  /* 0x0000000d12127292 */ /* 0x000fc4000f8efcff */
[----:B------:R-:W-:Y:S02]  /*0e50*/  UISETP.NE.AND UP0, UPT, UR16, URZ, UPT ;  /* 0x000000ff1000728c */ /* 0x000fe4000bf05270 */
[----:B------:R-:W-:Y:S02]  /*0e60*/  ULOP3.LUT UR18, UR5, UR20, UR18, 0xd0, !UPT ;  /* 0x0000001405127292 */ /* 0x000fe4000f8ed012 */
[----:B------:R-:W-:Y:S02]  /*0e70*/  ULOP3.LUT UR16, UR13, UR5, URZ, 0x30, !UPT ;  /* 0x000000050d107292 */ /* 0x000fe4000f8e30ff */
[----:B------:R-:W-:Y:S02]  /*0e80*/  ULOP3.LUT UR5, URZ, UR5, URZ, 0x33, !UPT ;  /* 0x00000005ff057292 */ /* 0x000fe4000f8e33ff */
[----:B------:R-:W-:Y:S02]  /*0e90*/  UISETP.GT.AND UP1, UPT, UR19, -0x1, UPT ;  /* 0xffffffff1300788c */ /* 0x000fe4000bf24270 */
[----:B------:R-:W-:-:S02]  /*0ea0*/  ULOP3.LUT UR16, UR18, UR16, URZ, 0xfc, !UPT ;  /* 0x0000001012107292 */ /* 0x000fc4000f8efcff */
[----:B------:R-:W-:Y:S01]  /*0eb0*/  UIADD3 UR5, UPT, UPT, UR13, UR5, URZ ;  /* 0x000000050d057290 */ /* 0x000fe2000fffe0ff */
[----:B------:R-:W0:Y:S03]  /*0ec0*/  LDCU.128 UR20, c[0x3][0x110] ;  /* 0x00c02200ff1477ac */ /* 0x000e260008000c00 */
[----:B------:R-:W-:-:S04]  /*0ed0*/  @!UP0 USEL UR16, UR16, UR5, UP1 ;  /* 0x0000000510108287 */ /* 0x000fc80008800000 */
[----:B------:R-:W-:-:S04]  /*0ee0*/  UIADD3 UR6, UPT, UPT, UR6, UR16, URZ ;  /* 0x0000001006067290 */ /* 0x000fc8000fffe0ff */
[----:B------:R-:W-:-:S06]  /*0ef0*/  ULOP3.LUT UR6, UR15, UR6, UR36, 0x96, !UPT ;  /* 0x000000060f067292 */ /* 0x000fcc000f8e9624 */
[----:B------:R-:W-:-:S04]  /*0f00*/  LOP3.LUT R5, R3, UR6, RZ, 0x3c, !PT ;  /* 0x0000000603057c12 */ /* 0x000fc8000f8e3cff */
[----:B------:R-:W-:-:S04]  /*0f10*/  SHF.R.U32.HI R2, RZ, 0x4, R5 ;  /* 0x00000004ff027819 */ /* 0x000fc80000011605 */
[----:B------:R-:W-:-:S04]  /*0f20*/  LOP3.LUT R4, R2, 0xf0f0f0f, R5, 0x48, !PT ;  /* 0x0f0f0f0f02047812 */ /* 0x000fc800078e4805 */
[----:B------:R-:W-:-:S04]  /*0f30*/  SHF.R.U32.HI R2, RZ, 0x18, R4 ;  /* 0x00000018ff027819 */ /* 0x000fc80000011604 */
[----:B------:R-:W-:-:S04]  /*0f40*/  SHF.R.W.U32 R2, R5, R2, R5 ;  /* 0x0000000205027219 */ /* 0x000fc80000001e05 */
[----:B------:R-:W-:Y:S01]  /*0f50*/  LOP3.LUT R2, R2, UR14, RZ, 0x3c, !PT ;  /* 0x0000000e02027c12 */ /* 0x000fe2000f8e3cff */
[----:B------:R-:W2:Y:S03]  /*0f60*/  LDCU.64 UR14, c[0x0][0x358] ;  /* 0x00006b00ff0e77ac */ /* 0x000ea60008000a00 */
[----:B------:R-:W-:-:S04]  /*0f70*/  SHF.R.U32.HI R7, RZ, 0x10, R2 ;  /* 0x00000010ff077819 */ /* 0x000fc80000011602 */
[----:B------:R-:W-:-:S04]  /*0f80*/  LOP3.LUT R7, R7, R2, RZ, 0x3c, !PT ;  /* 0x0000000207077212 */ /* 0x000fc800078e3cff */
[--C-:B------:R-:W-:Y:S02]  /*0f90*/  SHF.R.U32.HI R6, RZ, 0xc, R7.reuse ;  /* 0x0000000cff067819 */ /* 0x100fe40000011607 */
[--C-:B------:R-:W-:Y:S02]  /*0fa0*/  SHF.R.U32.HI R9, RZ, 0x4, R7.reuse ;  /* 0x00000004ff097819 */ /* 0x100fe40000011607 */
[----:B------:R-:W-:-:S04]  /*0fb0*/  SHF.R.U32.HI R8, RZ, 0x8, R7 ;  /* 0x00000008ff087819 */ /* 0x000fc80000011607 */
[----:B------:R-:W-:-:S04]  /*0fc0*/  LOP3.LUT R6, R8, R9, R6, 0x96, !PT ;  /* 0x0000000908067212 */ /* 0x000fc800078e9606 */
[----:B------:R-:W-:-:S04]  /*0fd0*/  LOP3.LUT R6, R6, R7, RZ, 0x3c, !PT ;  /* 0x0000000706067212 */ /* 0x000fc800078e3cff */
[----:B------:R-:W-:-:S04]  /*0fe0*/  SHF.R.U32.HI R7, RZ, 0x2, R6 ;  /* 0x00000002ff077819 */ /* 0x000fc80000011606 */
[----:B------:R-:W-:Y:S01]  /*0ff0*/  LOP3.LUT R7, R7, R6, RZ, 0x3c, !PT ;  /* 0x0000000607077212 */ /* 0x000fe200078e3cff */
[C---:B------:R-:W-:Y:S02]  /*1000*/  VIADD R6, R4.reuse, 0x1010101 ;  /* 0x0101010104067836 */ /* 0x040fe40000000000 */
[----:B------:R-:W-:Y:S02]  /*1010*/  VIADD R4, R4, 0x2020202 ;  /* 0x0202020204047836 */ /* 0x000fe40000000000 */
[C---:B------:R-:W-:Y:S02]  /*1020*/  IMAD.SHL.U32 R8, R7.reuse, 0x8, RZ ;  /* 0x0000000807087824 */ /* 0x040fe400078e00ff */
[C---:B------:R-:W-:Y:S02]  /*1030*/  IMAD.SHL.U32 R10, R7.reuse, 0x40000000, RZ ;  /* 0x40000000070a7824 */ /* 0x040fe400078e00ff */
[----:B------:R-:W-:Y:S01]  /*1040*/  IMAD.U32 R9, R7, -0x80000000, RZ ;  /* 0x8000000007097824 */ /* 0x000fe200078e00ff */
[----:B------:R-:W-:-:S02]  /*1050*/  LOP3.LUT R7, R8, 0x18, RZ, 0xc, !PT ;  /* 0x0000001808077812 */ /* 0x000fc400078e0cff */
[----:B------:R-:W-:Y:S02]  /*1060*/  LOP3.LUT R10, R10, 0xc0000000, RZ, 0x3c, !PT ;  /* 0xc00000000a0a7812 */ /* 0x000fe400078e3cff */
[----:B------:R-:W-:Y:S02]  /*1070*/  LOP3.LUT R9, R9, 0x80000000, RZ, 0x3c, !PT ;  /* 0x8000000009097812 */ /* 0x000fe400078e3cff */
[----:B------:R-:W-:Y:S02]  /*1080*/  SHF.R.U32.HI R6, RZ, R7, R6 ;  /* 0x00000007ff067219 */ /* 0x000fe40000011606 */
[----:B------:R-:W-:Y:S02]  /*1090*/  SHF.R.S32.HI R8, RZ, 0x1f, R10 ;  /* 0x0000001fff087819 */ /* 0x000fe4000001140a */
[----:B------:R-:W-:Y:S02]  /*10a0*/  SHF.R.S32.HI R7, RZ, 0x1f, R9 ;  /* 0x0000001fff077819 */ /* 0x000fe40000011409 */
[----:B------:R-:W-:-:S02]  /*10b0*/  SHF.R.W.U32 R6, R5, R6, R5 ;  /* 0x0000000605067219 */ /* 0x000fc40000001e05 */
[----:B------:R-:W-:Y:S02]  /*10c0*/  LOP3.LUT R11, R8, UR17, RZ, 0x30, !PT ;  /* 0x00000011080b7c12 */ /* 0x000fe4000f8e30ff */
[----:B------:R-:W-:Y:S02]  /*10d0*/  LOP3.LUT R7, R7, UR17, RZ, 0xfc, !PT ;  /* 0x0000001107077c12 */ /* 0x000fe4000f8efcff */
[----:B------:R-:W-:Y:S02]  /*10e0*/  ISETP.NE.AND P0, PT, R9, RZ, PT ;  /* 0x000000ff0900720c */ /* 0x000fe40003f05270 */
[C---:B------:R-:W-:Y:S02]  /*10f0*/  LOP3.LUT R8, R6.reuse, R11, R7, 0xd0, !PT ;  /* 0x0000000b06087212 */ /* 0x040fe400078ed007 */
[----:B------:R-:W-:Y:S02]  /*1100*/  LOP3.LUT R7, R6, UR17, RZ, 0xc, !PT ;  /* 0x0000001106077c12 */ /* 0x000fe4000f8e0cff */
[----:B------:R-:W-:-:S02]  /*1110*/  LOP3.LUT R6, RZ, R6, RZ, 0x33, !PT ;  /* 0x00000006ff067212 */ /* 0x000fc400078e33ff */
[----:B------:R-:W-:Y:S02]  /*1120*/  ISETP.GT.AND P1, PT, R10, -0x1, PT ;  /* 0xffffffff0a00780c */ /* 0x000fe40003f24270 */
[----:B------:R-:W-:Y:S01]  /*1130*/  LOP3.LUT R7, R8, R7, RZ, 0xfc, !PT ;  /* 0x0000000708077212 */ /* 0x000fe200078efcff */
[----:B------:R-:W-:-:S05]  /*1140*/  VIADD R6, R6, UR17 ;  /* 0x0000001106067c36 */ /* 0x000fca0008000000 */
[----:B------:R-:W-:-:S04]  /*1150*/  @!P0 SEL R7, R7, R6, P1 ;  /* 0x0000000607078207 */ /* 0x000fc80000800000 */
[----:B------:R-:W-:-:S04]  /*1160*/  LOP3.LUT R9, R7, R2, RZ, 0x3c, !PT ;  /* 0x0000000207097212 */ /* 0x000fc800078e3cff */
        /* <DEDUP_REMOVED lines=8> */
[----:B------:R-:W-:-:S05]  /*11f0*/  LOP3.LUT R6, R6, R11, RZ, 0x3c, !PT ;  /* 0x0000000b06067212 */ /* 0x000fca00078e3cff */
[C---:B------:R-:W-:Y:S02]  /*1200*/  IMAD.SHL.U32 R8, R6.reuse, 0x8, RZ ;  /* 0x0000000806087824 */ /* 0x040fe400078e00ff */
[C---:B------:R-:W-:Y:S02]  /*1210*/  IMAD.SHL.U32 R10, R6.reuse, 0x40000000, RZ ;  /* 0x40000000060a7824 */ /* 0x040fe400078e00ff */
[----:B------:R-:W-:Y:S01]  /*1220*/  IMAD.U32 R6, R6, -0x80000000, RZ ;  /* 0x8000000006067824 */ /* 0x000fe200078e00ff */
[----:B------:R-:W-:Y:S02]  /*1230*/  LOP3.LUT R11, R8, 0x18, RZ, 0xc, !PT ;  /* 0x00000018080b7812 */ /* 0x000fe400078e0cff */
[----:B------:R-:W-:Y:S02]  /*1240*/  LOP3.LUT R10, R10, 0xc0000000, RZ, 0x3c, !PT ;  /* 0xc00000000a0a7812 */ /* 0x000fe400078e3cff */
[----:B------:R-:W-:Y:S02]  /*1250*/  LOP3.LUT R6, R6, 0x80000000, RZ, 0x3c, !PT ;  /* 0x8000000006067812 */ /* 0x000fe400078e3cff */
[----:B------:R-:W-:-:S02]  /*1260*/  SHF.R.U32.HI R4, RZ, R11, R4 ;  /* 0x0000000bff047219 */ /* 0x000fc40000011604 */
[----:B------:R-:W-:Y:S02]  /*1270*/  SHF.R.S32.HI R11, RZ, 0x1f, R10 ;  /* 0x0000001fff0b7819 */ /* 0x000fe4000001140a */
[----:B------:R-:W-:Y:S02]  /*1280*/  SHF.R.S32.HI R8, RZ, 0x1f, R6 ;  /* 0x0000001fff087819 */ /* 0x000fe40000011406 */
[----:B------:R-:W-:Y:S02]  /*1290*/  SHF.R.W.U32 R4, R5, R4, R5 ;  /* 0x0000000405047219 */ /* 0x000fe40000001e05 */
[----:B------:R-:W-:Y:S02]  /*12a0*/  LOP3.LUT R11, R11, UR16, RZ, 0x30, !PT ;  /* 0x000000100b0b7c12 */ /* 0x000fe4000f8e30ff */
[----:B------:R-:W-:Y:S02]  /*12b0*/  LOP3.LUT R8, R8, UR16, RZ, 0xfc, !PT ;  /* 0x0000001008087c12 */ /* 0x000fe4000f8efcff */
[----:B------:R-:W-:-:S02]  /*12c0*/  ISETP.NE.AND P0, PT, R6, RZ, PT ;  /* 0x000000ff0600720c */ /* 0x000fc40003f05270 */
[C---:B------:R-:W-:Y:S02]  /*12d0*/  LOP3.LUT R11, R4.reuse, R11, R8, 0xd0, !PT ;  /* 0x0000000b040b7212 */ /* 0x040fe400078ed008 */
[----:B------:R-:W-:Y:S02]  /*12e0*/  LOP3.LUT R8, R4, UR16, RZ, 0xc, !PT ;  /* 0x0000001004087c12 */ /* 0x000fe4000f8e0cff */
[----:B------:R-:W-:Y:S02]  /*12f0*/  LOP3.LUT R6, RZ, R4, RZ, 0x33, !PT ;  /* 0x00000004ff067212 */ /* 0x000fe400078e33ff */
[----:B------:R-:W-:Y:S02]  /*1300*/  LOP3.LUT R4, R11, R8, RZ, 0xfc, !PT ;  /* 0x000000080b047212 */ /* 0x000fe400078efcff */
[----:B------:R-:W-:Y:S01]  /*1310*/  ISETP.GT.AND P1, PT, R10, -0x1, PT ;  /* 0xffffffff0a00780c */ /* 0x000fe20003f24270 */
[----:B------:R-:W-:Y:S01]  /*1320*/  VIADD R11, R6, UR16 ;  /* 0x00000010060b7c36 */ /* 0x000fe20008000000 */
[----:B------:R-:W5:Y:S04]  /*1330*/  LDCU.128 UR16, c[0x3][0x140] ;  /* 0x00c02800ff1077ac */ /* 0x000f680008000c00 */
[----:B------:R-:W-:-:S05]  /*1340*/  @!P0 SEL R4, R4, R11, P1 ;  /* 0x0000000b04048207 */ /* 0x000fca0000800000 */
[----:B------:R-:W-:-:S05]  /*1350*/  IMAD.IADD R9, R9, 0x1, R4 ;  /* 0x0000000109097824 */ /* 0x000fca00078e0204 */
[----:B-1----:R-:W-:-:S04]  /*1360*/  LOP3.LUT R6, R5, R9, R12, 0x96, !PT ;  /* 0x0000000905067212 */ /* 0x002fc800078e960c */
[----:B0-----:R-:W-:-:S04]  /*1370*/  LOP3.LUT R6, R6, UR20, RZ, 0x3c, !PT ;  /* 0x0000001406067c12 */ /* 0x001fc8000f8e3cff */
[----:B------:R-:W-:-:S04]  /*1380*/  SHF.R.U32.HI R5, RZ, 0x4, R6 ;  /* 0x00000004ff057819 */ /* 0x000fc80000011606 */
[----:B------:R-:W-:-:S04]  /*1390*/  LOP3.LUT R5, R5, 0xf0f0f0f, R6, 0x48, !PT ;  /* 0x0f0f0f0f05057812 */ /* 0x000fc800078e4806 */
[----:B------:R-:W-:-:S04]  /*13a0*/  SHF.R.U32.HI R9, RZ, 0x18, R5 ;  /* 0x00000018ff097819 */ /* 0x000fc80000011605 */
[----:B------:R-:W-:-:S04]  /*13b0*/  SHF.R.W.U32 R9, R6, R9, R6 ;  /* 0x0000000906097219 */ /* 0x000fc80000001e06 */
        /* <DEDUP_REMOVED lines=22> */
[-C--:B------:R-:W-:Y:S02]  /*1520*/  LOP3.LUT R9, R18, R7.reuse, RZ, 0x30, !PT ;  /* 0x0000000712097212 */ /* 0x080fe400078e30ff */
[----:B------:R-:W-:Y:S02]  /*1530*/  LOP3.LUT R10, R10, R7, RZ, 0xfc, !PT ;  /* 0x000000070a0a7212 */ /* 0x000fe400078efcff */
[----:B------:R-:W-:Y:S02]  /*1540*/  ISETP.NE.AND P0, PT, R11, RZ, PT ;  /* 0x000000ff0b00720c */ /* 0x000fe40003f05270 */
[----:B------:R-:W-:Y:S02]  /*1550*/  LOP3.LUT R10, R8, R9, R10, 0xd0, !PT ;  /* 0x00000009080a7212 */ /* 0x000fe400078ed00a */
[-C--:B------:R-:W-:Y:S02]  /*1560*/  LOP3.LUT R9, R7, R8.reuse, RZ, 0x30, !PT ;  /* 0x0000000807097212 */ /* 0x080fe400078e30ff */
[----:B------:R-:W-:-:S02]  /*1570*/  LOP3.LUT R8, RZ, R8, RZ, 0x33, !PT ;  /* 0x00000008ff087212 */ /* 0x000fc400078e33ff */
[----:B------:R-:W-:Y:S02]  /*1580*/  ISETP.GT.AND P1, PT, R16, -0x1, PT ;  /* 0xffffffff1000780c */ /* 0x000fe40003f24270 */
[----:B------:R-:W-:Y:S01]  /*1590*/  LOP3.LUT R9, R10, R9, RZ, 0xfc, !PT ;  /* 0x000000090a097212 */ /* 0x000fe200078efcff */
[----:B------:R-:W-:-:S05]  /*15a0*/  IMAD.IADD R8, R7, 0x1, R8 ;  /* 0x0000000107087824 */ /* 0x000fca00078e0208 */
        /* <DEDUP_REMOVED lines=21> */
[-C--:B------:R-:W-:Y:S02]  /*1700*/  LOP3.LUT R10, R17, R4.reuse, RZ, 0x30, !PT ;  /* 0x00000004110a7212 */ /* 0x080fe400078e30ff */
[----:B------:R-:W-:Y:S02]  /*1710*/  LOP3.LUT R11, R11, R4, RZ, 0xfc, !PT ;  /* 0x000000040b0b7212 */ /* 0x000fe400078efcff */
[----:B------:R-:W-:-:S02]  /*1720*/  ISETP.NE.AND P0, PT, R7, RZ, PT ;  /* 0x000000ff0700720c */ /* 0x000fc40003f05270 */
[-C--:B------:R-:W-:Y:S02]  /*1730*/  LOP3.LUT R7, RZ, R5.reuse, RZ, 0x33, !PT ;  /* 0x00000005ff077212 */ /* 0x080fe400078e33ff */
[----:B------:R-:W-:Y:S02]  /*1740*/  LOP3.LUT R11, R5, R10, R11, 0xd0, !PT ;  /* 0x0000000a050b7212 */ /* 0x000fe400078ed00b */
[C---:B------:R-:W-:Y:S01]  /*1750*/  LOP3.LUT R10, R4.reuse, R5, RZ, 0x30, !PT ;  /* 0x00000005040a7212 */ /* 0x040fe200078e30ff */
[----:B------:R-:W-:Y:S01]  /*1760*/  IMAD.IADD R4, R4, 0x1, R7 ;  /* 0x0000000104047824 */ /* 0x000fe200078e0207 */
[----:B------:R-:W-:Y:S02]  /*1770*/  ISETP.GT.AND P1, PT, R16, -0x1, PT ;  /* 0xffffffff1000780c */ /* 0x000fe40003f24270 */
[----:B------:R-:W-:-:S04]  /*1780*/  LOP3.LUT R5, R11, R10, RZ, 0xfc, !PT ;  /* 0x0000000a0b057212 */ /* 0x000fc800078efcff */
[----:B------:R-:W-:-:S05]  /*1790*/  @!P0 SEL R5, R5, R4, P1 ;  /* 0x0000000405058207 */ /* 0x000fca0000800000 */
[----:B------:R-:W-:-:S05]  /*17a0*/  IMAD.IADD R8, R8, 0x1, R5 ;  /* 0x0000000108087824 */ /* 0x000fca00078e0205 */
[----:B------:R-:W-:-:S04]  /*17b0*/  LOP3.LUT R7, R6, R8, R13, 0x96, !PT ;  /* 0x0000000806077212 */ /* 0x000fc800078e960d */
[----:B------:R-:W-:-:S04]  /*17c0*/  LOP3.LUT R7, R7, UR21, RZ, 0x3c, !PT ;  /* 0x0000001507077c12 */ /* 0x000fc8000f8e3cff */
        /* <DEDUP_REMOVED lines=86> */
[----:B------:R-:W-:Y:S01]  /*1d30*/  LOP3.LUT R8, R8, 0x18, RZ, 0xc, !PT ;  /* 0x0000001808087812 */ /* 0x000fe200078e0cff */
[C---:B------:R-:W-:Y:S01]  /*1d40*/  VIADD R7, R5.reuse, 0x1010101 ;  /* 0x0101010105077836 */ /* 0x040fe20000000000 */
[----:B------:R-:W-:Y:S01]  /*1d50*/  LOP3.LUT R16, R10, 0xc0000000, RZ, 0x3c, !PT ;  /* 0xc00000000a107812 */ /* 0x000fe200078e3cff */
[----:B------:R-:W-:Y:S01]  /*1d60*/  VIADD R5, R5, 0x2020202 ;  /* 0x0202020205057836 */ /* 0x000fe20000000000 */
        /* <DEDUP_REMOVED lines=8> */
[----:B------:R-:W-:Y:S02]  /*1df0*/  LOP3.LUT R10, R8, R7, R10, 0xd0, !PT ;  /* 0x00000007080a7212 */ /* 0x000fe400078ed00a */
[CC--:B------:R-:W-:Y:S02]  /*1e00*/  LOP3.LUT R7, R11.reuse, R8.reuse, RZ, 0x30, !PT ;  /* 0x000000080b077212 */ /* 0x0c0fe400078e30ff */
[----:B------:R-:W-:Y:S02]  /*1e10*/  LOP3.LUT R8, RZ, R8, RZ, 0x33, !PT ;  /* 0x00000008ff087212 */ /* 0x000fe400078e33ff */
        /* <DEDUP_REMOVED lines=80> */
[----:B------:R-:W-:Y:S02]  /*2320*/  LOP3.LUT R6, R9, R6, RZ, 0x3c, !PT ;  /* 0x0000000609067212 */ /* 0x000fe400078e3cff */
[----:B------:R-:W0:Y:S02]  /*2330*/  LDS.128 R8, [UR10+0x20] ;  /* 0x0000200aff087984 */ /* 0x000e240008000c00 */
        /* <DEDUP_REMOVED lines=16> */
[-C--:B------:R-:W-:Y:S02]  /*2440*/  LOP3.LUT R6, RZ, R4.reuse, RZ, 0x33, !PT ;  /* 0x00000004ff067212 */ /* 0x080fe400078e33ff */
[C---:B------:R-:W-:Y:S02]  /*2450*/  LOP3.LUT R16, R5.reuse, R4, RZ, 0x30, !PT ;  /* 0x0000000405107212 */ /* 0x040fe400078e30ff */
[----:B------:R-:W-:Y:S01]  /*2460*/  ISETP.GT.AND P1, PT, R18, -0x1, PT ;  /* 0xffffffff1200780c */ /* 0x000fe20003f24270 */
[----:B------:R-:W-:Y:S01]  /*2470*/  IMAD.IADD R5, R5, 0x1, R6 ;  /* 0x0000000105057824 */ /* 0x000fe200078e0206 */
[----:B------:R-:W-:-:S04]  /*2480*/  LOP3.LUT R4, R21, R16, RZ, 0xfc, !PT ;  /* 0x0000001015047212 */ /* 0x000fc800078efcff */
[----:B------:R-:W-:-:S05]  /*2490*/  @!P0 SEL R4, R4, R5, P1 ;  /* 0x0000000504048207 */ /* 0x000fca0000800000 */
[----:B------:R-:W-:-:S05]  /*24a0*/  IMAD.IADD R7, R7, 0x1, R4 ;  /* 0x0000000107077824 */ /* 0x000fca00078e0204 */
[----:B0-----:R-:W-:-:S04]  /*24b0*/  LOP3.LUT R6, R17, R7, R8, 0x96, !PT ;  /* 0x0000000711067212 */ /* 0x001fc800078e9608 */
[----:B---3--:R-:W-:-:S04]  /*24c0*/  LOP3.LUT R6, R6, UR32, RZ, 0x3c, !PT ;  /* 0x0000002006067c12 */ /* 0x008fc8000f8e3cff */
        /* <DEDUP_REMOVED lines=198> */
[-C--:B------:R-:W-:Y:S02]  /*3130*/  LOP3.LUT R16, R4, R5.reuse, RZ, 0x30, !PT ;  /* 0x0000000504107212 */ /* 0x080fe400078e30ff */
[----:B------:R-:W-:Y:S02]  /*3140*/  LOP3.LUT R5, RZ, R5, RZ, 0x33, !PT ;  /* 0x00000005ff057212 */ /* 0x000fe400078e33ff */
[----:B------:R-:W-:Y:S02]  /*3150*/  ISETP.GT.AND P1, PT, R20, -0x1, PT ;  /* 0xffffffff1400780c */ /* 0x000fe40003f24270 */
[----:B------:R-:W-:Y:S01]  /*3160*/  LOP3.LUT R16, R19, R16, RZ, 0xfc, !PT ;  /* 0x0000001013107212 */ /* 0x000fe200078efcff */
[----:B------:R-:W-:-:S05]  /*3170*/  IMAD.IADD R5, R4, 0x1, R5 ;  /* 0x0000000104057824 */ /* 0x000fca00078e0205 */
        /* <DEDUP_REMOVED lines=72> */
[----:B0-----:R-:W-:-:S04]  /*3600*/  LOP3.LUT R16, R17, R21, R4, 0x96, !PT ;  /* 0x0000001511107212 */ /* 0x001fc800078e9604 */
[----:B----4-:R-:W-:-:S04]  /*3610*/  LOP3.LUT R16, R16, UR28, RZ, 0x3c, !PT ;  /* 0x0000001c10107c12 */ /* 0x010fc8000f8e3cff */
        /* <DEDUP_REMOVED lines=274> */
[----:B-----5:R-:W-:-:S04]  /*4740*/  LOP3.LUT R16, R19, UR19, R16, 0x96, !PT ;  /* 0x0000001313107c12 */ /* 0x020fc8000f8e9610 */
        /* <DEDUP_REMOVED lines=68> */
[----:B------:R-:W-:-:S04]  /*4b90*/  LOP3.LUT R2, R21, R16, RZ, 0x3c, !PT ;  /* 0x0000001015027212 */ /* 0x000fc800078e3cff */
        /* <DEDUP_REMOVED lines=86> */
[----:B------:R-:W-:Y:S01]  /*5100*/  VIADD R20, R19, 0x1010101 ;  /* 0x0101010113147836 */ /* 0x000fe20000000000 */
        /* <DEDUP_REMOVED lines=185> */
[--C-:B------:R-:W-:Y:S02]  /*5ca0*/  SHF.R.U32.HI R16, RZ, 0x4, R39.reuse ;  /* 0x00000004ff107819 */ /* 0x100fe40000011627 */
[----:B------:R-:W-:Y:S02]  /*5cb0*/  LOP3.LUT R52, R39, 0x1, RZ, 0xc0, !PT ;  /* 0x0000000127347812 */ /* 0x000fe400078ec0ff */
        /* <DEDUP_REMOVED lines=220> */
[C---:B------:R-:W-:Y:S02]  /*6a80*/  IMAD.U32 R25, R24.reuse, -0x80000000, RZ ;  /* 0x8000000018197824 */ /* 0x040fe400078e00ff */
[----:B------:R-:W-:Y:S01]  /*6a90*/  IMAD.SHL.U32 R26, R24, 0x40000000, RZ ;  /* 0x40000000181a7824 */ /* 0x000fe200078e00ff */
        /* <DEDUP_REMOVED lines=48> */
[----:B------:R-:W-:-:S04]  /*6da0*/  LOP3.LUT R16, R31, UR18, R16, 0x96, !PT ;  /* 0x000000121f107c12 */ /* 0x000fc8000f8e9610 */
        /* <DEDUP_REMOVED lines=560> */
[C---:B------:R-:W-:Y:S02]  /*90b0*/  IMAD.U32 R36, R22.reuse, -0x80000000, RZ ;  /* 0x8000000016247824 */ /* 0x040fe400078e00ff */
[----:B------:R-:W-:Y:S01]  /*90c0*/  IMAD.SHL.U32 R37, R22, 0x40000000, RZ ;  /* 0x4000000016257824 */ /* 0x000fe200078e00ff */
        /* <DEDUP_REMOVED lines=474> */
[----:B------:R-:W-:-:S04]  /*ae70*/  VIADD R41, R25, 0x1010101 ;  /* 0x0101010119297836 */ /* 0x000fc80000000000 */
        /* <DEDUP_REMOVED lines=117> */
[----:B------:R-:W-:Y:S01]  /*b5d0*/  IMAD.IADD R43, R42, 0x1, R43 ;  /* 0x000000012a2b7824 */ /* 0x000fe200078e022b */
[----:B------:R-:W-:-:S02]  /*b5e0*/  SHF.R.U32.HI R42, RZ, 0x8, R2 ;  /* 0x00000008ff2a7819 */ /* 0x000fc40000011602 */
[----:B------:R-:W-:Y:S02]  /*b5f0*/  SHF.R.U32.HI R44, RZ, 0x1, R2 ;  /* 0x00000001ff2c7819 */ /* 0x000fe40000011602 */
[----:B------:R-:W-:Y:S02]  /*b600*/  @!P0 SEL R40, R40, R43, P1 ;  /* 0x0000002b28288207 */ /* 0x000fe40000800000 */
[----:B------:R-:W-:Y:S02]  /*b610*/  LOP3.LUT R43, R42, 0x1f, RZ, 0xc0, !PT ;  /* 0x0000001f2a2b7812 */ /* 0x000fe400078ec0ff */
[----:B------:R-:W-:Y:S01]  /*b620*/  LOP3.LUT R42, R2, 0x1, RZ, 0xc0, !PT ;  /* 0x00000001022a7812 */ /* 0x000fe200078ec0ff */
[----:B------:R-:W-:Y:S01]  /*b630*/  IMAD.IADD R46, R17, 0x1, R40 ;  /* 0x00000001112e7824 */ /* 0x000fe200078e0228 */
[----:B------:R-:W-:Y:S01]  /*b640*/  LOP3.LUT R44, R44, 0x1, RZ, 0xc0, !PT ;  /* 0x000000012c2c7812 */ /* 0x000fe200078ec0ff */
[----:B------:R-:W-:Y:S01]  /*b650*/  IMAD.MOV.U32 R2, RZ, RZ, 0x1 ;  /* 0x00000001ff027424 */ /* 0x000fe200078e00ff */
[----:B------:R-:W-:-:S02]  /*b660*/  SHF.L.U32 R42, R42, R43, RZ ;  /* 0x0000002b2a2a7219 */ /* 0x000fc400000006ff */
[----:B------:R-:W-:Y:S02]  /*b670*/  LOP3.LUT R17, R46, R25, RZ, 0x3c, !PT ;  /* 0x000000192e117212 */ /* 0x000fe400078e3cff */
[-C--:B------:R-:W-:Y:S02]  /*b680*/  SHF.L.U32 R44, R44, R43.reuse, RZ ;  /* 0x0000002b2c2c7219 */ /* 0x080fe400000006ff */
[----:B------:R-:W-:Y:S02]  /*b690*/  SHF.L.U32 R43, R2, R43, RZ ;  /* 0x0000002b022b7219 */ /* 0x000fe400000006ff */
[--C-:B------:R-:W-:Y:S02]  /*b6a0*/  SHF.R.U32.HI R46, RZ, 0x4, R17.reuse ;  /* 0x00000004ff2e7819 */ /* 0x100fe40000011611 */
[----:B------:R-:W-:Y:S02]  /*b6b0*/  LOP3.LUT R45, R43, UR26, R42, 0x4c, !PT ;  /* 0x0000001a2b2d7c12 */ /* 0x000fe4000f8e4c2a */
[----:B------:R-:W-:-:S02]  /*b6c0*/  LOP3.LUT R42, R46, 0xf0f0f0f, R17, 0x48, !PT ;  /* 0x0f0f0f0f2e2a7812 */ /* 0x000fc400078e4811 */
[----:B------:R-:W-:Y:S02]  /*b6d0*/  LOP3.LUT R44, R44, UR26, R43, 0x70, !PT ;  /* 0x0000001a2c2c7c12 */ /* 0x000fe4000f8e702b */
[----:B------:R-:W-:Y:S02]  /*b6e0*/  SHF.R.U32.HI R48, RZ, 0x18, R42 ;  /* 0x00000018ff307819 */ /* 0x000fe4000001162a */
[----:B------:R-:W-:Y:S02]  /*b6f0*/  LOP3.LUT R43, R45, R44, RZ, 0xfc, !PT ;  /* 0x0000002c2d2b7212 */ /* 0x000fe400078efcff */
[----:B------:R-:W-:Y:S02]  /*b700*/  SHF.R.W.U32 R48, R17, R48, R17 ;  /* 0x0000003011307219 */ /* 0x000fe40000001e11 */
[--C-:B------:R-:W-:Y:S02]  /*b710*/  SHF.R.U32.HI R44, RZ, 0x8, R30.reuse ;  /* 0x00000008ff2c7819 */ /* 0x100fe4000001161e */
[----:B------:R-:W-:-:S02]  /*b720*/  SHF.R.U32.HI R46, RZ, 0x1, R30 ;  /* 0x00000001ff2e7819 */ /* 0x000fc4000001161e */
[----:B------:R-:W-:Y:S02]  /*b730*/  LOP3.LUT R41, R48, R41, RZ, 0x3c, !PT ;  /* 0x0000002930297212 */ /* 0x000fe400078e3cff */
[----:B------:R-:W-:Y:S02]  /*b740*/  LOP3.LUT R45, R44, 0x1f, RZ, 0xc0, !PT ;  /* 0x0000001f2c2d7812 */ /* 0x000fe400078ec0ff */
[----:B------:R-:W-:Y:S02]  /*b750*/  LOP3.LUT R46, R46, 0x1, RZ, 0xc0, !PT ;  /* 0x000000012e2e7812 */ /* 0x000fe400078ec0ff */
[----:B------:R-:W-:Y:S02]  /*b760*/  LOP3.LUT R30, R30, 0x1, RZ, 0xc0, !PT ;  /* 0x000000011e1e7812 */ /* 0x000fe400078ec0ff */
[----:B------:R-:W-:Y:S02]  /*b770*/  SHF.R.U32.HI R48, RZ, 0x10, R41 ;  /* 0x00000010ff307819 */ /* 0x000fe40000011629 */
[----:B------:R-:W-:-:S02]  /*b780*/  SHF.L.U32 R46, R46, R45, RZ ;  /* 0x0000002d2e2e7219 */ /* 0x000fc400000006ff */
[-C--:B------:R-:W-:Y:S02]  /*b790*/  SHF.L.U32 R44, R30, R45.reuse, RZ ;  /* 0x0000002d1e2c7219 */ /* 0x080fe400000006ff */
[----:B------:R-:W-:Y:S02]  /*b7a0*/  SHF.L.U32 R45, R2, R45, RZ ;  /* 0x0000002d022d7219 */ /* 0x000fe400000006ff */
[----:B------:R-:W-:Y:S02]  /*b7b0*/  LOP3.LUT R30, R48, R41, RZ, 0x3c, !PT ;  /* 0x00000029301e7212 */ /* 0x000fe400078e3cff */
[----:B------:R-:W-:Y:S02]  /*b7c0*/  LOP3.LUT R44, R45, UR25, R44, 0x4c, !PT ;  /* 0x000000192d2c7c12 */ /* 0x000fe4000f8e4c2c */
[----:B------:R-:W-:Y:S02]  /*b7d0*/  LOP3.LUT R46, R46, UR25, R45, 0x70, !PT ;  /* 0x000000192e2e7c12 */ /* 0x000fe4000f8e702d */
[----:B------:R-:W-:-:S02]  /*b7e0*/  SHF.R.U32.HI R45, RZ, 0xc, R30 ;  /* 0x0000000cff2d7819 */ /* 0x000fc4000001161e */
[--C-:B------:R-:W-:Y:S02]  /*b7f0*/  SHF.R.U32.HI R48, RZ, 0x4, R30.reuse ;  /* 0x00000004ff307819 */ /* 0x100fe4000001161e */
[----:B------:R-:W-:Y:S02]  /*b800*/  SHF.R.U32.HI R47, RZ, 0x8, R30 ;  /* 0x00000008ff2f7819 */ /* 0x000fe4000001161e */
[----:B------:R-:W-:Y:S02]  /*b810*/  LOP3.LUT R44, R43, R44, R46, 0x1e, !PT ;  /* 0x0000002c2b2c7212 */ /* 0x000fe400078e1e2e */
[----:B------:R-:W-:Y:S02]  /*b820*/  LOP3.LUT R47, R47, R48, R45, 0x96, !PT ;  /* 0x000000302f2f7212 */ /* 0x000fe400078e962d */
[----:B------:R-:W-:Y:S02]  /*b830*/  SHF.R.U32.HI R45, RZ, 0x8, R34 ;  /* 0x00000008ff2d7819 */ /* 0x000fe40000011622 */
[----:B------:R-:W-:-:S02]  /*b840*/  LOP3.LUT R47, R47, R30, RZ, 0x3c, !PT ;  /* 0x0000001e2f2f7212 */ /* 0x000fc400078e3cff */
[----:B------:R-:W-:Y:S02]  /*b850*/  SHF.R.U32.HI R30, RZ, 0x1, R34 ;  /* 0x00000001ff1e7819 */ /* 0x000fe40000011622 */
[----:B------:R-:W-:Y:S02]  /*b860*/  SHF.R.U32.HI R48, RZ, 0x2, R47 ;  /* 0x00000002ff307819 */ /* 0x000fe4000001162f */
[----:B------:R-:W-:Y:S02]  /*b870*/  LOP3.LUT R45, R45, 0x1f, RZ, 0xc0, !PT ;  /* 0x0000001f2d2d7812 */ /* 0x000fe400078ec0ff */
[----:B------:R-:W-:Y:S02]  /*b880*/  LOP3.LUT R46, R30, 0x1, RZ, 0xc0, !PT ;  /* 0x000000011e2e7812 */ /* 0x000fe400078ec0ff */
[----:B------:R-:W-:Y:S02]  /*b890*/  LOP3.LUT R34, R34, 0x1, RZ, 0xc0, !PT ;  /* 0x0000000122227812 */ /* 0x000fe400078ec0ff */
[----:B------:R-:W-:-:S02]  /*b8a0*/  LOP3.LUT R30, R48, R47, RZ, 0x3c, !PT ;  /* 0x0000002f301e7212 */ /* 0x000fc400078e3cff */
[-C--:B------:R-:W-:Y:S02]  /*b8b0*/  SHF.L.U32 R47, R46, R45.reuse, RZ ;  /* 0x0000002d2e2f7219 */ /* 0x080fe400000006ff */
[-C--:B------:R-:W-:Y:S01]  /*b8c0*/  SHF.L.U32 R49, R34, R45.reuse, RZ ;  /* 0x0000002d22317219 */ /* 0x080fe200000006ff */
[----:B------:R-:W-:Y:S01]  /*b8d0*/  IMAD.SHL.U32 R34, R30, 0x8, RZ ;  /* 0x000000081e227824 */ /* 0x000fe200078e00ff */
[----:B------:R-:W-:Y:S02]  /*b8e0*/  SHF.L.U32 R46, R2, R45, RZ ;  /* 0x0000002d022e7219 */ /* 0x000fe400000006ff */
[----:B------:R-:W-:Y:S02]  /*b8f0*/  LOP3.LUT R44, R43, UR24, R44, 0x78, !PT ;  /* 0x000000182b2c7c12 */ /* 0x000fe4000f8e782c */
[----:B------:R-:W-:Y:S02]  /*b900*/  LOP3.LUT R45, R46, UR24, R49, 0x4c, !PT ;  /* 0x000000182e2d7c12 */ /* 0x000fe4000f8e4c31 */
[----:B------:R-:W-:-:S02]  /*b910*/  LOP3.LUT R46, R47, UR24, R46, 0x70, !PT ;  /* 0x000000182f2e7c12 */ /* 0x000fc4000f8e702e */
[----:B------:R-:W-:Y:S01]  /*b920*/  LOP3.LUT R47, R34, 0x18, RZ, 0xc, !PT ;  /* 0x00000018222f7812 */ /* 0x000fe200078e0cff */
[C---:B------:R-:W-:Y:S01]  /*b930*/  VIADD R34, R42.reuse, 0x1010101 ;  /* 0x010101012a227836 */ /* 0x040fe20000000000 */
[----:B------:R-:W-:Y:S01]  /*b940*/  LOP3.LUT R45, R45, R46, RZ, 0xfc, !PT ;  /* 0x0000002e2d2d7212 */ /* 0x000fe200078efcff */
[----:B------:R-:W-:-:S03]  /*b950*/  VIADD R42, R42, 0x2020202 ;  /* 0x020202022a2a7836 */ /* 0x000fc60000000000 */
[----:B------:R-:W-:Y:S01]  /*b960*/  SHF.R.U32.HI R34, RZ, R47, R34 ;  /* 0x0000002fff227219 */ /* 0x000fe20000011622 */
[C---:B------:R-:W-:Y:S02]  /*b970*/  IMAD.U32 R47, R30.reuse, -0x80000000, RZ ;  /* 0x800000001e2f7824 */ /* 0x040fe400078e00ff */
[----:B------:R-:W-:-:S03]  /*b980*/  IMAD.SHL.U32 R30, R30, 0x40000000, RZ ;  /* 0x400000001e1e7824 */ /* 0x000fc600078e00ff */
[----:B------:R-:W-:Y:S02]  /*b990*/  LOP3.LUT R47, R47, 0x80000000, RZ, 0x3c, !PT ;  /* 0x800000002f2f7812 */ /* 0x000fe400078e3cff */
[----:B------:R-:W-:Y:S02]  /*b9a0*/  LOP3.LUT R30, R30, 0xc0000000, RZ, 0x3c, !PT ;  /* 0xc00000001e1e7812 */ /* 0x000fe400078e3cff */
[----:B------:R-:W-:Y:S02]  /*b9b0*/  SHF.R.S32.HI R49, RZ, 0x1f, R47 ;  /* 0x0000001fff317819 */ /* 0x000fe4000001142f */
[----:B------:R-:W-:Y:S02]  /*b9c0*/  SHF.R.S32.HI R51, RZ, 0x1f, R30 ;  /* 0x0000001fff337819 */ /* 0x000fe4000001141e */
[----:B------:R-:W-:Y:S02]  /*b9d0*/  ISETP.NE.AND P0, PT, R47, RZ, PT ;  /* 0x000000ff2f00720c */ /* 0x000fe40003f05270 */
[----:B------:R-:W-:-:S02]  /*b9e0*/  SHF.R.W.U32 R47, R17, R34, R17 ;  /* 0x00000022112f7219 */ /* 0x000fc40000001e11 */
[-C--:B------:R-:W-:Y:S02]  /*b9f0*/  LOP3.LUT R49, R49, R36.reuse, RZ, 0xfc, !PT ;  /* 0x0000002431317212 */ /* 0x080fe400078efcff */
[----:B------:R-:W-:Y:S02]  /*ba00*/  LOP3.LUT R34, R51, R36, RZ, 0x30, !PT ;  /* 0x0000002433227212 */ /* 0x000fe400078e30ff */
[----:B------:R-:W-:Y:S02]  /*ba10*/  ISETP.GT.AND P1, PT, R30, -0x1, PT ;  /* 0xffffffff1e00780c */ /* 0x000fe40003f24270 */
[----:B------:R-:W-:Y:S02]  /*ba20*/  LOP3.LUT R49, R47, R34, R49, 0xd0, !PT ;  /* 0x000000222f317212 */ /* 0x000fe400078ed031 */
[-C--:B------:R-:W-:Y:S02]  /*ba30*/  LOP3.LUT R30, R36, R47.reuse, RZ, 0x30, !PT ;  /* 0x0000002f241e7212 */ /* 0x080fe400078e30ff */
[----:B------:R-:W-:-:S02]  /*ba40*/  LOP3.LUT R47, RZ, R47, RZ, 0x33, !PT ;  /* 0x0000002fff2f7212 */ /* 0x000fc400078e33ff */
[----:B------:R-:W-:-:S03]  /*ba50*/  LOP3.LUT R30, R49, R30, RZ, 0xfc, !PT ;  /* 0x0000001e311e7212 */ /* 0x000fc600078efcff */
        /* <DEDUP_REMOVED lines=8> */
[----:B------:R-:W-:Y:S02]  /*bae0*/  LOP3.LUT R49, R48, R49, R36, 0x96, !PT ;  /* 0x0000003130317212 */ /* 0x000fe400078e9624 */
[----:B------:R-:W-:Y:S02]  /*baf0*/  SHF.R.U32.HI R48, RZ, 0x1, R33 ;  /* 0x00000001ff307819 */ /* 0x000fe40000011621 */
[----:B------:R-:W-:Y:S02]  /*bb00*/  LOP3.LUT R49, R49, R34, RZ, 0x3c, !PT ;  /* 0x0000002231317212 */ /* 0x000fe400078e3cff */
[----:B------:R-:W-:Y:S02]  /*bb10*/  LOP3.LUT R48, R48, 0x1, RZ, 0xc0, !PT ;  /* 0x0000000130307812 */ /* 0x000fe400078ec0ff */
[----:B------:R-:W-:-:S04]  /*bb20*/  SHF.R.U32.HI R34, RZ, 0x2, R49 ;  /* 0x00000002ff227819 */ /* 0x000fc80000011631 */
[----:B------:R-:W-:-:S05]  /*bb30*/  LOP3.LUT R34, R34, R49, RZ, 0x3c, !PT ;  /* 0x0000003122227212 */ /* 0x000fca00078e3cff */
[----:B------:R-:W-:-:S05]  /*bb40*/  IMAD.SHL.U32 R36, R34, 0x8, RZ ;  /* 0x0000000822247824 */ /* 0x000fca00078e00ff */
[----:B------:R-:W-:Y:S01]  /*bb50*/  LOP3.LUT R49, R36, 0x18, RZ, 0xc, !PT ;  /* 0x0000001824317812 */ /* 0x000fe200078e0cff */
[C---:B------:R-:W-:Y:S02]  /*bb60*/  IMAD.U32 R36, R34.reuse, -0x80000000, RZ ;  /* 0x8000000022247824 */ /* 0x040fe400078e00ff */
[----:B------:R-:W-:Y:S01]  /*bb70*/  IMAD.SHL.U32 R34, R34, 0x40000000, RZ ;  /* 0x4000000022227824 */ /* 0x000fe200078e00ff */
[----:B------:R-:W-:Y:S02]  /*bb80*/  SHF.R.U32.HI R42, RZ, R49, R42 ;  /* 0x00000031ff2a7219 */ /* 0x000fe4000001162a */
[----:B------:R-:W-:Y:S02]  /*bb90*/  LOP3.LUT R36, R36, 0x80000000, RZ, 0x3c, !PT ;  /* 0x8000000024247812 */ /* 0x000fe400078e3cff */
[----:B------:R-:W-:Y:S02]  /*bba0*/  LOP3.LUT R34, R34, 0xc0000000, RZ, 0x3c, !PT ;  /* 0xc000000022227812 */ /* 0x000fe400078e3cff */
[----:B------:R-:W-:-:S02]  /*bbb0*/  SHF.R.S32.HI R51, RZ, 0x1f, R36 ;  /* 0x0000001fff337819 */ /* 0x000fc40000011424 */
[----:B------:R-:W-:Y:S02]  /*bbc0*/  SHF.R.S32.HI R53, RZ, 0x1f, R34 ;  /* 0x0000001fff357819 */ /* 0x000fe40000011422 */
[----:B------:R-:W-:Y:S02]  /*bbd0*/  ISETP.NE.AND P0, PT, R36, RZ, PT ;  /* 0x000000ff2400720c */ /* 0x000fe40003f05270 */
[----:B------:R-:W-:Y:S02]  /*bbe0*/  SHF.R.W.U32 R49, R17, R42, R17 ;  /* 0x0000002a11317219 */ /* 0x000fe40000001e11 */
[-C--:B------:R-:W-:Y:S02]  /*bbf0*/  LOP3.LUT R36, R53, R40.reuse, RZ, 0x30, !PT ;  /* 0x0000002835247212 */ /* 0x080fe400078e30ff */
[----:B------:R-:W-:Y:S02]  /*bc00*/  LOP3.LUT R51, R51, R40, RZ, 0xfc, !PT ;  /* 0x0000002833337212 */ /* 0x000fe400078efcff */
[----:B------:R-:W-:-:S02]  /*bc10*/  ISETP.GT.AND P1, PT, R34, -0x1, PT ;  /* 0xffffffff2200780c */ /* 0x000fc40003f24270 */
[----:B------:R-:W-:Y:S02]  /*bc20*/  LOP3.LUT R51, R49, R36, R51, 0xd0, !PT ;  /* 0x0000002431337212 */ /* 0x000fe400078ed033 */
[-C--:B------:R-:W-:Y:S02]  /*bc30*/  LOP3.LUT R34, R40, R49.reuse, RZ, 0x30, !PT ;  /* 0x0000003128227212 */ /* 0x080fe400078e30ff */
[----:B------:R-:W-:Y:S02]  /*bc40*/  LOP3.LUT R49, RZ, R49, RZ, 0x33, !PT ;  /* 0x00000031ff317212 */ /* 0x000fe400078e33ff */
[----:B------:R-:W-:-:S03]  /*bc50*/  LOP3.LUT R34, R51, R34, RZ, 0xfc, !PT ;  /* 0x0000002233227212 */ /* 0x000fc600078efcff */
[----:B------:R-:W-:-:S05]  /*bc60*/  IMAD.IADD R49, R40, 0x1, R49 ;  /* 0x0000000128317824 */ /* 0x000fca00078e0231 */
[----:B------:R-:W-:Y:S01]  /*bc70*/  @!P0 SEL R34, R34, R49, P1 ;  /* 0x0000003122228207 */ /* 0x000fe20000800000 */
[----:B------:R-:W-:-:S04]  /*bc80*/  IMAD.U32 R49, RZ, RZ, UR27 ;  /* 0x0000001bff317e24 */ /* 0x000fc8000f8e00ff */
[----:B------:R-:W-:-:S05]  /*bc90*/  IMAD.IADD R36, R47, 0x1, R34 ;  /* 0x000000012f247824 */ /* 0x000fca00078e0222 */
[----:B------:R-:W-:-:S04]  /*bca0*/  LOP3.LUT R36, R17, UR16, R36, 0x96, !PT ;  /* 0x0000001011247c12 */ /* 0x000fc8000f8e9624 */
[----:B------:R-:W-:-:S04]  /*bcb0*/  LOP3.LUT R42, R36, UR24, RZ, 0x3c, !PT ;  /* 0x00000018242a7c12 */ /* 0x000fc8000f8e3cff */
[----:B------:R-:W-:-:S04]  /*bcc0*/  SHF.R.U32.HI R47, RZ, 0x4, R42 ;  /* 0x00000004ff2f7819 */ /* 0x000fc8000001162a */
[----:B------:R-:W-:-:S04]  /*bcd0*/  LOP3.LUT R40, R47, 0xf0f0f0f, R42, 0x48, !PT ;  /* 0x0f0f0f0f2f287812 */ /* 0x000fc800078e482a */
[----:B------:R-:W-:-:S04]  /*bce0*/  SHF.R.U32.HI R47, RZ, 0x18, R40 ;  /* 0x00000018ff2f7819 */ /* 0x000fc80000011628 */
[----:B------:R-:W-:Y:S02]  /*bcf0*/  SHF.R.W.U32 R36, R42, R47, R42 ;  /* 0x0000002f2a247219 */ /* 0x000fe40000001e2a */
[C-C-:B------:R-:W-:Y:S02]  /*bd00*/  SHF.L.W.U32.HI R47, R45.reuse, 0x15, R45.reuse ;  /* 0x000000152d2f7819 */ /* 0x140fe40000010e2d */
[----:B------:R-:W-:Y:S02]  /*bd10*/  LOP3.LUT R41, R36, R41, RZ, 0x3c, !PT ;  /* 0x0000002924297212 */ /* 0x000fe400078e3cff */
[C---:B------:R-:W-:Y:S02]  /*bd20*/  SHF.L.W.U32.HI R36, R45.reuse, 0x1a, R45 ;  /* 0x0000001a2d247819 */ /* 0x040fe40000010e2d */
[----:B------:R-:W-:Y:S02]  /*bd30*/  SHF.R.U32.HI R46, RZ, 0x10, R41 ;  /* 0x00000010ff2e7819 */ /* 0x000fe40000011629 */
[----:B------:R-:W-:-:S02]  /*bd40*/  SHF.L.W.U32.HI R45, R45, 0x7, R45 ;  /* 0x000000072d2d7819 */ /* 0x000fc40000010e2d */
[----:B------:R-:W-:Y:S02]  /*bd50*/  LOP3.LUT R43, R46, R41, RZ, 0x3c, !PT ;  /* 0x000000292e2b7212 */ /* 0x000fe400078e3cff */
[----:B------:R-:W-:Y:S02]  /*bd60*/  LOP3.LUT R36, R45, R36, R47, 0x96, !PT ;  /* 0x000000242d247212 */ /* 0x000fe400078e962f */
[--C-:B------:R-:W-:Y:S02]  /*bd70*/  SHF.R.U32.HI R46, RZ, 0xc, R43.reuse ;  /* 0x0000000cff2e7819 */ /* 0x100fe4000001162b */
[--C-:B------:R-:W-:Y:S02]  /*bd80*/  SHF.R.U32.HI R45, RZ, 0x4, R43.reuse ;  /* 0x00000004ff2d7819 */ /* 0x100fe4000001162b */
[----:B------:R-:W-:-:S04]  /*bd90*/  SHF.R.U32.HI R47, RZ, 0x8, R43 ;  /* 0x00000008ff2f7819 */ /* 0x000fc8000001162b */
[----:B------:R-:W-:Y:S02]  /*bda0*/  LOP3.LUT R46, R47, R45, R46, 0x96, !PT ;  /* 0x0000002d2f2e7212 */ /* 0x000fe400078e962e */
[----:B------:R-:W-:Y:S02]  /*bdb0*/  IADD3 R45, PT, PT, R44, UR11, R49 ;  /* 0x0000000b2c2d7c10 */ /* 0x000fe4000fffe031 */
[----:B------:R-:W-:-:S03]  /*bdc0*/  SHF.R.U32.HI R44, RZ, 0x8, R33 ;  /* 0x00000008ff2c7819 */ /* 0x000fc60000011621 */
[----:B------:R-:W-:Y:S01]  /*bdd0*/  IMAD.IADD R36, R36, 0x1, R45 ;  /* 0x0000000124247824 */ /* 0x000fe200078e022d */
[----:B------:R-:W-:Y:S02]  /*bde0*/  LOP3.LUT R47, R44, 0x1f, RZ, 0xc0, !PT ;  /* 0x0000001f2c2f7812 */ /* 0x000fe400078ec0ff */
[----:B------:R-:W-:Y:S02]  /*bdf0*/  LOP3.LUT R44, R33, 0x1, RZ, 0xc0, !PT ;  /* 0x00000001212c7812 */ /* 0x000fe400078ec0ff */
[-C--:B------:R-:W-:Y:S02]  /*be00*/  SHF.L.U32 R48, R48, R47.reuse, RZ ;  /* 0x0000002f30307219 */ /* 0x080fe400000006ff */
[-C--:B------:R-:W-:Y:S02]  /*be10*/  SHF.L.U32 R44, R44, R47.reuse, RZ ;  /* 0x0000002f2c2c7219 */ /* 0x080fe400000006ff */
[----:B------:R-:W-:-:S04]  /*be20*/  SHF.L.U32 R47, R2, R47, RZ ;  /* 0x0000002f022f7219 */ /* 0x000fc800000006ff */
[----:B------:R-:W-:Y:S02]  /*be30*/  LOP3.LUT R33, R47, UR18, R44, 0x4c, !PT ;  /* 0x000000122f217c12 */ /* 0x000fe4000f8e4c2c */
[----:B------:R-:W-:Y:S02]  /*be40*/  LOP3.LUT R48, R48, UR18, R47, 0x70, !PT ;  /* 0x0000001230307c12 */ /* 0x000fe4000f8e702f */
[--C-:B------:R-:W-:Y:S02]  /*be50*/  SHF.R.U32.HI R44, RZ, 0x8, R39.reuse ;  /* 0x00000008ff2c7819 */ /* 0x100fe40000011627 */
[----:B------:R-:W-:Y:S02]  /*be60*/  SHF.R.U32.HI R47, RZ, 0x1, R39 ;  /* 0x00000001ff2f7819 */ /* 0x000fe40000011627 */
[----:B------:R-:W-:Y:S02]  /*be70*/  LOP3.LUT R45, R44, 0x1f, RZ, 0xc0, !PT ;  /* 0x0000001f2c2d7812 */ /* 0x000fe400078ec0ff */
[----:B------:R-:W-:-:S02]  /*be80*/  LOP3.LUT R44, R47, 0x1, RZ, 0xc0, !PT ;  /* 0x000000012f2c7812 */ /* 0x000fc400078ec0ff */
[-C--:B------:R-:W-:Y:S02]  /*be90*/  SHF.L.U32 R39, R2, R45.reuse, RZ ;  /* 0x0000002d02277219 */ /* 0x080fe400000006ff */
[-C--:B------:R-:W-:Y:S02]  /*bea0*/  SHF.L.U32 R50, R44, R45.reuse, RZ ;  /* 0x0000002d2c327219 */ /* 0x080fe400000006ff */
[----:B------:R-:W-:Y:S02]  /*beb0*/  SHF.L.U32 R44, R52, R45, RZ ;  /* 0x0000002d342c7219 */ /* 0x000fe400000006ff */
[----:B------:R-:W-:Y:S02]  /*bec0*/  LOP3.LUT R47, R46, R43, RZ, 0x3c, !PT ;  /* 0x0000002b2e2f7212 */ /* 0x000fe400078e3cff */
[----:B------:R-:W-:Y:S02]  /*bed0*/  LOP3.LUT R44, R39, UR17, R44, 0x4c, !PT ;  /* 0x00000011272c7c12 */ /* 0x000fe4000f8e4c2c */
[----:B------:R-:W-:-:S02]  /*bee0*/  LOP3.LUT R39, R50, UR17, R39, 0x70, !PT ;  /* 0x0000001132277c12 */ /* 0x000fc4000f8e7027 */
[--C-:B------:R-:W-:Y:S02]  /*bef0*/  SHF.R.U32.HI R43, RZ, 0x1, R21.reuse ;  /* 0x00000001ff2b7819 */ /* 0x100fe40000011615 */
[----:B------:R-:W-:Y:S02]  /*bf00*/  SHF.R.U32.HI R45, RZ, 0x8, R21 ;  /* 0x00000008ff2d7819 */ /* 0x000fe40000011615 */
[----:B------:R-:W-:Y:S02]  /*bf10*/  SHF.R.U32.HI R50, RZ, 0x2, R47 ;  /* 0x00000002ff327819 */ /* 0x000fe4000001162f */
[----:B------:R-:W-:Y:S02]  /*bf20*/  LOP3.LUT R33, R33, R48, RZ, 0xfc, !PT ;  /* 0x0000003021217212 */ /* 0x000fe400078efcff */
[----:B------:R-:W-:Y:S02]  /*bf30*/  LOP3.LUT R46, R43, 0x1, RZ, 0xc0, !PT ;  /* 0x000000012b2e7812 */ /* 0x000fe400078ec0ff */
[----:B------:R-:W-:-:S02]  /*bf40*/  LOP3.LUT R45, R45, 0x1f, RZ, 0xc0, !PT ;  /* 0x0000001f2d2d7812 */ /* 0x000fc400078ec0ff */
[----:B------:R-:W-:Y:S02]  /*bf50*/  LOP3.LUT R48, R21, 0x1, RZ, 0xc0, !PT ;  /* 0x0000000115307812 */ /* 0x000fe400078ec0ff */
[----:B------:R-:W-:Y:S02]  /*bf60*/  LOP3.LUT R43, R50, R47, RZ, 0x3c, !PT ;  /* 0x0000002f322b7212 */ /* 0x000fe400078e3cff */
[-C--:B------:R-:W-:Y:S02]  /*bf70*/  SHF.L.U32 R46, R46, R45.reuse, RZ ;  /* 0x0000002d2e2e7219 */ /* 0x080fe400000006ff */
[-C--:B------:R-:W-:Y:S01]  /*bf80*/  SHF.L.U32 R48, R48, R45.reuse, RZ ;  /* 0x0000002d30307219 */ /* 0x080fe200000006ff */
[----:B------:R-:W-:Y:S01]  /*bf90*/  IMAD.SHL.U32 R47, R43, 0x8, RZ ;  /* 0x000000082b2f7824 */ /* 0x000fe200078e00ff */
[----:B------:R-:W-:Y:S02]  /*bfa0*/  SHF.L.U32 R45, R2, R45, RZ ;  /* 0x0000002d022d7219 */ /* 0x000fe400000006ff */
[----:B------:R-:W-:-:S02]  /*bfb0*/  LOP3.LUT R44, R44, R39, RZ, 0xfc, !PT ;  /* 0x000000272c2c7212 */ /* 0x000fc400078efcff */
[----:B------:R-:W-:Y:S02]  /*bfc0*/  LOP3.LUT R21, R45, UR16, R48, 0x4c, !PT ;  /* 0x000000102d157c12 */ /* 0x000fe4000f8e4c30 */
[----:B------:R-:W-:Y:S01]  /*bfd0*/  LOP3.LUT R48, R47, 0x18, RZ, 0xc, !PT ;  /* 0x000000182f307812 */ /* 0x000fe200078e0cff */
[C---:B------:R-:W-:Y:S01]  /*bfe0*/  IMAD.U32 R47, R43.reuse, -0x80000000, RZ ;  /* 0x800000002b2f7824 */ /* 0x040fe200078e00ff */
[----:B------:R-:W-:Y:S01]  /*bff0*/  LOP3.LUT R46, R46, UR16, R45, 0x70, !PT ;  /* 0x000000102e2e7c12 */ /* 0x000fe2000f8e702d */
[----:B------:R-:W-:Y:S02]  /*c000*/  IMAD.SHL.U32 R43, R43, 0x40000000, RZ ;  /* 0x400000002b2b7824 */ /* 0x000fe400078e00ff */
[C---:B------:R-:W-:Y:S01]  /*c010*/  VIADD R45, R40.reuse, 0x1010101 ;  /* 0x01010101282d7836 */ /* 0x040fe20000000000 */
[----:B------:R-:W-:Y:S01]  /*c020*/  LOP3.LUT R47, R47, 0x80000000, RZ, 0x3c, !PT ;  /* 0x800000002f2f7812 */ /* 0x000fe200078e3cff */
[----:B------:R-:W-:Y:S01]  /*c030*/  VIADD R40, R40, 0x2020202 ;  /* 0x0202020228287836 */ /* 0x000fe20000000000 */
[----:B------:R-:W-:-:S02]  /*c040*/  LOP3.LUT R43, R43, 0xc0000000, RZ, 0x3c, !PT ;  /* 0xc00000002b2b7812 */ /* 0x000fc400078e3cff */
[----:B------:R-:W-:Y:S02]  /*c050*/  ISETP.NE.AND P0, PT, R47, RZ, PT ;  /* 0x000000ff2f00720c */ /* 0x000fe40003f05270 */
[----:B------:R-:W-:Y:S02]  /*c060*/  SHF.R.U32.HI R45, RZ, R48, R45 ;  /* 0x00000030ff2d7219 */ /* 0x000fe4000001162d */
[----:B------:R-:W-:Y:S02]  /*c070*/  SHF.R.S32.HI R47, RZ, 0x1f, R47 ;  /* 0x0000001fff2f7819 */ /* 0x000fe4000001142f */
[----:B------:R-:W-:Y:S02]  /*c080*/  SHF.R.S32.HI R49, RZ, 0x1f, R43 ;  /* 0x0000001fff317819 */ /* 0x000fe4000001142b */
[----:B------:R-:W-:Y:S02]  /*c090*/  SHF.R.W.U32 R45, R42, R45, R42 ;  /* 0x0000002d2a2d7219 */ /* 0x000fe40000001e2a */
[----:B------:R-:W-:-:S02]  /*c0a0*/  LOP3.LUT R48, R49, R30, RZ, 0x30, !PT ;  /* 0x0000001e31307212 */ /* 0x000fc400078e30ff */
[----:B------:R-:W-:Y:S02]  /*c0b0*/  LOP3.LUT R47, R47, R30, RZ, 0xfc, !PT ;  /* 0x0000001e2f2f7212 */ /* 0x000fe400078efcff */
[----:B------:R-:W-:Y:S02]  /*c0c0*/  ISETP.GT.AND P1, PT, R43, -0x1, PT ;  /* 0xffffffff2b00780c */ /* 0x000fe40003f24270 */
[----:B------:R-:W-:Y:S02]  /*c0d0*/  LOP3.LUT R47, R45, R48, R47, 0xd0, !PT ;  /* 0x000000302d2f7212 */ /* 0x000fe400078ed02f */
[-C--:B------:R-:W-:Y:S02]  /*c0e0*/  LOP3.LUT R48, R30, R45.reuse, RZ, 0x30, !PT ;  /* 0x0000002d1e307212 */ /* 0x080fe400078e30ff */
[----:B------:R-:W-:Y:S02]  /*c0f0*/  LOP3.LUT R45, RZ, R45, RZ, 0x33, !PT ;  /* 0x0000002dff2d7212 */ /* 0x000fe400078e33ff */
[----:B------:R-:W-:-:S02]  /*c100*/  LOP3.LUT R48, R47, R48, RZ, 0xfc, !PT ;  /* 0x000000302f307212 */ /* 0x000fc400078efcff */
[----:B------:R-:W-:Y:S01]  /*c110*/  LOP3.LUT R46, R21, R46, RZ, 0xfc, !PT ;  /* 0x0000002e152e7212 */ /* 0x000fe200078efcff */
[----:B------:R-:W-:Y:S01]  /*c120*/  IMAD.IADD R45, R30, 0x1, R45 ;  /* 0x000000011e2d7824 */ /* 0x000fe200078e022d */
[----:B------:R-:W-:-:S04]  /*c130*/  SHF.R.U32.HI R21, RZ, 0x8, R20 ;  /* 0x00000008ff157819 */ /* 0x000fc80000011614 */
[----:B------:R-:W-:Y:S02]  /*c140*/  @!P0 SEL R48, R48, R45, P1 ;  /* 0x0000002d30308207 */ /* 0x000fe40000800000 */
[----:B------:R-:W-:Y:S02]  /*c150*/  LOP3.LUT R39, R21, 0x1f, RZ, 0xc0, !PT ;  /* 0x0000001f15277812 */ /* 0x000fe400078ec0ff */
        /* <DEDUP_REMOVED lines=10> */
[----:B------:R-:W-:-:S05]  /*c200*/  IMAD.SHL.U32 R45, R43, 0x8, RZ ;  /* 0x000000082b2d7824 */ /* 0x000fca00078e00ff */
[----:B------:R-:W-:-:S04]  /*c210*/  LOP3.LUT R45, R45, 0x18, RZ, 0xc, !PT ;  /* 0x000000182d2d7812 */ /* 0x000fc800078e0cff */
[----:B------:R-:W-:Y:S01]  /*c220*/  SHF.R.U32.HI R45, RZ, R45, R40 ;  /* 0x0000002dff2d7219 */ /* 0x000fe20000011628 */
[C---:B------:R-:W-:Y:S02]  /*c230*/  IMAD.U32 R40, R43.reuse, -0x80000000, RZ ;  /* 0x800000002b287824 */ /* 0x040fe400078e00ff */
[----:B------:R-:W-:Y:S01]  /*c240*/  IMAD.SHL.U32 R43, R43, 0x40000000, RZ ;  /* 0x400000002b2b7824 */ /* 0x000fe200078e00ff */
[----:B------:R-:W-:Y:S02]  /*c250*/  SHF.R.W.U32 R45, R42, R45, R42 ;  /* 0x0000002d2a2d7219 */ /* 0x000fe40000001e2a */
[----:B------:R-:W-:Y:S02]  /*c260*/  LOP3.LUT R40, R40, 0x80000000, RZ, 0x3c, !PT ;  /* 0x8000000028287812 */ /* 0x000fe400078e3cff */
[----:B------:R-:W-:Y:S02]  /*c270*/  LOP3.LUT R47, R43, 0xc0000000, RZ, 0x3c, !PT ;  /* 0xc00000002b2f7812 */ /* 0x000fe400078e3cff */
[----:B------:R-:W-:-:S02]  /*c280*/  SHF.R.S32.HI R43, RZ, 0x1f, R40 ;  /* 0x0000001fff2b7819 */ /* 0x000fc40000011428 */
[----:B------:R-:W-:Y:S02]  /*c290*/  SHF.R.S32.HI R49, RZ, 0x1f, R47 ;  /* 0x0000001fff317819 */ /* 0x000fe4000001142f */
[----:B------:R-:W-:Y:S02]  /*c2a0*/  ISETP.NE.AND P0, PT, R40, RZ, PT ;  /* 0x000000ff2800720c */ /* 0x000fe40003f05270 */
[-C--:B------:R-:W-:Y:S02]  /*c2b0*/  LOP3.LUT R40, R49, R34.reuse, RZ, 0x30, !PT ;  /* 0x0000002231287212 */ /* 0x080fe400078e30ff */
[----:B------:R-:W-:Y:S02]  /*c2c0*/  LOP3.LUT R43, R43, R34, RZ, 0xfc, !PT ;  /* 0x000000222b2b7212 */ /* 0x000fe400078efcff */
[----:B------:R-:W-:Y:S02]  /*c2d0*/  ISETP.GT.AND P1, PT, R47, -0x1, PT ;  /* 0xffffffff2f00780c */ /* 0x000fe40003f24270 */
[----:B------:R-:W-:-:S02]  /*c2e0*/  LOP3.LUT R40, R45, R40, R43, 0xd0, !PT ;  /* 0x000000282d287212 */ /* 0x000fc400078ed02b */
[-C--:B------:R-:W-:Y:S02]  /*c2f0*/  LOP3.LUT R43, R34, R45.reuse, RZ, 0x30, !PT ;  /* 0x0000002d222b7212 */ /* 0x080fe400078e30ff */
[----:B------:R-:W-:Y:S02]  /*c300*/  LOP3.LUT R45, RZ, R45, RZ, 0x33, !PT ;  /* 0x0000002dff2d7212 */ /* 0x000fe400078e33ff */
[----:B------:R-:W-:-:S03]  /*c310*/  LOP3.LUT R43, R40, R43, RZ, 0xfc, !PT ;  /* 0x0000002b282b7212 */ /* 0x000fc600078efcff */
        /* <DEDUP_REMOVED lines=19> */
[----:B------:R-:W-:Y:S01]  /*c450*/  LOP3.LUT R47, R40, 0x18, RZ, 0xc, !PT ;  /* 0x00000018282f7812 */ /* 0x000fe200078e0cff */
[C---:B------:R-:W-:Y:S02]  /*c460*/  VIADD R40, R34.reuse, 0x1010101 ;  /* 0x0101010122287836 */ /* 0x040fe40000000000 */
[----:B------:R-:W-:-:S03]  /*c470*/  VIADD R34, R34, 0x2020202 ;  /* 0x0202020222227836 */ /* 0x000fc60000000000 */
        /* <DEDUP_REMOVED lines=62> */
[----:B------:R-:W-:Y:S02]  /*c860*/  SHF.R.U32.HI R45, RZ, 0x1, R20 ;  /* 0x00000001ff2d7819 */ /* 0x000fe40000011614 */
[----:B------:R-:W-:Y:S02]  /*c870*/  SHF.R.U32.HI R50, RZ, 0x2, R47 ;  /* 0x00000002ff327819 */ /* 0x000fe4000001162f */
[----:B------:R-:W-:Y:S02]  /*c880*/  LOP3.LUT R48, R45, 0x1, RZ, 0xc0, !PT ;  /* 0x000000012d307812 */ /* 0x000fe400078ec0ff */
[----:B------:R-:W-:Y:S02]  /*c890*/  LOP3.LUT R20, R20, 0x1, RZ, 0xc0, !PT ;  /* 0x0000000114147812 */ /* 0x000fe400078ec0ff */
[----:B------:R-:W-:-:S02]  /*c8a0*/  LOP3.LUT R21, R50, R47, RZ, 0x3c, !PT ;  /* 0x0000002f32157212 */ /* 0x000fc400078e3cff */
[-C--:B------:R-:W-:Y:S02]  /*c8b0*/  SHF.L.U32 R48, R48, R39.reuse, RZ ;  /* 0x0000002730307219 */ /* 0x080fe400000006ff */
[-C--:B------:R-:W-:Y:S01]  /*c8c0*/  SHF.L.U32 R20, R20, R39.reuse, RZ ;  /* 0x0000002714147219 */ /* 0x080fe200000006ff */
[C---:B------:R-:W-:Y:S01]  /*c8d0*/  IMAD.SHL.U32 R45, R21.reuse, 0x8, RZ ;  /* 0x00000008152d7824 */ /* 0x040fe200078e00ff */
[----:B------:R-:W-:Y:S01]  /*c8e0*/  SHF.L.U32 R39, R2, R39, RZ ;  /* 0x0000002702277219 */ /* 0x000fe200000006ff */
[C---:B------:R-:W-:Y:S02]  /*c8f0*/  IMAD.U32 R47, R21.reuse, -0x80000000, RZ ;  /* 0x80000000152f7824 */ /* 0x040fe400078e00ff */
[----:B------:R-:W-:Y:S01]  /*c900*/  IMAD.SHL.U32 R21, R21, 0x40000000, RZ ;  /* 0x4000000015157824 */ /* 0x000fe200078e00ff */
[----:B------:R-:W-:Y:S02]  /*c910*/  LOP3.LUT R20, R39, UR16, R20, 0x4c, !PT ;  /* 0x0000001027147c12 */ /* 0x000fe4000f8e4c14 */
[----:B------:R-:W-:-:S02]  /*c920*/  LOP3.LUT R39, R48, UR16, R39, 0x70, !PT ;  /* 0x0000001030277c12 */ /* 0x000fc4000f8e7027 */
[----:B------:R-:W-:Y:S01]  /*c930*/  LOP3.LUT R48, R45, 0x18, RZ, 0xc, !PT ;  /* 0x000000182d307812 */ /* 0x000fe200078e0cff */
[----:B------:R-:W-:Y:S01]  /*c940*/  VIADD R45, R43, 0x1010101 ;  /* 0x010101012b2d7836 */ /* 0x000fe20000000000 */
[----:B------:R-:W-:Y:S01]  /*c950*/  LOP3.LUT R47, R47, 0x80000000, RZ, 0x3c, !PT ;  /* 0x800000002f2f7812 */ /* 0x000fe200078e3cff */
[----:B------:R-:W-:Y:S01]  /*c960*/  VIADD R43, R43, 0x2020202 ;  /* 0x020202022b2b7836 */ /* 0x000fe20000000000 */
[----:B------:R-:W-:Y:S02]  /*c970*/  LOP3.LUT R21, R21, 0xc0000000, RZ, 0x3c, !PT ;  /* 0xc000000015157812 */ /* 0x000fe400078e3cff */
[----:B------:R-:W-:Y:S02]  /*c980*/  SHF.R.U32.HI R45, RZ, R48, R45 ;  /* 0x00000030ff2d7219 */ /* 0x000fe4000001162d */
[----:B------:R-:W-:Y:S02]  /*c990*/  ISETP.NE.AND P0, PT, R47, RZ, PT ;  /* 0x000000ff2f00720c */ /* 0x000fe40003f05270 */
[----:B------:R-:W-:-:S02]  /*c9a0*/  SHF.R.S32.HI R47, RZ, 0x1f, R47 ;  /* 0x0000001fff2f7819 */ /* 0x000fc4000001142f */
[----:B------:R-:W-:Y:S02]  /*c9b0*/  SHF.R.S32.HI R49, RZ, 0x1f, R21 ;  /* 0x0000001fff317819 */ /* 0x000fe40000011415 */
[----:B------:R-:W-:Y:S02]  /*c9c0*/  SHF.R.W.U32 R45, R34, R45, R34 ;  /* 0x0000002d222d7219 */ /* 0x000fe40000001e22 */
[-C--:B------:R-:W-:Y:S02]  /*c9d0*/  LOP3.LUT R48, R49, R40.reuse, RZ, 0x30, !PT ;  /* 0x0000002831307212 */ /* 0x080fe400078e30ff */
[----:B------:R-:W-:Y:S02]  /*c9e0*/  LOP3.LUT R47, R47, R40, RZ, 0xfc, !PT ;  /* 0x000000282f2f7212 */ /* 0x000fe400078efcff */
[----:B------:R-:W-:Y:S02]  /*c9f0*/  ISETP.GT.AND P1, PT, R21, -0x1, PT ;  /* 0xffffffff1500780c */ /* 0x000fe40003f24270 */
[----:B------:R-:W-:-:S02]  /*ca00*/  LOP3.LUT R21, RZ, R45, RZ, 0x33, !PT ;  /* 0x0000002dff157212 */ /* 0x000fc400078e33ff */
[----:B------:R-:W-:Y:S02]  /*ca10*/  LOP3.LUT R48, R45, R48, R47, 0xd0, !PT ;  /* 0x000000302d307212 */ /* 0x000fe400078ed02f */
[C---:B------:R-:W-:Y:S01]  /*ca20*/  LOP3.LUT R47, R40.reuse, R45, RZ, 0x30, !PT ;  /* 0x0000002d282f7212 */ /* 0x040fe200078e30ff */
[----:B------:R-:W-:-:S03]  /*ca30*/  IMAD.IADD R40, R40, 0x1, R21 ;  /* 0x0000000128287824 */ /* 0x000fc600078e0215 */
[----:B------:R-:W-:-:S04]  /*ca40*/  LOP3.LUT R45, R48, R47, RZ, 0xfc, !PT ;  /* 0x0000002f302d7212 */ /* 0x000fc800078efcff */
        /* <DEDUP_REMOVED lines=20> */
[----:B------:R-:W-:Y:S02]  /*cb90*/  SHF.R.W.U32 R40, R34, R43, R34 ;  /* 0x0000002b22287219 */ /* 0x000fe40000001e22 */
[-C--:B------:R-:W-:Y:S02]  /*cba0*/  LOP3.LUT R43, R50, R41.reuse, RZ, 0x30, !PT ;  /* 0x00000029322b7212 */ /* 0x080fe400078e30ff */
[----:B------:R-:W-:Y:S02]  /*cbb0*/  LOP3.LUT R48, R48, R41, RZ, 0xfc, !PT ;  /* 0x0000002930307212 */ /* 0x000fe400078efcff */
[----:B------:R-:W-:Y:S02]  /*cbc0*/  ISETP.NE.AND P0, PT, R47, RZ, PT ;  /* 0x000000ff2f00720c */ /* 0x000fe40003f05270 */
[----:B------:R-:W-:-:S02]  /*cbd0*/  LOP3.LUT R43, R40, R43, R48, 0xd0, !PT ;  /* 0x0000002b282b7212 */ /* 0x000fc400078ed030 */
        /* <DEDUP_REMOVED lines=21> */
[----:B------:R-:W-:Y:S02]  /*cd30*/  LOP3.LUT R50, R41, R50, RZ, 0x3c, !PT ;  /* 0x0000003229327212 */ /* 0x000fe400078e3cff */
[----:B------:R-:W-:Y:S01]  /*cd40*/  LOP3.LUT R41, R20, R39, RZ, 0xfc, !PT ;  /* 0x0000002714297212 */ /* 0x000fe200078efcff */
[----:B------:R-:W-:Y:S02]  /*cd50*/  VIADD R20, R40, 0x1010101 ;  /* 0x0101010128147836 */ /* 0x000fe40000000000 */
[C---:B------:R-:W-:Y:S02]  /*cd60*/  IMAD.SHL.U32 R43, R50.reuse, 0x8, RZ ;  /* 0x00000008322b7824 */ /* 0x040fe400078e00ff */
[C---:B------:R-:W-:Y:S02]  /*cd70*/  IMAD.U32 R39, R50.reuse, -0x80000000, RZ ;  /* 0x8000000032277824 */ /* 0x040fe400078e00ff */
[----:B------:R-:W-:Y:S01]  /*cd80*/  IMAD.SHL.U32 R50, R50, 0x40000000, RZ ;  /* 0x4000000032327824 */ /* 0x000fe200078e00ff */
[----:B------:R-:W-:Y:S01]  /*cd90*/  LOP3.LUT R43, R43, 0x18, RZ, 0xc, !PT ;  /* 0x000000182b2b7812 */ /* 0x000fe200078e0cff */
[----:B------:R-:W-:Y:S01]  /*cda0*/  VIADD R40, R40, 0x2020202 ;  /* 0x0202020228287836 */ /* 0x000fe20000000000 */
[----:B------:R-:W-:-:S02]  /*cdb0*/  LOP3.LUT R39, R39, 0x80000000, RZ, 0x3c, !PT ;  /* 0x8000000027277812 */ /* 0x000fc400078e3cff */
[----:B------:R-:W-:Y:S02]  /*cdc0*/  SHF.R.U32.HI R20, RZ, R43, R20 ;  /* 0x0000002bff147219 */ /* 0x000fe40000011614 */
        /* <DEDUP_REMOVED lines=43> */
[----:B------:R-:W-:Y:S02]  /*d080*/  @!P0 SEL R40, R40, R45, P1 ;  /* 0x0000002d28288207 */ /* 0x000fe40000800000 */
[----:B------:R-:W-:Y:S02]  /*d090*/  LOP3.LUT R45, R44, R33, R46, 0xe8, !PT ;  /* 0x000000212c2d7212 */ /* 0x000fe400078ee82e */
[--C-:B------:R-:W-:Y:S01]  /*d0a0*/  SHF.L.W.U32.HI R46, R41, 0x1e, R41.reuse ;  /* 0x0000001e292e7819 */ /* 0x100fe20000010e29 */
[----:B------:R-:W-:Y:S01]  /*d0b0*/  IMAD.IADD R20, R43, 0x1, R40 ;  /* 0x000000012b147824 */ /* 0x000fe200078e0228 */
[C-C-:B------:R-:W-:Y:S02]  /*d0c0*/  SHF.L.W.U32.HI R43, R41.reuse, 0x13, R41.reuse ;  /* 0x00000013292b7819 */ /* 0x140fe40000010e29 */
[----:B------:R-:W-:Y:S02]  /*d0d0*/  SHF.L.W.U32.HI R41, R41, 0xa, R41 ;  /* 0x0000000a29297819 */ /* 0x000fe40000010e29 */
[----:B------:R-:W-:-:S02]  /*d0e0*/  LOP3.LUT R20, R20, R21, RZ, 0x3c, !PT ;  /* 0x0000001514147212 */ /* 0x000fc400078e3cff */
[----:B------:R-:W-:Y:S02]  /*d0f0*/  LOP3.LUT R46, R41, R46, R43, 0x96, !PT ;  /* 0x0000002e292e7212 */ /* 0x000fe400078e962b */
[--C-:B------:R-:W-:Y:S02]  /*d100*/  SHF.R.U32.HI R47, RZ, 0x4, R20.reuse ;  /* 0x00000004ff2f7819 */ /* 0x100fe40000011614 */
[--C-:B------:R-:W-:Y:S02]  /*d110*/  SHF.R.U32.HI R41, RZ, 0x8, R31.reuse ;  /* 0x00000008ff297819 */ /* 0x100fe4000001161f */
[----:B------:R-:W-:Y:S02]  /*d120*/  LOP3.LUT R33, R47, 0xf0f0f0f, R20, 0x48, !PT ;  /* 0x0f0f0f0f2f217812 */ /* 0x000fe400078e4814 */
[----:B------:R-:W-:Y:S02]  /*d130*/  SHF.R.U32.HI R43, RZ, 0x1, R31 ;  /* 0x00000001ff2b7819 */ /* 0x000fe4000001161f */
[----:B------:R-:W-:-:S02]  /*d140*/  SHF.R.U32.HI R47, RZ, 0x18, R33 ;  /* 0x00000018ff2f7819 */ /* 0x000fc40000011621 */
[----:B------:R-:W-:Y:S02]  /*d150*/  LOP3.LUT R41, R41, 0x1f, RZ, 0xc0, !PT ;  /* 0x0000001f29297812 */ /* 0x000fe400078ec0ff */
[----:B------:R-:W-:Y:S02]  /*d160*/  SHF.R.W.U32 R47, R20, R47, R20 ;  /* 0x0000002f142f7219 */ /* 0x000fe40000001e14 */
[----:B------:R-:W-:Y:S02]  /*d170*/  LOP3.LUT R48, R43, 0x1, RZ, 0xc0, !PT ;  /* 0x000000012b307812 */ /* 0x000fe400078ec0ff */
[----:B------:R-:W-:Y:S02]  /*d180*/  LOP3.LUT R44, R47, R42, RZ, 0x3c, !PT ;  /* 0x0000002a2f2c7212 */ /* 0x000fe400078e3cff */
[----:B------:R-:W-:Y:S02]  /*d190*/  LOP3.LUT R42, R31, 0x1, RZ, 0xc0, !PT ;  /* 0x000000011f2a7812 */ /* 0x000fe400078ec0ff */
[----:B------:R-:W-:-:S02]  /*d1a0*/  SHF.R.U32.HI R31, RZ, 0x10, R44 ;  /* 0x00000010ff1f7819 */ /* 0x000fc4000001162c */
[-C--:B------:R-:W-:Y:S02]  /*d1b0*/  SHF.L.U32 R48, R48, R41.reuse, RZ ;  /* 0x0000002930307219 */ /* 0x080fe400000006ff */
[-C--:B------:R-:W-:Y:S02]  /*d1c0*/  SHF.L.U32 R42, R42, R41.reuse, RZ ;  /* 0x000000292a2a7219 */ /* 0x080fe400000006ff */
[----:B------:R-:W-:Y:S02]  /*d1d0*/  SHF.L.U32 R41, R2, R41, RZ ;  /* 0x0000002902297219 */ /* 0x000fe400000006ff */
[----:B------:R-:W-:Y:S02]  /*d1e0*/  LOP3.LUT R43, R31, R44, RZ, 0x3c, !PT ;  /* 0x0000002c1f2b7212 */ /* 0x000fe400078e3cff */
[-C--:B------:R-:W-:Y:S02]  /*d1f0*/  LOP3.LUT R42, R36, R41.reuse, R42, 0x70, !PT ;  /* 0x00000029242a7212 */ /* 0x080fe400078e702a */
[----:B------:R-:W-:-:S02]  /*d200*/  LOP3.LUT R41, R48, R41, R36, 0x70, !PT ;  /* 0x0000002930297212 */ /* 0x000fc400078e7024 */
[--C-:B------:R-:W-:Y:S02]  /*d210*/  SHF.R.U32.HI R31, RZ, 0xc, R43.reuse ;  /* 0x0000000cff1f7819 */ /* 0x100fe4000001162b */
[--C-:B------:R-:W-:Y:S02]  /*d220*/  SHF.R.U32.HI R48, RZ, 0x4, R43.reuse ;  /* 0x00000004ff307819 */ /* 0x100fe4000001162b */
[----:B------:R-:W-:-:S04]  /*d230*/  SHF.R.U32.HI R47, RZ, 0x8, R43 ;  /* 0x00000008ff2f7819 */ /* 0x000fc8000001162b */
[----:B------:R-:W-:Y:S02]  /*d240*/  LOP3.LUT R48, R47, R48, R31, 0x96, !PT ;  /* 0x000000302f307212 */ /* 0x000fe400078e961f */
[----:B------:R-:W-:Y:S02]  /*d250*/  LOP3.LUT R31, R42, R41, RZ, 0xfc, !PT ;  /* 0x000000292a1f7212 */ /* 0x000fe400078efcff */
[----:B------:R-:W-:Y:S02]  /*d260*/  LOP3.LUT R43, R48, R43, RZ, 0x3c, !PT ;  /* 0x0000002b302b7212 */ /* 0x000fe400078e3cff */
[--C-:B------:R-:W-:Y:S01]  /*d270*/  SHF.R.U32.HI R41, RZ, 0x8, R19.reuse ;  /* 0x00000008ff297819 */ /* 0x100fe20000011613 */
[----:B------:R-:W-:Y:S01]  /*d280*/  VIADD R31, R31, UR19 ;  /* 0x000000131f1f7c36 */ /* 0x000fe20008000000 */
[----:B------:R-:W-:Y:S02]  /*d290*/  SHF.R.U32.HI R42, RZ, 0x1, R19 ;  /* 0x00000001ff2a7819 */ /* 0x000fe40000011613 */
[----:B------:R-:W-:-:S02]  /*d2a0*/  SHF.R.U32.HI R50, RZ, 0x2, R43 ;  /* 0x00000002ff327819 */ /* 0x000fc4000001162b */
[----:B------:R-:W-:Y:S02]  /*d2b0*/  LOP3.LUT R41, R41, 0x1f, RZ, 0xc0, !PT ;  /* 0x0000001f29297812 */ /* 0x000fe400078ec0ff */
[----:B------:R-:W-:Y:S02]  /*d2c0*/  LOP3.LUT R48, R19, 0x1, RZ, 0xc0, !PT ;  /* 0x0000000113307812 */ /* 0x000fe400078ec0ff */
[----:B------:R-:W-:Y:S02]  /*d2d0*/  LOP3.LUT R42, R42, 0x1, RZ, 0xc0, !PT ;  /* 0x000000012a2a7812 */ /* 0x000fe400078ec0ff */
[----:B------:R-:W-:Y:S02]  /*d2e0*/  LOP3.LUT R19, R50, R43, RZ, 0x3c, !PT ;  /* 0x0000002b32137212 */ /* 0x000fe400078e3cff */
[-C--:B------:R-:W-:Y:S02]  /*d2f0*/  SHF.L.U32 R43, R48, R41.reuse, RZ ;  /* 0x00000029302b7219 */ /* 0x080fe400000006ff */
[----:B------:R-:W-:-:S02]  /*d300*/  SHF.L.U32 R42, R42, R41, RZ ;  /* 0x000000292a2a7219 */ /* 0x000fc400000006ff */
[----:B------:R-:W-:Y:S01]  /*d310*/  SHF.L.U32 R48, R2, R41, RZ ;  /* 0x0000002902307219 */ /* 0x000fe200000006ff */
[----:B------:R-:W-:-:S03]  /*d320*/  IMAD.SHL.U32 R41, R19, 0x8, RZ ;  /* 0x0000000813297824 */ /* 0x000fc600078e00ff */
[-C--:B------:R-:W-:Y:S02]  /*d330*/  LOP3.LUT R43, R31, R48.reuse, R43, 0x70, !PT ;  /* 0x000000301f2b7212 */ /* 0x080fe400078e702b */
[----:B------:R-:W-:Y:S02]  /*d340*/  LOP3.LUT R48, R42, R48, R31, 0x70, !PT ;  /* 0x000000302a307212 */ /* 0x000fe400078e701f */
[----:B------:R-:W-:Y:S01]  /*d350*/  LOP3.LUT R42, R41, 0x18, RZ, 0xc, !PT ;  /* 0x00000018292a7812 */ /* 0x000fe200078e0cff */
[----:B------:R-:W-:Y:S01]  /*d360*/  VIADD R41, R33, 0x1010101 ;  /* 0x0101010121297836 */ /* 0x000fe20000000000 */
        /* <DEDUP_REMOVED lines=37> */
[----:B------:R-:W-:-:S02]  /*d5c0*/  ISETP.NE.AND P0, PT, R39, RZ, PT ;  /* 0x000000ff2700720c */ /* 0x000fc40003f05270 */
[----:B------:R-:W-:Y:S02]  /*d5d0*/  SHF.R.S32.HI R39, RZ, 0x1f, R39 ;  /* 0x0000001fff277819 */ /* 0x000fe40000011427 */
[----:B------:R-:W-:Y:S02]  /*d5e0*/  SHF.R.S32.HI R47, RZ, 0x1f, R42 ;  /* 0x0000001fff2f7819 */ /* 0x000fe4000001142a */
[----:B------:R-:W-:Y:S02]  /*d5f0*/  SHF.R.W.U32 R33, R20, R33, R20 ;  /* 0x0000002114217219 */ /* 0x000fe40000001e14 */
[-C--:B------:R-:W-:Y:S02]  /*d600*/  LOP3.LUT R50, R47, R40.reuse, RZ, 0x30, !PT ;  /* 0x000000282f327212 */ /* 0x080fe400078e30ff */
[----:B------:R-:W-:Y:S02]  /*d610*/  LOP3.LUT R39, R39, R40, RZ, 0xfc, !PT ;  /* 0x0000002827277212 */ /* 0x000fe400078efcff */
[----:B------:R-:W-:-:S02]  /*d620*/  ISETP.GT.AND P1, PT, R42, -0x1, PT ;  /* 0xffffffff2a00780c */ /* 0x000fc40003f24270 */
[----:B------:R-:W-:Y:S02]  /*d630*/  LOP3.LUT R39, R33, R50, R39, 0xd0, !PT ;  /* 0x0000003221277212 */ /* 0x000fe400078ed027 */
[-C--:B------:R-:W-:Y:S02]  /*d640*/  LOP3.LUT R42, R40, R33.reuse, RZ, 0x30, !PT ;  /* 0x00000021282a7212 */ /* 0x080fe400078e30ff */
[----:B------:R-:W-:Y:S02]  /*d650*/  LOP3.LUT R33, RZ, R33, RZ, 0x33, !PT ;  /* 0x00000021ff217212 */ /* 0x000fe400078e33ff */
[----:B------:R-:W-:Y:S02]  /*d660*/  LOP3.LUT R42, R39, R42, RZ, 0xfc, !PT ;  /* 0x0000002a272a7212 */ /* 0x000fe400078efcff */
[----:B------:R-:W-:Y:S01]  /*d670*/  SHF.L.W.U32.HI R39, R48, 0x1a, R48 ;  /* 0x0000001a30277819 */ /* 0x000fe20000010e30 */
[----:B------:R-:W-:-:S05]  /*d680*/  IMAD.IADD R33, R40, 0x1, R33 ;  /* 0x0000000128217824 */ /* 0x000fca00078e0221 */
[----:B------:R-:W-:-:S05]  /*d690*/  @!P0 SEL R42, R42, R33, P1 ;  /* 0x000000212a2a8207 */ /* 0x000fca0000800000 */
[----:B------:R-:W-:Y:S01]  /*d6a0*/  IMAD.IADD R33, R19, 0x1, R42 ;  /* 0x0000000113217824 */ /* 0x000fe200078e022a */
[----:B------:R-:W-:Y:S02]  /*d6b0*/  IADD3 R19, PT, PT, R46, R45, R36 ;  /* 0x0000002d2e137210 */ /* 0x000fe40007ffe024 */
[C-C-:B------:R-:W-:Y:S02]  /*d6c0*/  SHF.L.W.U32.HI R36, R48.reuse, 0x15, R48.reuse ;  /* 0x0000001530247819 */ /* 0x140fe40000010e30 */
[----:B------:R-:W-:Y:S02]  /*d6d0*/  LOP3.LUT R33, R33, R20, RZ, 0x3c, !PT ;  /* 0x0000001421217212 */ /* 0x000fe400078e3cff */
[----:B------:R-:W-:Y:S02]  /*d6e0*/  SHF.L.W.U32.HI R48, R48, 0x7, R48 ;  /* 0x0000000730307819 */ /* 0x000fe40000010e30 */
[----:B------:R-:W-:Y:S02]  /*d6f0*/  SHF.R.U32.HI R40, RZ, 0x4, R33 ;  /* 0x00000004ff287819 */ /* 0x000fe40000011621 */
[----:B------:R-:W-:-:S02]  /*d700*/  LOP3.LUT R39, R48, R39, R36, 0x96, !PT ;  /* 0x0000002730277212 */ /* 0x000fc400078e9624 */
[----:B------:R-:W-:Y:S02]  /*d710*/  LOP3.LUT R43, R40, 0xf0f0f0f, R33, 0x48, !PT ;  /* 0x0f0f0f0f282b7812 */ /* 0x000fe400078e4821 */
[----:B------:R-:W-:Y:S02]  /*d720*/  SHF.R.U32.HI R36, RZ, 0x8, R32 ;  /* 0x00000008ff247819 */ /* 0x000fe40000011620 */
[----:B------:R-:W-:-:S04]  /*d730*/  SHF.R.U32.HI R40, RZ, 0x18, R43 ;  /* 0x00000018ff287819 */ /* 0x000fc8000001162b */
[----:B------:R-:W-:Y:S02]  /*d740*/  SHF.R.W.U32 R45, R33, R40, R33 ;  /* 0x00000028212d7219 */ /* 0x000fe40000001e21 */
[----:B------:R-:W-:Y:S02]  /*d750*/  SHF.R.U32.HI R40, RZ, 0x1, R32 ;  /* 0x00000001ff287819 */ /* 0x000fe40000011620 */
[----:B------:R-:W-:Y:S02]  /*d760*/  LOP3.LUT R44, R45, R44, RZ, 0x3c, !PT ;  /* 0x0000002c2d2c7212 */ /* 0x000fe400078e3cff */
[----:B------:R-:W-:Y:S02]  /*d770*/  LOP3.LUT R45, R36, 0x1f, RZ, 0xc0, !PT ;  /* 0x0000001f242d7812 */ /* 0x000fe400078ec0ff */
[----:B------:R-:W-:Y:S02]  /*d780*/  SHF.R.U32.HI R47, RZ, 0x10, R44 ;  /* 0x00000010ff2f7819 */ /* 0x000fe4000001162c */
[----:B------:R-:W-:-:S02]  /*d790*/  LOP3.LUT R32, R32, 0x1, RZ, 0xc0, !PT ;  /* 0x0000000120207812 */ /* 0x000fc400078ec0ff */
[----:B------:R-:W-:Y:S02]  /*d7a0*/  LOP3.LUT R40, R40, 0x1, RZ, 0xc0, !PT ;  /* 0x0000000128287812 */ /* 0x000fe400078ec0ff */
[----:B------:R-:W-:Y:S02]  /*d7b0*/  LOP3.LUT R36, R47, R44, RZ, 0x3c, !PT ;  /* 0x0000002c2f247212 */ /* 0x000fe400078e3cff */
[-C--:B------:R-:W-:Y:S02]  /*d7c0*/  SHF.L.U32 R49, R32, R45.reuse, RZ ;  /* 0x0000002d20317219 */ /* 0x080fe400000006ff */
[-C--:B------:R-:W-:Y:S02]  /*d7d0*/  SHF.L.U32 R47, R40, R45.reuse, RZ ;  /* 0x0000002d282f7219 */ /* 0x080fe400000006ff */
[----:B------:R-:W-:Y:S02]  /*d7e0*/  SHF.L.U32 R32, R2, R45, RZ ;  /* 0x0000002d02207219 */ /* 0x000fe400000006ff */
[----:B------:R-:W-:-:S02]  /*d7f0*/  SHF.R.U32.HI R45, RZ, 0xc, R36 ;  /* 0x0000000cff2d7819 */ /* 0x000fc40000011624 */
[--C-:B------:R-:W-:Y:S02]  /*d800*/  SHF.R.U32.HI R40, RZ, 0x4, R36.reuse ;  /* 0x00000004ff287819 */ /* 0x100fe40000011624 */
[----:B------:R-:W-:Y:S02]  /*d810*/  SHF.R.U32.HI R46, RZ, 0x8, R36 ;  /* 0x00000008ff2e7819 */ /* 0x000fe40000011624 */
[----:B------:R-:W-:Y:S02]  /*d820*/  LOP3.LUT R47, R47, UR17, R32, 0x70, !PT ;  /* 0x000000112f2f7c12 */ /* 0x000fe4000f8e7020 */
[----:B------:R-:W-:Y:S02]  /*d830*/  LOP3.LUT R45, R46, R40, R45, 0x96, !PT ;  /* 0x000000282e2d7212 */ /* 0x000fe400078e962d */
[----:B------:R-:W-:Y:S02]  /*d840*/  LOP3.LUT R40, R32, UR17, R49, 0x4c, !PT ;  /* 0x0000001120287c12 */ /* 0x000fe4000f8e4c31 */
[----:B------:R-:W-:-:S02]  /*d850*/  SHF.R.U32.HI R32, RZ, 0x8, R35 ;  /* 0x00000008ff207819 */ /* 0x000fc40000011623 */
[----:B------:R-:W-:Y:S02]  /*d860*/  SHF.R.U32.HI R46, RZ, 0x1, R35 ;  /* 0x00000001ff2e7819 */ /* 0x000fe40000011623 */
[----:B------:R-:W-:Y:S02]  /*d870*/  LOP3.LUT R49, R32, 0x1f, RZ, 0xc0, !PT ;  /* 0x0000001f20317812 */ /* 0x000fe400078ec0ff */
[----:B------:R-:W-:Y:S02]  /*d880*/  LOP3.LUT R46, R46, 0x1, RZ, 0xc0, !PT ;  /* 0x000000012e2e7812 */ /* 0x000fe400078ec0ff */
[----:B------:R-:W-:Y:S02]  /*d890*/  LOP3.LUT R40, R40, R47, RZ, 0xfc, !PT ;  /* 0x0000002f28287212 */ /* 0x000fe400078efcff */
[----:B------:R-:W-:Y:S02]  /*d8a0*/  LOP3.LUT R47, R45, R36, RZ, 0x3c, !PT ;  /* 0x000000242d2f7212 */ /* 0x000fe400078e3cff */
[----:B------:R-:W-:-:S02]  /*d8b0*/  SHF.L.U32 R51, R46, R49, RZ ;  /* 0x000000312e337219 */ /* 0x000fc400000006ff */
[--C-:B------:R-:W-:Y:S02]  /*d8c0*/  SHF.R.U32.HI R46, RZ, 0x8, R26.reuse ;  /* 0x00000008ff2e7819 */ /* 0x100fe4000001161a */
[----:B------:R-:W-:Y:S02]  /*d8d0*/  SHF.R.U32.HI R36, RZ, 0x1, R26 ;  /* 0x00000001ff247819 */ /* 0x000fe4000001161a */
[----:B------:R-:W-:Y:S02]  /*d8e0*/  SHF.R.U32.HI R48, RZ, 0x2, R47 ;  /* 0x00000002ff307819 */ /* 0x000fe4000001162f */
[----:B------:R-:W-:Y:S02]  /*d8f0*/  LOP3.LUT R45, R46, 0x1f, RZ, 0xc0, !PT ;  /* 0x0000001f2e2d7812 */ /* 0x000fe400078ec0ff */
[----:B------:R-:W-:Y:S02]  /*d900*/  LOP3.LUT R36, R36, 0x1, RZ, 0xc0, !PT ;  /* 0x0000000124247812 */ /* 0x000fe400078ec0ff */
[----:B------:R-:W-:-:S02]  /*d910*/  LOP3.LUT R46, R26, 0x1, RZ, 0xc0, !PT ;  /* 0x000000011a2e7812 */ /* 0x000fc400078ec0ff */
[----:B------:R-:W-:Y:S02]  /*d920*/  LOP3.LUT R26, R48, R47, RZ, 0x3c, !PT ;  /* 0x0000002f301a7212 */ /* 0x000fe400078e3cff */
[-C--:B------:R-:W-:Y:S02]  /*d930*/  SHF.L.U32 R47, R36, R45.reuse, RZ ;  /* 0x0000002d242f7219 */ /* 0x080fe400000006ff */
[-C--:B------:R-:W-:Y:S02]  /*d940*/  SHF.L.U32 R46, R46, R45.reuse, RZ ;  /* 0x0000002d2e2e7219 */ /* 0x080fe400000006ff */
[----:B------:R-:W-:Y:S01]  /*d950*/  SHF.L.U32 R36, R2, R45, RZ ;  /* 0x0000002d02247219 */ /* 0x000fe200000006ff */
[----:B------:R-:W-:Y:S01]  /*d960*/  IMAD.SHL.U32 R45, R26, 0x8, RZ ;  /* 0x000000081a2d7824 */ /* 0x000fe200078e00ff */
[----:B------:R-:W-:Y:S02]  /*d970*/  LOP3.LUT R32, R35, 0x1, RZ, 0xc0, !PT ;  /* 0x0000000123207812 */ /* 0x000fe400078ec0ff */
[----:B------:R-:W-:-:S02]  /*d980*/  LOP3.LUT R46, R19, R36, R46, 0x70, !PT ;  /* 0x00000024132e7212 */ /* 0x000fc400078e702e */
[----:B------:R-:W-:Y:S01]  /*d990*/  LOP3.LUT R47, R47, R36, R19, 0x70, !PT ;  /* 0x000000242f2f7212 */ /* 0x000fe200078e7013 */
[----:B------:R-:W-:Y:S01]  /*d9a0*/  VIADD R36, R43, 0x1010101 ;  /* 0x010101012b247836 */ /* 0x000fe20000000000 */
[----:B------:R-:W-:Y:S01]  /*d9b0*/  LOP3.LUT R45, R45, 0x18, RZ, 0xc, !PT ;  /* 0x000000182d2d7812 */ /* 0x000fe200078e0cff */
[----:B------:R-:W-:Y:S01]  /*d9c0*/  VIADD R43, R43, 0x2020202 ;  /* 0x020202022b2b7836 */ /* 0x000fe20000000000 */
[----:B------:R-:W-:Y:S02]  /*d9d0*/  SHF.L.U32 R35, R32, R49, RZ ;  /* 0x0000003120237219 */ /* 0x000fe400000006ff */
[----:B------:R-:W-:Y:S01]  /*d9e0*/  SHF.R.U32.HI R36, RZ, R45, R36 ;  /* 0x0000002dff247219 */ /* 0x000fe20000011624 */
[----:B------:R-:W-:Y:S01]  /*d9f0*/  IMAD.U32 R45, R26, -0x80000000, RZ ;  /* 0x800000001a2d7824 */ /* 0x000fe200078e00ff */
[----:B------:R-:W-:Y:S01]  /*da00*/  SHF.L.U32 R32, R2, R49, RZ ;  /* 0x0000003102207219 */ /* 0x000fe200000006ff */
[----:B------:R-:W-:Y:S01]  /*da10*/  IMAD.SHL.U32 R26, R26, 0x40000000, RZ ;  /* 0x400000001a1a7824 */ /* 0x000fe200078e00ff */
[----:B------:R-:W-:-:S02]  /*da20*/  SHF.R.W.U32 R36, R33, R36, R33 ;  /* 0x0000002421247219 */ /* 0x000fc40000001e21 */
[----:B------:R-:W-:Y:S02]  /*da30*/  LOP3.LUT R45, R45, 0x80000000, RZ, 0x3c, !PT ;  /* 0x800000002d2d7812 */ /* 0x000fe400078e3cff */
[----:B------:R-:W-:Y:S02]  /*da40*/  LOP3.LUT R48, R26, 0xc0000000, RZ, 0x3c, !PT ;  /* 0xc00000001a307812 */ /* 0x000fe400078e3cff */
[----:B------:R-:W-:Y:S02]  /*da50*/  SHF.R.S32.HI R26, RZ, 0x1f, R45 ;  /* 0x0000001fff1a7819 */ /* 0x000fe4000001142d */
[----:B------:R-:W-:Y:S02]  /*da60*/  SHF.R.S32.HI R50, RZ, 0x1f, R48 ;  /* 0x0000001fff327819 */ /* 0x000fe40000011430 */
[----:B------:R-:W-:Y:S02]  /*da70*/  ISETP.NE.AND P0, PT, R45, RZ, PT ;  /* 0x000000ff2d00720c */ /* 0x000fe40003f05270 */
[----:B------:R-:W-:-:S02]  /*da80*/  LOP3.LUT R45, R50, R41, RZ, 0x30, !PT ;  /* 0x00000029322d7212 */ /* 0x000fc400078e30ff */
[----:B------:R-:W-:Y:S02]  /*da90*/  LOP3.LUT R26, R26, R41, RZ, 0xfc, !PT ;  /* 0x000000291a1a7212 */ /* 0x000fe400078efcff */
[----:B------:R-:W-:Y:S02]  /*daa0*/  ISETP.GT.AND P1, PT, R48, -0x1, PT ;  /* 0xffffffff3000780c */ /* 0x000fe40003f24270 */
[----:B------:R-:W-:Y:S02]  /*dab0*/  LOP3.LUT R26, R36, R45, R26, 0xd0, !PT ;  /* 0x0000002d241a7212 */ /* 0x000fe400078ed01a */
[-C--:B------:R-:W-:Y:S02]  /*dac0*/  LOP3.LUT R45, R41, R36.reuse, RZ, 0x30, !PT ;  /* 0x00000024292d7212 */ /* 0x080fe400078e30ff */
[----:B------:R-:W-:Y:S02]  /*dad0*/  LOP3.LUT R36, RZ, R36, RZ, 0x33, !PT ;  /* 0x00000024ff247212 */ /* 0x000fe400078e33ff */
[----:B------:R-:W-:-:S02]  /*dae0*/  LOP3.LUT R45, R26, R45, RZ, 0xfc, !PT ;  /* 0x0000002d1a2d7212 */ /* 0x000fc400078efcff */
[----:B------:R-:W-:Y:S01]  /*daf0*/  LOP3.LUT R35, R32, UR16, R35, 0x4c, !PT ;  /* 0x0000001020237c12 */ /* 0x000fe2000f8e4c23 */
[----:B------:R-:W-:Y:S01]  /*db00*/  IMAD.IADD R36, R41, 0x1, R36 ;  /* 0x0000000129247824 */ /* 0x000fe200078e0224 */
[----:B------:R-:W-:-:S04]  /*db10*/  LOP3.LUT R32, R51, UR16, R32, 0x70, !PT ;  /* 0x0000001033207c12 */ /* 0x000fc8000f8e7020 */
        /* <DEDUP_REMOVED lines=43> */
[----:B------:R-:W-:Y:S02]  /*ddd0*/  LOP3.LUT R49, R49, R42, R41, 0x96, !PT ;  /* 0x0000002a31317212 */ /* 0x000fe400078e9629 */
[----:B------:R-:W-:Y:S02]  /*dde0*/  LOP3.LUT R41, R35, R32, RZ, 0xfc, !PT ;  /* 0x0000002023297212 */ /* 0x000fe400078efcff */
[--C-:B------:R-:W-:Y:S02]  /*ddf0*/  SHF.R.U32.HI R32, RZ, 0x8, R24.reuse ;  /* 0x00000008ff207819 */ /* 0x100fe40000011618 */
[----:B------:R-:W-:Y:S02]  /*de00*/  LOP3.LUT R49, R49, R48, RZ, 0x3c, !PT ;  /* 0x0000003031317212 */ /* 0x000fe400078e3cff */
[----:B------:R-:W-:Y:S02]  /*de10*/  LOP3.LUT R42, R46, R47, RZ, 0xfc, !PT ;  /* 0x0000002f2e2a7212 */ /* 0x000fe400078efcff */
[----:B------:R-:W-:-:S02]  /*de20*/  SHF.R.U32.HI R46, RZ, 0x1, R24 ;  /* 0x00000001ff2e7819 */ /* 0x000fc40000011618 */
[----:B------:R-:W-:Y:S02]  /*de30*/  LOP3.LUT R35, R32, 0x1f, RZ, 0xc0, !PT ;  /* 0x0000001f20237812 */ /* 0x000fe400078ec0ff */
[----:B------:R-:W-:Y:S02]  /*de40*/  SHF.R.U32.HI R32, RZ, 0x2, R49 ;  /* 0x00000002ff207819 */ /* 0x000fe40000011631 */
[----:B------:R-:W-:Y:S02]  /*de50*/  LOP3.LUT R46, R46, 0x1, RZ, 0xc0, !PT ;  /* 0x000000012e2e7812 */ /* 0x000fe400078ec0ff */
[----:B------:R-:W-:Y:S02]  /*de60*/  LOP3.LUT R24, R24, 0x1, RZ, 0xc0, !PT ;  /* 0x0000000118187812 */ /* 0x000fe400078ec0ff */
[----:B------:R-:W-:Y:S02]  /*de70*/  LOP3.LUT R32, R32, R49, RZ, 0x3c, !PT ;  /* 0x0000003120207212 */ /* 0x000fe400078e3cff */
[----:B------:R-:W-:-:S02]  /*de80*/  SHF.L.U32 R47, R46, R35, RZ ;  /* 0x000000232e2f7219 */ /* 0x000fc400000006ff */
[-C--:B------:R-:W-:Y:S02]  /*de90*/  SHF.L.U32 R24, R24, R35.reuse, RZ ;  /* 0x0000002318187219 */ /* 0x080fe400000006ff */
[----:B------:R-:W-:Y:S01]  /*dea0*/  SHF.L.U32 R46, R2, R35, RZ ;  /* 0x00000023022e7219 */ /* 0x000fe200000006ff */
[----:B------:R-:W-:Y:S01]  /*deb0*/  IMAD.SHL.U32 R35, R32, 0x8, RZ ;  /* 0x0000000820237824 */ /* 0x000fe200078e00ff */
[----:B------:R-:W-:Y:S02]  /*dec0*/  LOP3.LUT R41, R41, R40, R42, 0xe8, !PT ;  /* 0x0000002829297212 */ /* 0x000fe400078ee82a */
[-C--:B------:R-:W-:Y:S02]  /*ded0*/  LOP3.LUT R24, R19, R46.reuse, R24, 0x70, !PT ;  /* 0x0000002e13187212 */ /* 0x080fe400078e7018 */
[----:B------:R-:W-:Y:S02]  /*dee0*/  LOP3.LUT R47, R47, R46, R19, 0x70, !PT ;  /* 0x0000002e2f2f7212 */ /* 0x000fe400078e7013 */
[----:B------:R-:W-:Y:S01]  /*def0*/  LOP3.LUT R46, R35, 0x18, RZ, 0xc, !PT ;  /* 0x00000018232e7812 */ /* 0x000fe200078e0cff */
[C---:B------:R-:W-:Y:S01]  /*df00*/  VIADD R35, R43.reuse, 0x1010101 ;  /* 0x010101012b237836 */ /* 0x040fe20000000000 */
[----:B------:R-:W-:Y:S01]  /*df10*/  LOP3.LUT R47, R24, R47, RZ, 0xfc, !PT ;  /* 0x0000002f182f7212 */ /* 0x000fe200078efcff */
[----:B------:R-:W-:Y:S01]  /*df20*/  VIADD R43, R43, 0x2020202 ;  /* 0x020202022b2b7836 */ /* 0x000fe20000000000 */
[----:B------:R-:W-:-:S02]  /*df30*/  SHF.R.U32.HI R42, RZ, 0x8, R18 ;  /* 0x00000008ff2a7819 */ /* 0x000fc40000011612 */
[----:B------:R-:W-:Y:S01]  /*df40*/  SHF.R.U32.HI R35, RZ, R46, R35 ;  /* 0x0000002eff237219 */ /* 0x000fe20000011623 */
[C---:B------:R-:W-:Y:S02]  /*df50*/  IMAD.U32 R46, R32.reuse, -0x80000000, RZ ;  /* 0x80000000202e7824 */ /* 0x040fe400078e00ff */
[----:B------:R-:W-:-:S03]  /*df60*/  IMAD.SHL.U32 R32, R32, 0x40000000, RZ ;  /* 0x4000000020207824 */ /* 0x000fc600078e00ff */
[----:B------:R-:W-:Y:S02]  /*df70*/  LOP3.LUT R46, R46, 0x80000000, RZ, 0x3c, !PT ;  /* 0x800000002e2e7812 */ /* 0x000fe400078e3cff */
[----:B------:R-:W-:Y:S02]  /*df80*/  LOP3.LUT R48, R32, 0xc0000000, RZ, 0x3c, !PT ;  /* 0xc000000020307812 */ /* 0x000fe400078e3cff */
[----:B------:R-:W-:Y:S02]  /*df90*/  ISETP.NE.AND P0, PT, R46, RZ, PT ;  /* 0x000000ff2e00720c */ /* 0x000fe40003f05270 */
[----:B------:R-:W-:Y:S02]  /*dfa0*/  SHF.R.S32.HI R46, RZ, 0x1f, R46 ;  /* 0x0000001fff2e7819 */ /* 0x000fe4000001142e */
[----:B------:R-:W-:Y:S02]  /*dfb0*/  SHF.R.S32.HI R50, RZ, 0x1f, R48 ;  /* 0x0000001fff327819 */ /* 0x000fe40000011430 */
[----:B------:R-:W-:-:S02]  /*dfc0*/  SHF.R.W.U32 R32, R36, R35, R36 ;  /* 0x0000002324207219 */ /* 0x000fc40000001e24 */
[-C--:B------:R-:W-:Y:S02]  /*dfd0*/  LOP3.LUT R35, R50, R45.reuse, RZ, 0x30, !PT ;  /* 0x0000002d32237212 */ /* 0x080fe400078e30ff */
[----:B------:R-:W-:Y:S02]  /*dfe0*/  LOP3.LUT R46, R46, R45, RZ, 0xfc, !PT ;  /* 0x0000002d2e2e7212 */ /* 0x000fe400078efcff */
[-C--:B------:R-:W-:Y:S02]  /*dff0*/  LOP3.LUT R49, R45, R32.reuse, RZ, 0x30, !PT ;  /* 0x000000202d317212 */ /* 0x080fe400078e30ff */
[----:B------:R-:W-:Y:S02]  /*e000*/  LOP3.LUT R46, R32, R35, R46, 0xd0, !PT ;  /* 0x00000023202e7212 */ /* 0x000fe400078ed02e */
[----:B------:R-:W-:Y:S02]  /*e010*/  LOP3.LUT R32, RZ, R32, RZ, 0x33, !PT ;  /* 0x00000020ff207212 */ /* 0x000fe400078e33ff */
[----:B------:R-:W-:-:S02]  /*e020*/  ISETP.GT.AND P1, PT, R48, -0x1, PT ;  /* 0xffffffff3000780c */ /* 0x000fc40003f24270 */
        /* <DEDUP_REMOVED lines=26> */
[----:B------:R-:W-:-:S02]  /*e1d0*/  LOP3.LUT R51, R26, R43, RZ, 0x30, !PT ;  /* 0x0000002b1a337212 */ /* 0x000fc400078e30ff */
[----:B------:R-:W-:Y:S02]  /*e1e0*/  LOP3.LUT R46, R43, R46, R45, 0xd0, !PT ;  /* 0x0000002e2b2e7212 */ /* 0x000fe400078ed02d */
        /* <DEDUP_REMOVED lines=9> */
[----:B------:R-:W-:Y:S01]  /*e280*/  SHF.R.U32.HI R32, RZ, 0x18, R26 ;  /* 0x00000018ff207819 */ /* 0x000fe2000001161a */
[C---:B------:R-:W-:Y:S02]  /*e290*/  VIADD R24, R26.reuse, 0x1010101 ;  /* 0x010101011a187836 */ /* 0x040fe40000000000 */
[----:B------:R-:W-:Y:S01]  /*e2a0*/  VIADD R26, R26, 0x2020202 ;  /* 0x020202021a1a7836 */ /* 0x000fe20000000000 */
        /* <DEDUP_REMOVED lines=26> */
[-C--:B------:R-:W-:Y:S02]  /*e450*/  LOP3.LUT R32, RZ, R24.reuse, RZ, 0x33, !PT ;  /* 0x00000018ff207212 */ /* 0x080fe400078e33ff */
[----:B------:R-:W-:-:S03]  /*e460*/  LOP3.LUT R43, R49, R24, RZ, 0x30, !PT ;  /* 0x00000018312b7212 */ /* 0x000fc600078e30ff */
[----:B------:R-:W-:Y:S01]  /*e470*/  IMAD.IADD R49, R49, 0x1, R32 ;  /* 0x0000000131317824 */ /* 0x000fe200078e0220 */
        /* <DEDUP_REMOVED lines=31> */
[----:B------:R-:W-:Y:S01]  /*e670*/  IMAD.IADD R26, R51, 0x1, R26 ;  /* 0x00000001331a7824 */ /* 0x000fe200078e021a */
[----:B------:R-:W-:-:S02]  /*e680*/  SHF.R.U32.HI R44, RZ, 0x1, R18 ;  /* 0x00000001ff2c7819 */ /* 0x000fc40000011612 */
[----:B------:R-:W-:Y:S02]  /*e690*/  LOP3.LUT R18, R18, 0x1, RZ, 0xc0, !PT ;  /* 0x0000000112127812 */ /* 0x000fe400078ec0ff */
[----:B------:R-:W-:Y:S02]  /*e6a0*/  @!P0 SEL R43, R43, R26, P1 ;  /* 0x0000001a2b2b8207 */ /* 0x000fe40000800000 */
[C-C-:B------:R-:W-:Y:S02]  /*e6b0*/  SHF.L.W.U32.HI R26, R47.reuse, 0x1e, R47.reuse ;  /* 0x0000001e2f1a7819 */ /* 0x140fe40000010e2f */
[----:B------:R-:W-:Y:S01]  /*e6c0*/  SHF.L.W.U32.HI R47, R47, 0xa, R47 ;  /* 0x0000000a2f2f7819 */ /* 0x000fe20000010e2f */
[----:B------:R-:W-:Y:S01]  /*e6d0*/  IMAD.IADD R32, R32, 0x1, R43 ;  /* 0x0000000120207824 */ /* 0x000fe200078e022b */
[----:B------:R-:W-:Y:S02]  /*e6e0*/  LOP3.LUT R44, R44, 0x1, RZ, 0xc0, !PT ;  /* 0x000000012c2c7812 */ /* 0x000fe400078ec0ff */
[----:B------:R-:W-:-:S02]  /*e6f0*/  LOP3.LUT R26, R47, R26, R49, 0x96, !PT ;  /* 0x0000001a2f1a7212 */ /* 0x000fc400078e9631 */
[----:B------:R-:W-:Y:S02]  /*e700*/  LOP3.LUT R32, R32, R35, RZ, 0x3c, !PT ;  /* 0x0000002320207212 */ /* 0x000fe400078e3cff */
[----:B------:R-:W-:Y:S02]  /*e710*/  LOP3.LUT R47, R42, 0x1f, RZ, 0xc0, !PT ;  /* 0x0000001f2a2f7812 */ /* 0x000fe400078ec0ff */
[--C-:B------:R-:W-:Y:S02]  /*e720*/  SHF.R.U32.HI R51, RZ, 0x4, R32.reuse ;  /* 0x00000004ff337819 */ /* 0x100fe40000011620 */
[-C--:B------:R-:W-:Y:S02]  /*e730*/  SHF.L.U32 R44, R44, R47.reuse, RZ ;  /* 0x0000002f2c2c7219 */ /* 0x080fe400000006ff */
[----:B------:R-:W-:Y:S02]  /*e740*/  LOP3.LUT R40, R51, 0xf0f0f0f, R32, 0x48, !PT ;  /* 0x0f0f0f0f33287812 */ /* 0x000fe400078e4820 */
[----:B------:R-:W-:-:S02]  /*e750*/  SHF.L.U32 R18, R18, R47, RZ ;  /* 0x0000002f12127219 */ /* 0x000fc400000006ff */
[----:B------:R-:W-:Y:S02]  /*e760*/  SHF.R.U32.HI R51, RZ, 0x18, R40 ;  /* 0x00000018ff337819 */ /* 0x000fe40000011628 */
[----:B------:R-:W-:Y:S02]  /*e770*/  SHF.L.U32 R47, R2, R47, RZ ;  /* 0x0000002f022f7219 */ /* 0x000fe400000006ff */
[----:B------:R-:W-:Y:S02]  /*e780*/  SHF.R.W.U32 R46, R32, R51, R32 ;  /* 0x00000033202e7219 */ /* 0x000fe40000001e20 */
[----:B------:R-:W-:Y:S02]  /*e790*/  LOP3.LUT R18, R47, UR25, R18, 0x4c, !PT ;  /* 0x000000192f127c12 */ /* 0x000fe4000f8e4c12 */
[----:B------:R-:W-:Y:S02]  /*e7a0*/  LOP3.LUT R45, R46, R45, RZ, 0x3c, !PT ;  /* 0x0000002d2e2d7212 */ /* 0x000fe400078e3cff */
[----:B------:R-:W-:-:S02]  /*e7b0*/  LOP3.LUT R47, R44, UR25, R47, 0x70, !PT ;  /* 0x000000192c2f7c12 */ /* 0x000fc4000f8e702f */
[----:B------:R-:W-:Y:S02]  /*e7c0*/  SHF.R.U32.HI R42, RZ, 0x10, R45 ;  /* 0x00000010ff2a7819 */ /* 0x000fe4000001162d */
[----:B------:R-:W-:Y:S02]  /*e7d0*/  LOP3.LUT R18, R18, R47, RZ, 0xfc, !PT ;  /* 0x0000002f12127212 */ /* 0x000fe400078efcff */
        /* <DEDUP_REMOVED lines=8> */
[----:B------:R-:W-:Y:S02]  /*e860*/  SHF.R.U32.HI R44, RZ, 0x2, R49 ;  /* 0x00000002ff2c7819 */ /* 0x000fe40000011631 */
[----:B------:R-:W-:-:S02]  /*e870*/  SHF.R.U32.HI R42, RZ, 0x1, R23 ;  /* 0x00000001ff2a7819 */ /* 0x000fc40000011617 */
[----:B------:R-:W-:Y:S02]  /*e880*/  LOP3.LUT R46, R23, 0x1, RZ, 0xc0, !PT ;  /* 0x00000001172e7812 */ /* 0x000fe400078ec0ff */
[----:B------:R-:W-:Y:S02]  /*e890*/  LOP3.LUT R44, R44, R49, RZ, 0x3c, !PT ;  /* 0x000000312c2c7212 */ /* 0x000fe400078e3cff */
[----:B------:R-:W-:Y:S02]  /*e8a0*/  LOP3.LUT R42, R42, 0x1, RZ, 0xc0, !PT ;  /* 0x000000012a2a7812 */ /* 0x000fe400078ec0ff */
[-C--:B------:R-:W-:Y:S01]  /*e8b0*/  SHF.L.U32 R23, R46, R47.reuse, RZ ;  /* 0x0000002f2e177219 */ /* 0x080fe200000006ff */
[----:B------:R-:W-:Y:S01]  /*e8c0*/  IMAD.SHL.U32 R46, R44, 0x8, RZ ;  /* 0x000000082c2e7824 */ /* 0x000fe200078e00ff */
[-C--:B------:R-:W-:Y:S02]  /*e8d0*/  SHF.L.U32 R49, R42, R47.reuse, RZ ;  /* 0x0000002f2a317219 */ /* 0x080fe400000006ff */
[----:B------:R-:W-:-:S02]  /*e8e0*/  SHF.L.U32 R42, R2, R47, RZ ;  /* 0x0000002f022a7219 */ /* 0x000fc400000006ff */
[----:B------:R-:W-:Y:S01]  /*e8f0*/  LOP3.LUT R47, R46, 0x18, RZ, 0xc, !PT ;  /* 0x000000182e2f7812 */ /* 0x000fe200078e0cff */
[----:B------:R-:W-:Y:S01]  /*e900*/  VIADD R46, R40, 0x1010101 ;  /* 0x01010101282e7836 */ /* 0x000fe20000000000 */
[----:B------:R-:W-:Y:S01]  /*e910*/  LOP3.LUT R23, R42, UR24, R23, 0x4c, !PT ;  /* 0x000000182a177c12 */ /* 0x000fe2000f8e4c17 */
[----:B------:R-:W-:Y:S01]  /*e920*/  VIADD R40, R40, 0x2020202 ;  /* 0x0202020228287836 */ /* 0x000fe20000000000 */
[----:B------:R-:W-:Y:S02]  /*e930*/  LOP3.LUT R42, R49, UR24, R42, 0x70, !PT ;  /* 0x00000018312a7c12 */ /* 0x000fe4000f8e702a */
[----:B------:R-:W-:Y:S01]  /*e940*/  SHF.R.U32.HI R47, RZ, R47, R46 ;  /* 0x0000002fff2f7219 */ /* 0x000fe2000001162e */
[C---:B------:R-:W-:Y:S02]  /*e950*/  IMAD.U32 R46, R44.reuse, -0x80000000, RZ ;  /* 0x800000002c2e7824 */ /* 0x040fe400078e00ff */
        /* <DEDUP_REMOVED lines=47> */
[----:B------:R-:W-:-:S04]  /*ec50*/  LOP3.LUT R24, R32, R24, R19, 0x96, !PT ;  /* 0x0000001820187212 */ /* 0x000fc800078e9613 */
        /* <DEDUP_REMOVED lines=15> */
[C---:B------:R-:W-:Y:S01]  /*ed50*/  LOP3.LUT R40, R18.reuse, R23, R42, 0x1e, !PT ;  /* 0x0000001712287212 */ /* 0x040fe200078e1e2a */
[----:B------:R-:W-:Y:S02]  /*ed60*/  VIADD R23, R43, 0x1010101 ;  /* 0x010101012b177836 */ /* 0x000fe40000000000 */
[C---:B------:R-:W-:Y:S01]  /*ed70*/  IMAD.SHL.U32 R46, R49.reuse, 0x8, RZ ;  /* 0x00000008312e7824 */ /* 0x040fe200078e00ff */
[----:B------:R-:W-:Y:S01]  /*ed80*/  LOP3.LUT R40, R18, R31, R40, 0x78, !PT ;  /* 0x0000001f12287212 */ /* 0x000fe200078e7828 */
        /* <DEDUP_REMOVED lines=74> */
[----:B------:R-:W-:-:S02]  /*f230*/  ISETP.NE.AND P0, PT, R45, RZ, PT ;  /* 0x000000ff2d00720c */ /* 0x000fc40003f05270 */
[----:B------:R-:W-:Y:S02]  /*f240*/  SHF.R.U32.HI R43, RZ, R50, R43 ;  /* 0x00000032ff2b7219 */ /* 0x000fe4000001162b */
[----:B------:R-:W-:Y:S02]  /*f250*/  SHF.R.S32.HI R45, RZ, 0x1f, R45 ;  /* 0x0000001fff2d7819 */ /* 0x000fe4000001142d */
[----:B------:R-:W-:Y:S02]  /*f260*/  SHF.R.S32.HI R47, RZ, 0x1f, R44 ;  /* 0x0000001fff2f7819 */ /* 0x000fe4000001142c */
[----:B------:R-:W-:Y:S02]  /*f270*/  SHF.R.W.U32 R43, R24, R43, R24 ;  /* 0x0000002b182b7219 */ /* 0x000fe40000001e18 */
[-C--:B------:R-:W-:Y:S02]  /*f280*/  LOP3.LUT R50, R47, R42.reuse, RZ, 0x30, !PT ;  /* 0x0000002a2f327212 */ /* 0x080fe400078e30ff */
[----:B------:R-:W-:-:S02]  /*f290*/  LOP3.LUT R45, R45, R42, RZ, 0xfc, !PT ;  /* 0x0000002a2d2d7212 */ /* 0x000fc400078efcff */
        /* <DEDUP_REMOVED lines=58> */
[C---:B------:R-:W-:Y:S02]  /*f640*/  IMAD.SHL.U32 R47, R42.reuse, 0x40000000, RZ ;  /* 0x400000002a2f7824 */ /* 0x040fe400078e00ff */
[----:B------:R-:W-:-:S03]  /*f650*/  IMAD.U32 R42, R42, -0x80000000, RZ ;  /* 0x800000002a2a7824 */ /* 0x000fc600078e00ff */
[----:B------:R-:W-:Y:S02]  /*f660*/  LOP3.LUT R48, R47, 0xc0000000, RZ, 0x3c, !PT ;  /* 0xc00000002f307812 */ /* 0x000fe400078e3cff */
[----:B------:R-:W-:Y:S02]  /*f670*/  LOP3.LUT R47, R42, 0x80000000, RZ, 0x3c, !PT ;  /* 0x800000002a2f7812 */ /* 0x000fe400078e3cff */
[----:B------:R-:W-:Y:S02]  /*f680*/  ISETP.GT.AND P1, PT, R48, -0x1, PT ;  /* 0xffffffff3000780c */ /* 0x000fe40003f24270 */
[----:B------:R-:W-:Y:S02]  /*f690*/  SHF.R.S32.HI R50, RZ, 0x1f, R48 ;  /* 0x0000001fff327819 */ /* 0x000fe40000011430 */
[----:B------:R-:W-:Y:S02]  /*f6a0*/  SHF.R.S32.HI R48, RZ, 0x1f, R47 ;  /* 0x0000001fff307819 */ /* 0x000fe4000001142f */
[----:B------:R-:W-:Y:S01]  /*f6b0*/  ISETP.NE.AND P0, PT, R47, RZ, PT ;  /* 0x000000ff2f00720c */ /* 0x000fe20003f05270 */
[----:B------:R-:W-:Y:S01]  /*f6c0*/  IMAD.U32 R47, RZ, RZ, UR26 ;  /* 0x0000001aff2f7e24 */ /* 0x000fe2000f8e00ff */
[----:B------:R-:W-:-:S02]  /*f6d0*/  SHF.R.W.U32 R42, R23, R18, R23 ;  /* 0x00000012172a7219 */ /* 0x000fc40000001e17 */
[-C--:B------:R-:W-:Y:S02]  /*f6e0*/  LOP3.LUT R49, R50, R45.reuse, RZ, 0x30, !PT ;  /* 0x0000002d32317212 */ /* 0x080fe400078e30ff */
[----:B------:R-:W-:Y:S02]  /*f6f0*/  LOP3.LUT R48, R48, R45, RZ, 0xfc, !PT ;  /* 0x0000002d30307212 */ /* 0x000fe400078efcff */
[----:B------:R-:W-:Y:S02]  /*f700*/  IADD3 R18, PT, PT, R40, UR4, R47 ;  /* 0x0000000428127c10 */ /* 0x000fe4000fffe02f */
[-C--:B------:R-:W-:Y:S02]  /*f710*/  LOP3.LUT R40, RZ, R42.reuse, RZ, 0x33, !PT ;  /* 0x0000002aff287212 */ /* 0x080fe400078e33ff */
[----:B------:R-:W-:Y:S01]  /*f720*/  LOP3.LUT R48, R42, R49, R48, 0xd0, !PT ;  /* 0x000000312a307212 */ /* 0x000fe200078ed030 */
[----:B------:R-:W-:Y:S01]  /*f730*/  IMAD.IADD R39, R39, 0x1, R18 ;  /* 0x0000000127277824 */ /* 0x000fe200078e0212 */
[C---:B------:R-:W-:Y:S01]  /*f740*/  LOP3.LUT R47, R45.reuse, R42, RZ, 0x30, !PT ;  /* 0x0000002a2d2f7212 */ /* 0x040fe200078e30ff */
[----:B------:R-:W-:-:S03]  /*f750*/  IMAD.IADD R45, R45, 0x1, R40 ;  /* 0x000000012d2d7824 */ /* 0x000fc600078e0228 */
[----:B------:R-:W-:Y:S02]  /*f760*/  LOP3.LUT R42, R48, R47, RZ, 0xfc, !PT ;  /* 0x0000002f302a7212 */ /* 0x000fe400078efcff */
[----:B------:R-:W-:Y:S02]  /*f770*/  IADD3 R18, PT, PT, R26, R41, R39 ;  /* 0x000000291a127210 */ /* 0x000fe40007ffe027 */
[----:B------:R-:W-:Y:S02]  /*f780*/  @!P0 SEL R42, R42, R45, P1 ;  /* 0x0000002d2a2a8207 */ /* 0x000fe40000800000 */
[----:B------:R-:W-:Y:S02]  /*f790*/  SHF.R.U32.HI R26, RZ, 0x8, R27 ;  /* 0x00000008ff1a7819 */ /* 0x000fe4000001161b */
[----:B------:R-:W-:Y:S02]  /*f7a0*/  LOP3.LUT R45, R42, R43, RZ, 0x3c, !PT ;  /* 0x0000002b2a2d7212 */ /* 0x000fe400078e3cff */
[----:B------:R-:W-:-:S02]  /*f7b0*/  LOP3.LUT R41, R26, 0x1f, RZ, 0xc0, !PT ;  /* 0x0000001f1a297812 */ /* 0x000fc400078ec0ff */
        /* <DEDUP_REMOVED lines=27> */
[----:B------:R-:W-:Y:S01]  /*f970*/  IMAD.IADD R47, R44, 0x1, R47 ;  /* 0x000000012c2f7824 */ /* 0x000fe200078e022f */
[----:B------:R-:W-:-:S04]  /*f980*/  SHF.R.U32.HI R44, RZ, 0x1, R27 ;  /* 0x00000001ff2c7819 */ /* 0x000fc8000001161b */
[----:B------:R-:W-:Y:S02]  /*f990*/  @!P0 SEL R40, R40, R47, P1 ;  /* 0x0000002f28288207 */ /* 0x000fe40000800000 */
[----:B------:R-:W-:-:S03]  /*f9a0*/  LOP3.LUT R44, R44, 0x1, RZ, 0xc0, !PT ;  /* 0x000000012c2c7812 */ /* 0x000fc600078ec0ff */
[----:B------:R-:W-:Y:S01]  /*f9b0*/  IMAD.IADD R46, R45, 0x1, R40 ;  /* 0x000000012d2e7824 */ /* 0x000fe200078e0228 */
[-C--:B------:R-:W-:Y:S02]  /*f9c0*/  SHF.L.U32 R45, R44, R41.reuse, RZ ;  /* 0x000000292c2d7219 */ /* 0x080fe400000006ff */
[----:B------:R-:W-:Y:S02]  /*f9d0*/  SHF.L.U32 R44, R2, R41, RZ ;  /* 0x00000029022c7219 */ /* 0x000fe400000006ff */
[----:B------:R-:W-:Y:S02]  /*f9e0*/  LOP3.LUT R26, R46, R23, RZ, 0x3c, !PT ;  /* 0x000000172e1a7212 */ /* 0x000fe400078e3cff */
[----:B------:R-:W-:Y:S02]  /*f9f0*/  LOP3.LUT R46, R27, 0x1, RZ, 0xc0, !PT ;  /* 0x000000011b2e7812 */ /* 0x000fe400078ec0ff */
[----:B------:R-:W-:Y:S02]  /*fa00*/  SHF.R.U32.HI R27, RZ, 0x4, R26 ;  /* 0x00000004ff1b7819 */ /* 0x000fe4000001161a */
[----:B------:R-:W-:-:S02]  /*fa10*/  SHF.L.U32 R46, R46, R41, RZ ;  /* 0x000000292e2e7219 */ /* 0x000fc400000006ff */
[----:B------:R-:W-:Y:S02]  /*fa20*/  LOP3.LUT R27, R27, 0xf0f0f0f, R26, 0x48, !PT ;  /* 0x0f0f0f0f1b1b7812 */ /* 0x000fe400078e481a */
[-C--:B------:R-:W-:Y:S02]  /*fa30*/  LOP3.LUT R41, R39, R44.reuse, R46, 0x70, !PT ;  /* 0x0000002c27297212 */ /* 0x080fe400078e702e */
[----:B------:R-:W-:Y:S02]  /*fa40*/  SHF.R.U32.HI R47, RZ, 0x18, R27 ;  /* 0x00000018ff2f7819 */ /* 0x000fe4000001161b */
[----:B------:R-:W-:Y:S02]  /*fa50*/  LOP3.LUT R44, R45, R44, R39, 0x70, !PT ;  /* 0x0000002c2d2c7212 */ /* 0x000fe400078e7027 */
[----:B------:R-:W-:Y:S02]  /*fa60*/  SHF.R.W.U32 R46, R26, R47, R26 ;  /* 0x0000002f1a2e7219 */ /* 0x000fe40000001e1a */
[----:B------:R-:W-:-:S02]  /*fa70*/  SHF.R.U32.HI R39, RZ, 0x8, R38 ;  /* 0x00000008ff277819 */ /* 0x000fc40000011626 */
[----:B------:R-:W-:Y:S02]  /*fa80*/  SHF.R.U32.HI R45, RZ, 0x1, R38 ;  /* 0x00000001ff2d7819 */ /* 0x000fe40000011626 */
[----:B------:R-:W-:Y:S02]  /*fa90*/  LOP3.LUT R46, R46, R43, RZ, 0x3c, !PT ;  /* 0x0000002b2e2e7212 */ /* 0x000fe400078e3cff */
[----:B------:R-:W-:Y:S02]  /*faa0*/  LOP3.LUT R39, R39, 0x1f, RZ, 0xc0, !PT ;  /* 0x0000001f27277812 */ /* 0x000fe400078ec0ff */
[----:B------:R-:W-:Y:S02]  /*fab0*/  LOP3.LUT R48, R45, 0x1, RZ, 0xc0, !PT ;  /* 0x000000012d307812 */ /* 0x000fe400078ec0ff */
[----:B------:R-:W-:Y:S02]  /*fac0*/  LOP3.LUT R38, R38, 0x1, RZ, 0xc0, !PT ;  /* 0x0000000126267812 */ /* 0x000fe400078ec0ff */
[----:B------:R-:W-:-:S02]  /*fad0*/  SHF.R.U32.HI R43, RZ, 0x10, R46 ;  /* 0x00000010ff2b7819 */ /* 0x000fc4000001162e */
[-C--:B------:R-:W-:Y:S02]  /*fae0*/  SHF.L.U32 R48, R48, R39.reuse, RZ ;  /* 0x0000002730307219 */ /* 0x080fe400000006ff */
[-C--:B------:R-:W-:Y:S02]  /*faf0*/  SHF.L.U32 R50, R38, R39.reuse, RZ ;  /* 0x0000002726327219 */ /* 0x080fe400000006ff */
[----:B------:R-:W-:Y:S02]  /*fb00*/  SHF.L.U32 R39, R2, R39, RZ ;  /* 0x0000002702277219 */ /* 0x000fe400000006ff */
[----:B------:R-:W-:Y:S02]  /*fb10*/  LOP3.LUT R38, R43, R46, RZ, 0x3c, !PT ;  /* 0x0000002e2b267212 */ /* 0x000fe400078e3cff */
[----:B------:R-:W-:Y:S02]  /*fb20*/  LOP3.LUT R50, R39, UR24, R50, 0x4c, !PT ;  /* 0x0000001827327c12 */ /* 0x000fe4000f8e4c32 */
[----:B------:R-:W-:-:S02]  /*fb30*/  LOP3.LUT R39, R48, UR24, R39, 0x70, !PT ;  /* 0x0000001830277c12 */ /* 0x000fc4000f8e7027 */
[--C-:B------:R-:W-:Y:S02]  /*fb40*/  SHF.R.U32.HI R43, RZ, 0xc, R38.reuse ;  /* 0x0000000cff2b7819 */ /* 0x100fe40000011626 */
[--C-:B------:R-:W-:Y:S02]  /*fb50*/  SHF.R.U32.HI R48, RZ, 0x4, R38.reuse ;  /* 0x00000004ff307819 */ /* 0x100fe40000011626 */
[----:B------:R-:W-:Y:S02]  /*fb60*/  SHF.R.U32.HI R45, RZ, 0x8, R38 ;  /* 0x00000008ff2d7819 */ /* 0x000fe40000011626 */
[----:B------:R-:W-:Y:S02]  /*fb70*/  LOP3.LUT R39, R50, R39, RZ, 0xfc, !PT ;  /* 0x0000002732277212 */ /* 0x000fe400078efcff */
[----:B------:R-:W-:Y:S02]  /*fb80*/  LOP3.LUT R45, R45, R48, R43, 0x96, !PT ;  /* 0x000000302d2d7212 */ /* 0x000fe400078e962b */
[----:B------:R-:W-:-:S02]  /*fb90*/  SHF.R.U32.HI R43, RZ, 0x8, R22 ;  /* 0x00000008ff2b7819 */ /* 0x000fc40000011616 */
[----:B------:R-:W-:Y:S02]  /*fba0*/  LOP3.LUT R47, R45, R38, RZ, 0x3c, !PT ;  /* 0x000000262d2f7212 */ /* 0x000fe400078e3cff */
        /* <DEDUP_REMOVED lines=10> */
[----:B------:R-:W-:Y:S02]  /*fc50*/  LOP3.LUT R41, R41, R44, RZ, 0xfc, !PT ;  /* 0x0000002c29297212 */ /* 0x000fe400078efcff */
[----:B------:R-:W-:-:S02]  /*fc60*/  LOP3.LUT R22, R31, R38, R22, 0x70, !PT ;  /* 0x000000261f167212 */ /* 0x000fc400078e7016 */
[----:B------:R-:W-:Y:S01]  /*fc70*/  LOP3.LUT R38, R47, R38, R31, 0x70, !PT ;  /* 0x000000262f267212 */ /* 0x000fe200078e701f */
[----:B------:R-:W-:Y:S01]  /*fc80*/  IMAD.U32 R47, R43, -0x80000000, RZ ;  /* 0x800000002b2f7824 */ /* 0x000fe200078e00ff */
[----:B------:R-:W-:Y:S01]  /*fc90*/  LOP3.LUT R48, R45, 0x18, RZ, 0xc, !PT ;  /* 0x000000182d307812 */ /* 0x000fe200078e0cff */
[----:B------:R-:W-:Y:S01]  /*fca0*/  IMAD.SHL.U32 R43, R43, 0x40000000, RZ ;  /* 0x400000002b2b7824 */ /* 0x000fe200078e00ff */
[----:B------:R-:W-:Y:S01]  /*fcb0*/  LOP3.LUT R44, R39, R22, R38, 0x1e, !PT ;  /* 0x00000016272c7212 */ /* 0x000fe200078e1e26 */
        /* <DEDUP_REMOVED lines=15> */
[----:B------:R-:W-:Y:S02]  /*fdb0*/  LOP3.LUT R43, R48, R43, RZ, 0xfc, !PT ;  /* 0x0000002b302b7212 */ /* 0x000fe400078efcff */
[--C-:B------:R-:W-:Y:S01]  /*fdc0*/  SHF.R.U32.HI R22, RZ, 0x8, R16.reuse ;  /* 0x00000008ff167819 */ /* 0x100fe20000011610 */
        /* <DEDUP_REMOVED lines=48> */
[----:B------:R-:W-:Y:S01]  /*100d0*/  LOP3.LUT R47, R22, 0x1f, RZ, 0xc0, !PT ;  /* 0x0000001f162f7812 */ /* 0x000fe200078ec0ff */
[----:B------:R-:W-:Y:S01]  /*100e0*/  VIADD R22, R41, UR18 ;  /* 0x0000001229167c36 */ /* 0x000fe20008000000 */
[----:B------:R-:W-:Y:S02]  /*100f0*/  SHF.R.U32.HI R49, RZ, 0x2, R48 ;  /* 0x00000002ff317819 */ /* 0x000fe40000011630 */
[----:B------:R-:W-:Y:S02]  /*10100*/  LOP3.LUT R46, R16, 0x1, RZ, 0xc0, !PT ;  /* 0x00000001102e7812 */ /* 0x000fe400078ec0ff */
[----:B------:R-:W-:Y:S02]  /*10110*/  LOP3.LUT R16, R49, R48, RZ, 0x3c, !PT ;  /* 0x0000003031107212 */ /* 0x000fe400078e3cff */
[----:B------:R-:W-:-:S02]  /*10120*/  SHF.L.U32 R38, R38, R47, RZ ;  /* 0x0000002f26267219 */ /* 0x000fc400000006ff */
[-C--:B------:R-:W-:Y:S01]  /*10130*/  SHF.L.U32 R41, R46, R47.reuse, RZ ;  /* 0x0000002f2e297219 */ /* 0x080fe200000006ff */
[----:B------:R-:W-:Y:S01]  /*10140*/  IMAD.SHL.U32 R48, R16, 0x8, RZ ;  /* 0x0000000810307824 */ /* 0x000fe200078e00ff */
[----:B------:R-:W-:Y:S02]  /*10150*/  SHF.L.U32 R47, R2, R47, RZ ;  /* 0x0000002f022f7219 */ /* 0x000fe400000006ff */
[----:B------:R-:W-:Y:S02]  /*10160*/  LOP3.LUT R44, R39, R22, R44, 0x78, !PT ;  /* 0x00000016272c7212 */ /* 0x000fe400078e782c */
[-C--:B------:R-:W-:Y:S01]  /*10170*/  LOP3.LUT R46, R38, R47.reuse, R22, 0x70, !PT ;  /* 0x0000002f262e7212 */ /* 0x080fe200078e7016 */
[----:B------:R-:W-:Y:S01]  /*10180*/  VIADD R38, R40, 0x1010101 ;  /* 0x0101010128267836 */ /* 0x000fe20000000000 */
[----:B------:R-:W-:Y:S01]  /*10190*/  LOP3.LUT R41, R22, R47, R41, 0x70, !PT ;  /* 0x0000002f16297212 */ /* 0x000fe200078e7029 */
[----:B------:R-:W-:Y:S01]  /*101a0*/  VIADD R40, R40, 0x2020202 ;  /* 0x0202020228287836 */ /* 0x000fe20000000000 */
[----:B------:R-:W-:-:S02]  /*101b0*/  LOP3.LUT R47, R48, 0x18, RZ, 0xc, !PT ;  /* 0x00000018302f7812 */ /* 0x000fc400078e0cff */
[----:B------:R-:W-:Y:S02]  /*101c0*/  LOP3.LUT R46, R41, R46, RZ, 0xfc, !PT ;  /* 0x0000002e292e7212 */ /* 0x000fe400078efcff */
[----:B------:R-:W-:Y:S01]  /*101d0*/  SHF.R.U32.HI R38, RZ, R47, R38 ;  /* 0x0000002fff267219 */ /* 0x000fe20000011626 */
[----:B------:R-:W-:Y:S01]  /*101e0*/  IMAD.U32 R47, R16, -0x80000000, RZ ;  /* 0x80000000102f7824 */ /* 0x000fe200078e00ff */
[----:B------:R-:W-:Y:S01]  /*101f0*/  SHF.L.W.U32.HI R39, R46, 0x1a, R46 ;  /* 0x0000001a2e277819 */ /* 0x000fe20000010e2e */
[----:B------:R-:W-:Y:S01]  /*10200*/  IMAD.SHL.U32 R16, R16, 0x40000000, RZ ;  /* 0x4000000010107824 */ /* 0x000fe200078e00ff */
[----:B------:R-:W-:Y:S02]  /*10210*/  SHF.R.W.U32 R38, R27, R38, R27 ;  /* 0x000000261b267219 */ /* 0x000fe40000001e1b */
[----:B------:R-:W-:Y:S02]  /*10220*/  LOP3.LUT R47, R47, 0x80000000, RZ, 0x3c, !PT ;  /* 0x800000002f2f7812 */ /* 0x000fe400078e3cff */
[----:B------:R-:W-:-:S02]  /*10230*/  LOP3.LUT R48, R16, 0xc0000000, RZ, 0x3c, !PT ;  /* 0xc000000010307812 */ /* 0x000fc400078e3cff */
[----:B------:R-:W-:Y:S02]  /*10240*/  SHF.R.S32.HI R16, RZ, 0x1f, R47 ;  /* 0x0000001fff107819 */ /* 0x000fe4000001142f */
[----:B------:R-:W-:Y:S02]  /*10250*/  SHF.R.S32.HI R50, RZ, 0x1f, R48 ;  /* 0x0000001fff327819 */ /* 0x000fe40000011430 */
[----:B------:R-:W-:Y:S02]  /*10260*/  ISETP.NE.AND P0, PT, R47, RZ, PT ;  /* 0x000000ff2f00720c */ /* 0x000fe40003f05270 */
[-C--:B------:R-:W-:Y:S02]  /*10270*/  LOP3.LUT R47, R50, R43.reuse, RZ, 0x30, !PT ;  /* 0x0000002b322f7212 */ /* 0x080fe400078e30ff */
[----:B------:R-:W-:Y:S02]  /*10280*/  LOP3.LUT R16, R16, R43, RZ, 0xfc, !PT ;  /* 0x0000002b10107212 */ /* 0x000fe400078efcff */
[----:B------:R-:W-:-:S02]  /*10290*/  ISETP.GT.AND P1, PT, R48, -0x1, PT ;  /* 0xffffffff3000780c */ /* 0x000fc40003f24270 */
[----:B------:R-:W-:Y:S02]  /*102a0*/  LOP3.LUT R48, R38, R47, R16, 0xd0, !PT ;  /* 0x0000002f26307212 */ /* 0x000fe400078ed010 */
        /* <DEDUP_REMOVED lines=32> */
[----:B------:R-:W-:Y:S01]  /*104b0*/  LOP3.LUT R40, R49, R40, RZ, 0xfc, !PT ;  /* 0x0000002831287212 */ /* 0x000fe200078efcff */
[----:B------:R-:W-:Y:S02]  /*104c0*/  IMAD.U32 R49, RZ, RZ, UR25 ;  /* 0x00000019ff317e24 */ /* 0x000fe4000f8e00ff */
[----:B------:R-:W-:-:S03]  /*104d0*/  IMAD.IADD R47, R42, 0x1, R47 ;  /* 0x000000012a2f7824 */ /* 0x000fc600078e022f */
[----:B------:R-:W-:Y:S02]  /*104e0*/  IADD3 R44, PT, PT, R44, UR7, R49 ;  /* 0x000000072c2c7c10 */ /* 0x000fe4000fffe031 */
[----:B------:R-:W-:-:S05]  /*104f0*/  @!P0 SEL R40, R40, R47, P1 ;  /* 0x0000002f28288207 */ /* 0x000fca0000800000 */
[----:B------:R-:W-:-:S05]  /*10500*/  IMAD.IADD R16, R43, 0x1, R40 ;  /* 0x000000012b107824 */ /* 0x000fca00078e0228 */
[----:B------:R-:W-:-:S04]  /*10510*/  LOP3.LUT R16, R16, R27, RZ, 0x3c, !PT ;  /* 0x0000001b10107212 */ /* 0x000fc800078e3cff */
[----:B------:R-:W-:-:S04]  /*10520*/  SHF.R.U32.HI R43, RZ, 0x4, R16 ;  /* 0x00000004ff2b7819 */ /* 0x000fc80000011610 */
[----:B------:R-:W-:-:S04]  /*10530*/  LOP3.LUT R42, R43, 0xf0f0f0f, R16, 0x48, !PT ;  /* 0x0f0f0f0f2b2a7812 */ /* 0x000fc800078e4810 */
[----:B------:R-:W-:-:S04]  /*10540*/  SHF.R.U32.HI R43, RZ, 0x18, R42 ;  /* 0x00000018ff2b7819 */ /* 0x000fc8000001162a */
[----:B------:R-:W-:-:S04]  /*10550*/  SHF.R.W.U32 R48, R16, R43, R16 ;  /* 0x0000002b10307219 */ /* 0x000fc80000001e10 */
[----:B------:R-:W-:Y:S02]  /*10560*/  LOP3.LUT R41, R48, R45, RZ, 0x3c, !PT ;  /* 0x0000002d30297212 */ /* 0x000fe400078e3cff */
[C-C-:B------:R-:W-:Y:S02]  /*10570*/  SHF.L.W.U32.HI R48, R46.reuse, 0x15, R46.reuse ;  /* 0x000000152e307819 */ /* 0x140fe40000010e2e */
[----:B------:R-:W-:Y:S02]  /*10580*/  SHF.R.U32.HI R50, RZ, 0x10, R41 ;  /* 0x00000010ff327819 */ /* 0x000fe40000011629 */
[----:B------:R-:W-:Y:S02]  /*10590*/  SHF.L.W.U32.HI R46, R46, 0x7, R46 ;  /* 0x000000072e2e7819 */ /* 0x000fe40000010e2e */
[----:B------:R-:W-:Y:S02]  /*105a0*/  LOP3.LUT R43, R50, R41, RZ, 0x3c, !PT ;  /* 0x00000029322b7212 */ /* 0x000fe400078e3cff */
[----:B------:R-:W-:-:S02]  /*105b0*/  LOP3.LUT R39, R46, R39, R48, 0x96, !PT ;  /* 0x000000272e277212 */ /* 0x000fc400078e9630 */
[--C-:B------:R-:W-:Y:S02]  /*105c0*/  SHF.R.U32.HI R46, RZ, 0xc, R43.reuse ;  /* 0x0000000cff2e7819 */ /* 0x100fe4000001162b */
[--C-:B------:R-:W-:Y:S02]  /*105d0*/  SHF.R.U32.HI R45, RZ, 0x4, R43.reuse ;  /* 0x00000004ff2d7819 */ /* 0x100fe4000001162b */
[----:B------:R-:W-:Y:S02]  /*105e0*/  SHF.R.U32.HI R47, RZ, 0x8, R43 ;  /* 0x00000008ff2f7819 */ /* 0x000fe4000001162b */
[----:B------:R-:W-:Y:S02]  /*105f0*/  LOP3.LUT R50, R37, 0x1, RZ, 0xc0, !PT ;  /* 0x0000000125327812 */ /* 0x000fe400078ec0ff */
[----:B------:R-:W-:Y:S02]  /*10600*/  LOP3.LUT R46, R47, R45, R46, 0x96, !PT ;  /* 0x0000002d2f2e7212 */ /* 0x000fe400078e962e */
[----:B------:R-:W-:-:S02]  /*10610*/  SHF.R.U32.HI R45, RZ, 0x8, R37 ;  /* 0x00000008ff2d7819 */ /* 0x000fc40000011625 */
[----:B------:R-:W-:Y:S01]  /*10620*/  SHF.R.U32.HI R47, RZ, 0x1, R37 ;  /* 0x00000001ff2f7819 */ /* 0x000fe20000011625 */
[----:B------:R-:W-:Y:S01]  /*10630*/  IMAD.IADD R37, R39, 0x1, R44 ;  /* 0x0000000127257824 */ /* 0x000fe200078e022c */
[----:B------:R-:W-:Y:S02]  /*10640*/  LOP3.LUT R45, R45, 0x1f, RZ, 0xc0, !PT ;  /* 0x0000001f2d2d7812 */ /* 0x000fe400078ec0ff */
[----:B------:R-:W-:Y:S02]  /*10650*/  LOP3.LUT R48, R47, 0x1, RZ, 0xc0, !PT ;  /* 0x000000012f307812 */ /* 0x000fe400078ec0ff */
[-C--:B------:R-:W-:Y:S02]  /*10660*/  SHF.L.U32 R50, R50, R45.reuse, RZ ;  /* 0x0000002d32327219 */ /* 0x080fe400000006ff */
[-C--:B------:R-:W-:Y:S02]  /*10670*/  SHF.L.U32 R48, R48, R45.reuse, RZ ;  /* 0x0000002d30307219 */ /* 0x080fe400000006ff */
[----:B------:R-:W-:-:S02]  /*10680*/  SHF.L.U32 R45, R2, R45, RZ ;  /* 0x0000002d022d7219 */ /* 0x000fc400000006ff */
[--C-:B------:R-:W-:Y:S02]  /*10690*/  SHF.R.U32.HI R44, RZ, 0x8, R28.reuse ;  /* 0x00000008ff2c7819 */ /* 0x100fe4000001161c */
[----:B------:R-:W-:Y:S02]  /*106a0*/  SHF.R.U32.HI R47, RZ, 0x1, R28 ;  /* 0x00000001ff2f7819 */ /* 0x000fe4000001161c */
[----:B------:R-:W-:Y:S02]  /*106b0*/  LOP3.LUT R39, R45, UR16, R50, 0x4c, !PT ;  /* 0x000000102d277c12 */ /* 0x000fe4000f8e4c32 */
[----:B------:R-:W-:Y:S02]  /*106c0*/  LOP3.LUT R48, R48, UR16, R45, 0x70, !PT ;  /* 0x0000001030307c12 */ /* 0x000fe4000f8e702d */
[----:B------:R-:W-:Y:S02]  /*106d0*/  LOP3.LUT R45, R44, 0x1f, RZ, 0xc0, !PT ;  /* 0x0000001f2c2d7812 */ /* 0x000fe400078ec0ff */
[----:B------:R-:W-:-:S02]  /*106e0*/  LOP3.LUT R44, R47, 0x1, RZ, 0xc0, !PT ;  /* 0x000000012f2c7812 */ /* 0x000fc400078ec0ff */
[----:B------:R-:W-:Y:S02]  /*106f0*/  LOP3.LUT R28, R28, 0x1, RZ, 0xc0, !PT ;  /* 0x000000011c1c7812 */ /* 0x000fe400078ec0ff */
[-C--:B------:R-:W-:Y:S02]  /*10700*/  SHF.L.U32 R47, R44, R45.reuse, RZ ;  /* 0x0000002d2c2f7219 */ /* 0x080fe400000006ff */
[-C--:B------:R-:W-:Y:S02]  /*10710*/  SHF.L.U32 R49, R28, R45.reuse, RZ ;  /* 0x0000002d1c317219 */ /* 0x080fe400000006ff */
[----:B------:R-:W-:Y:S02]  /*10720*/  SHF.L.U32 R44, R2, R45, RZ ;  /* 0x0000002d022c7219 */ /* 0x000fe400000006ff */
[----:B------:R-:W-:Y:S02]  /*10730*/  LOP3.LUT R28, R39, R48, RZ, 0xfc, !PT ;  /* 0x00000030271c7212 */ /* 0x000fe400078efcff */
[----:B------:R-:W-:-:S02]  /*10740*/  LOP3.LUT R39, R19, R44, R49, 0x70, !PT ;  /* 0x0000002c13277212 */ /* 0x000fc400078e7031 */
[----:B------:R-:W-:Y:S02]  /*10750*/  LOP3.LUT R44, R47, R44, R19, 0x70, !PT ;  /* 0x0000002c2f2c7212 */ /* 0x000fe400078e7013 */
[----:B------:R-:W-:Y:S02]  /*10760*/  LOP3.LUT R47, R46, R43, RZ, 0x3c, !PT ;  /* 0x0000002b2e2f7212 */ /* 0x000fe400078e3cff */
[--C-:B------:R-:W-:Y:S02]  /*10770*/  SHF.R.U32.HI R45, RZ, 0x8, R29.reuse ;  /* 0x00000008ff2d7819 */ /* 0x100fe4000001161d */
[----:B------:R-:W-:Y:S02]  /*10780*/  SHF.R.U32.HI R43, RZ, 0x1, R29 ;  /* 0x00000001ff2b7819 */ /* 0x000fe4000001161d */
[----:B------:R-:W-:Y:S02]  /*10790*/  SHF.R.U32.HI R50, RZ, 0x2, R47 ;  /* 0x00000002ff327819 */ /* 0x000fe4000001162f */
[----:B------:R-:W-:-:S02]  /*107a0*/  LOP3.LUT R45, R45, 0x1f, RZ, 0xc0, !PT ;  /* 0x0000001f2d2d7812 */ /* 0x000fc400078ec0ff */
[----:B------:R-:W-:Y:S02]  /*107b0*/  LOP3.LUT R46, R43, 0x1, RZ, 0xc0, !PT ;  /* 0x000000012b2e7812 */ /* 0x000fe400078ec0ff */
[----:B------:R-:W-:Y:S02]  /*107c0*/  LOP3.LUT R48, R29, 0x1, RZ, 0xc0, !PT ;  /* 0x000000011d307812 */ /* 0x000fe400078ec0ff */
[----:B------:R-:W-:Y:S02]  /*107d0*/  LOP3.LUT R29, R50, R47, RZ, 0x3c, !PT ;  /* 0x0000002f321d7212 */ /* 0x000fe400078e3cff */
[-C--:B------:R-:W-:Y:S02]  /*107e0*/  SHF.L.U32 R46, R46, R45.reuse, RZ ;  /* 0x0000002d2e2e7219 */ /* 0x080fe400000006ff */
[-C--:B------:R-:W-:Y:S01]  /*107f0*/  SHF.L.U32 R43, R48, R45.reuse, RZ ;  /* 0x0000002d302b7219 */ /* 0x080fe200000006ff */
[----:B------:R-:W-:Y:S01]  /*10800*/  IMAD.SHL.U32 R47, R29, 0x8, RZ ;  /* 0x000000081d2f7824 */ /* 0x000fe200078e00ff */
[----:B------:R-:W-:-:S04]  /*10810*/  SHF.L.U32 R45, R2, R45, RZ ;  /* 0x0000002d022d7219 */ /* 0x000fc800000006ff */
[-C--:B------:R-:W-:Y:S02]  /*10820*/  LOP3.LUT R43, R18, R45.reuse, R43, 0x70, !PT ;  /* 0x0000002d122b7212 */ /* 0x080fe400078e702b */
[----:B------:R-:W-:Y:S01]  /*10830*/  LOP3.LUT R48, R46, R45, R18, 0x70, !PT ;  /* 0x0000002d2e307212 */ /* 0x000fe200078e7012 */
[C---:B------:R-:W-:Y:S01]  /*10840*/  VIADD R45, R42.reuse, 0x1010101 ;  /* 0x010101012a2d7836 */ /* 0x040fe20000000000 */
[----:B------:R-:W-:Y:S01]  /*10850*/  LOP3.LUT R46, R47, 0x18, RZ, 0xc, !PT ;  /* 0x000000182f2e7812 */ /* 0x000fe200078e0cff */
        /* <DEDUP_REMOVED lines=73> */
[-C--:B------:R-:W-:Y:S01]  /*10cf0*/  SHF.L.U32 R25, R48, R43.reuse, RZ ;  /* 0x0000002b30197219 */ /* 0x080fe200000006ff */
[----:B------:R-:W-:Y:S01]  /*10d00*/  IMAD.SHL.U32 R47, R39, 0x8, RZ ;  /* 0x00000008272f7824 */ /* 0x000fe200078e00ff */
[----:B------:R-:W-:Y:S02]  /*10d10*/  SHF.L.U32 R43, R2, R43, RZ ;  /* 0x0000002b022b7219 */ /* 0x000fe400000006ff */
[----:B------:R-:W-:Y:S02]  /*10d20*/  LOP3.LUT R40, R41, R28, R40, 0xe8, !PT ;  /* 0x0000001c29287212 */ /* 0x000fe400078ee828 */
[-C--:B------:R-:W-:Y:S02]  /*10d30*/  LOP3.LUT R25, R18, R43.reuse, R25, 0x70, !PT ;  /* 0x0000002b12197212 */ /* 0x080fe400078e7019 */
[----:B------:R-:W-:Y:S01]  /*10d40*/  LOP3.LUT R48, R44, R43, R18, 0x70, !PT ;  /* 0x0000002b2c307212 */ /* 0x000fe200078e7012 */
[----:B------:R-:W-:Y:S01]  /*10d50*/  VIADD R43, R45, 0x1010101 ;  /* 0x010101012d2b7836 */ /* 0x000fe20000000000 */
[----:B------:R-:W-:Y:S01]  /*10d60*/  LOP3.LUT R44, R47, 0x18, RZ, 0xc, !PT ;  /* 0x000000182f2c7812 */ /* 0x000fe200078e0cff */
[----:B------:R-:W-:Y:S01]  /*10d70*/  VIADD R45, R45, 0x2020202 ;  /* 0x020202022d2d7836 */ /* 0x000fe20000000000 */
[----:B------:R-:W-:-:S02]  /*10d80*/  LOP3.LUT R48, R25, R48, RZ, 0xfc, !PT ;  /* 0x0000003019307212 */ /* 0x000fc400078efcff */
[----:B------:R-:W-:Y:S01]  /*10d90*/  SHF.R.U32.HI R43, RZ, R44, R43 ;  /* 0x0000002cff2b7219 */ /* 0x000fe2000001162b */
[C---:B------:R-:W-:Y:S01]  /*10da0*/  IMAD.U32 R44, R39.reuse, -0x80000000, RZ ;  /* 0x80000000272c7824 */ /* 0x040fe200078e00ff */
[----:B------:R-:W-:Y:S01]  /*10db0*/  SHF.L.W.U32.HI R41, R48, 0x1e, R48 ;  /* 0x0000001e30297819 */ /* 0x000fe20000010e30 */
        /* <DEDUP_REMOVED lines=111> */
[----:B------:R-:W-:Y:S02]  /*114b0*/  LOP3.LUT R42, R45, R42, RZ, 0xfc, !PT ;  /* 0x0000002a2d2a7212 */ /* 0x000fe400078efcff */
[----:B------:R-:W-:Y:S01]  /*114c0*/  SHF.R.U32.HI R45, RZ, 0x1, R17 ;  /* 0x00000001ff2d7819 */ /* 0x000fe20000011611 */
[----:B------:R-:W-:-:S05]  /*114d0*/  IMAD.IADD R29, R46, 0x1, R29 ;  /* 0x000000012e1d7824 */ /* 0x000fca00078e021d */
[----:B------:R-:W-:-:S05]  /*114e0*/  @!P0 SEL R42, R42, R29, P1 ;  /* 0x0000001d2a2a8207 */ /* 0x000fca0000800000 */
[----:B------:R-:W-:Y:S01]  /*114f0*/  IMAD.IADD R46, R43, 0x1, R42 ;  /* 0x000000012b2e7824 */ /* 0x000fe200078e022a */
[----:B------:R-:W-:-:S04]  /*11500*/  SHF.R.U32.HI R43, RZ, 0x8, R17 ;  /* 0x00000008ff2b7819 */ /* 0x000fc80000011611 */
[----:B------:R-:W-:Y:S02]  /*11510*/  LOP3.LUT R29, R46, R39, RZ, 0x3c, !PT ;  /* 0x000000272e1d7212 */ /* 0x000fe400078e3cff */
[C-C-:B------:R-:W-:Y:S02]  /*11520*/  SHF.L.W.U32.HI R46, R48.reuse, 0x13, R48.reuse ;  /* 0x00000013302e7819 */ /* 0x140fe40000010e30 */
[--C-:B------:R-:W-:Y:S02]  /*11530*/  SHF.R.U32.HI R50, RZ, 0x4, R29.reuse ;  /* 0x00000004ff327819 */ /* 0x100fe4000001161d */
[----:B------:R-:W-:Y:S02]  /*11540*/  SHF.L.W.U32.HI R48, R48, 0xa, R48 ;  /* 0x0000000a30307819 */ /* 0x000fe40000010e30 */
[----:B------:R-:W-:Y:S02]  /*11550*/  LOP3.LUT R28, R50, 0xf0f0f0f, R29, 0x48, !PT ;  /* 0x0f0f0f0f321c7812 */ /* 0x000fe400078e481d */
[----:B------:R-:W-:-:S02]  /*11560*/  LOP3.LUT R41, R48, R41, R46, 0x96, !PT ;  /* 0x0000002930297212 */ /* 0x000fc400078e962e */
[----:B------:R-:W-:Y:S02]  /*11570*/  SHF.R.U32.HI R50, RZ, 0x18, R28 ;  /* 0x00000018ff327819 */ /* 0x000fe4000001161c */
[----:B------:R-:W-:Y:S02]  /*11580*/  LOP3.LUT R43, R43, 0x1f, RZ, 0xc0, !PT ;  /* 0x0000001f2b2b7812 */ /* 0x000fe400078ec0ff */
[----:B------:R-:W-:Y:S02]  /*11590*/  SHF.R.W.U32 R47, R29, R50, R29 ;  /* 0x000000321d2f7219 */ /* 0x000fe40000001e1d */
[----:B------:R-:W-:Y:S02]  /*115a0*/  LOP3.LUT R46, R45, 0x1, RZ, 0xc0, !PT ;  /* 0x000000012d2e7812 */ /* 0x000fe400078ec0ff */
[----:B------:R-:W-:Y:S02]  /*115b0*/  LOP3.LUT R44, R47, R44, RZ, 0x3c, !PT ;  /* 0x0000002c2f2c7212 */ /* 0x000fe400078e3cff */
[----:B------:R-:W-:-:S02]  /*115c0*/  LOP3.LUT R48, R17, 0x1, RZ, 0xc0, !PT ;  /* 0x0000000111307812 */ /* 0x000fc400078ec0ff */
[----:B------:R-:W-:Y:S02]  /*115d0*/  SHF.R.U32.HI R45, RZ, 0x10, R44 ;  /* 0x00000010ff2d7819 */ /* 0x000fe4000001162c */
[-C--:B------:R-:W-:Y:S02]  /*115e0*/  SHF.L.U32 R17, R46, R43.reuse, RZ ;  /* 0x0000002b2e117219 */ /* 0x080fe400000006ff */
[-C--:B------:R-:W-:Y:S02]  /*115f0*/  SHF.L.U32 R48, R48, R43.reuse, RZ ;  /* 0x0000002b30307219 */ /* 0x080fe400000006ff */
[----:B------:R-:W-:Y:S02]  /*11600*/  SHF.L.U32 R46, R2, R43, RZ ;  /* 0x0000002b022e7219 */ /* 0x000fe400000006ff */
[----:B------:R-:W-:Y:S02]  /*11610*/  LOP3.LUT R45, R45, R44, RZ, 0x3c, !PT ;  /* 0x0000002c2d2d7212 */ /* 0x000fe400078e3cff */
[----:B------:R-:W-:-:S02]  /*11620*/  LOP3.LUT R48, R37, R46, R48, 0x70, !PT ;  /* 0x0000002e25307212 */ /* 0x000fc400078e7030 */
[----:B------:R-:W-:Y:S02]  /*11630*/  LOP3.LUT R17, R17, R46, R37, 0x70, !PT ;  /* 0x0000002e11117212 */ /* 0x000fe400078e7025 */
[--C-:B------:R-:W-:Y:S02]  /*11640*/  SHF.R.U32.HI R43, RZ, 0xc, R45.reuse ;  /* 0x0000000cff2b7819 */ /* 0x100fe4000001162d */
[--C-:B------:R-:W-:Y:S02]  /*11650*/  SHF.R.U32.HI R46, RZ, 0x4, R45.reuse ;  /* 0x00000004ff2e7819 */ /* 0x100fe4000001162d */
[----:B------:R-:W-:Y:S02]  /*11660*/  SHF.R.U32.HI R47, RZ, 0x8, R45 ;  /* 0x00000008ff2f7819 */ /* 0x000fe4000001162d */
[----:B------:R-:W-:Y:S02]  /*11670*/  LOP3.LUT R17, R48, R17, RZ, 0xfc, !PT ;  /* 0x0000001130117212 */ /* 0x000fe400078efcff */
[----:B------:R-:W-:-:S02]  /*11680*/  LOP3.LUT R46, R47, R46, R43, 0x96, !PT ;  /* 0x0000002e2f2e7212 */ /* 0x000fc400078e962b */
[--C-:B------:R-:W-:Y:S01]  /*11690*/  SHF.R.U32.HI R43, RZ, 0x8, R21.reuse ;  /* 0x00000008ff2b7819 */ /* 0x100fe20000011615 */
[----:B------:R-:W-:Y:S01]  /*116a0*/  VIADD R17, R17, UR17 ;  /* 0x0000001111117c36 */ /* 0x000fe20008000000 */
[----:B------:R-:W-:Y:S02]  /*116b0*/  LOP3.LUT R47, R46, R45, RZ, 0x3c, !PT ;  /* 0x0000002d2e2f7212 */ /* 0x000fe400078e3cff */
[----:B------:R-:W-:Y:S02]  /*116c0*/  SHF.R.U32.HI R46, RZ, 0x1, R21 ;  /* 0x00000001ff2e7819 */ /* 0x000fe40000011615 */
[----:B------:R-:W-:Y:S02]  /*116d0*/  SHF.R.U32.HI R50, RZ, 0x2, R47 ;  /* 0x00000002ff327819 */ /* 0x000fe4000001162f */
[----:B------:R-:W-:Y:S02]  /*116e0*/  LOP3.LUT R45, R43, 0x1f, RZ, 0xc0, !PT ;  /* 0x0000001f2b2d7812 */ /* 0x000fe400078ec0ff */
[----:B------:R-:W-:-:S02]  /*116f0*/  LOP3.LUT R46, R46, 0x1, RZ, 0xc0, !PT ;  /* 0x000000012e2e7812 */ /* 0x000fc400078ec0ff */
[----:B------:R-:W-:Y:S02]  /*11700*/  LOP3.LUT R48, R21, 0x1, RZ, 0xc0, !PT ;  /* 0x0000000115307812 */ /* 0x000fe400078ec0ff */
[----:B------:R-:W-:Y:S02]  /*11710*/  LOP3.LUT R43, R50, R47, RZ, 0x3c, !PT ;  /* 0x0000002f322b7212 */ /* 0x000fe400078e3cff */
[-C--:B------:R-:W-:Y:S02]  /*11720*/  SHF.L.U32 R47, R46, R45.reuse, RZ ;  /* 0x0000002d2e2f7219 */ /* 0x080fe400000006ff */
[-C--:B------:R-:W-:Y:S02]  /*11730*/  SHF.L.U32 R21, R48, R45.reuse, RZ ;  /* 0x0000002d30157219 */ /* 0x080fe400000006ff */
[----:B------:R-:W-:Y:S01]  /*11740*/  SHF.L.U32 R46, R2, R45, RZ ;  /* 0x0000002d022e7219 */ /* 0x000fe200000006ff */
[----:B------:R-:W-:-:S03]  /*11750*/  IMAD.SHL.U32 R45, R43, 0x8, RZ ;  /* 0x000000082b2d7824 */ /* 0x000fc600078e00ff */
[-C--:B------:R-:W-:Y:S02]  /*11760*/  LOP3.LUT R21, R17, R46.reuse, R21, 0x70, !PT ;  /* 0x0000002e11157212 */ /* 0x080fe400078e7015 */
[----:B------:R-:W-:Y:S01]  /*11770*/  LOP3.LUT R48, R45, 0x18, RZ, 0xc, !PT ;  /* 0x000000182d307812 */ /* 0x000fe200078e0cff */
[C---:B------:R-:W-:Y:S01]  /*11780*/  VIADD R45, R28.reuse, 0x1010101 ;  /* 0x010101011c2d7836 */ /* 0x040fe20000000000 */
[----:B------:R-:W-:Y:S01]  /*11790*/  LOP3.LUT R46, R47, R46, R17, 0x70, !PT ;  /* 0x0000002e2f2e7212 */ /* 0x000fe200078e7011 */
        /* <DEDUP_REMOVED lines=68> */
[----:B------:R-:W-:Y:S02]  /*11be0*/  IMAD.SHL.U32 R48, R47, 0x8, RZ ;  /* 0x000000082f307824 */ /* 0x000fe400078e00ff */
[----:B------:R-:W-:-:S03]  /*11bf0*/  VIADD R45, R45, 0x2020202 ;  /* 0x020202022d2d7836 */ /* 0x000fc60000000000 */
        /* <DEDUP_REMOVED lines=116> */
[----:B------:R-:W-:Y:S02]  /*12340*/  @!P0 SEL R44, R44, R25, P1 ;  /* 0x000000192c2c8207 */ /* 0x000fe40000800000 */
[----:B------:R-:W-:Y:S02]  /*12350*/  IADD3 R25, PT, PT, R41, R40, R37 ;  /* 0x0000002829197210 */ /* 0x000fe40007ffe025 */
[C---:B------:R-:W-:Y:S01]  /*12360*/  SHF.L.W.U32.HI R40, R42.reuse, 0x1a, R42 ;  /* 0x0000001a2a287819 */ /* 0x040fe20000010e2a */
        /* <DEDUP_REMOVED lines=36> */
[-C--:B------:R-:W-:Y:S01]  /*125b0*/  SHF.L.U32 R34, R34, R41.reuse, RZ ;  /* 0x0000002922227219 */ /* 0x080fe200000006ff */
[----:B------:R-:W-:Y:S01]  /*125c0*/  IMAD.SHL.U32 R48, R30, 0x8, RZ ;  /* 0x000000081e307824 */ /* 0x000fe200078e00ff */
[----:B------:R-:W-:-:S04]  /*125d0*/  SHF.L.U32 R41, R2, R41, RZ ;  /* 0x0000002902297219 */ /* 0x000fc800000006ff */
[-C--:B------:R-:W-:Y:S01]  /*125e0*/  LOP3.LUT R47, R22, R41.reuse, R34, 0x70, !PT ;  /* 0x00000029162f7212 */ /* 0x080fe200078e7022 */
[C---:B------:R-:W-:Y:S01]  /*125f0*/  VIADD R34, R37.reuse, 0x1010101 ;  /* 0x0101010125227836 */ /* 0x040fe20000000000 */
[----:B------:R-:W-:Y:S01]  /*12600*/  LOP3.LUT R46, R46, R41, R22, 0x70, !PT ;  /* 0x000000292e2e7212 */ /* 0x000fe200078e7016 */
[----:B------:R-:W-:Y:S01]  /*12610*/  VIADD R37, R37, 0x2020202 ;  /* 0x0202020225257836 */ /* 0x000fe20000000000 */
[----:B------:R-:W-:Y:S02]  /*12620*/  LOP3.LUT R41, R48, 0x18, RZ, 0xc, !PT ;  /* 0x0000001830297812 */ /* 0x000fe400078e0cff */
[----:B------:R-:W-:Y:S02]  /*12630*/  LOP3.LUT R46, R42, R47, R46, 0x1e, !PT ;  /* 0x0000002f2a2e7212 */ /* 0x000fe400078e1e2e */
        /* <DEDUP_REMOVED lines=43> */
[-C--:B------:R-:W-:Y:S02]  /*128f0*/  LOP3.LUT R41, RZ, R37.reuse, RZ, 0x33, !PT ;  /* 0x00000025ff297212 */ /* 0x080fe400078e33ff */
[----:B------:R-:W-:-:S03]  /*12900*/  LOP3.LUT R43, R44, R37, RZ, 0x30, !PT ;  /* 0x000000252c2b7212 */ /* 0x000fc600078e30ff */
[----:B------:R-:W-:Y:S01]  /*12910*/  IMAD.IADD R44, R44, 0x1, R41 ;  /* 0x000000012c2c7824 */ /* 0x000fe200078e0229 */
[----:B------:R-:W-:Y:S02]  /*12920*/  LOP3.LUT R37, R48, R43, RZ, 0xfc, !PT ;  /* 0x0000002b30257212 */ /* 0x000fe400078efcff */
[----:B------:R-:W-:Y:S02]  /*12930*/  LOP3.LUT R43, R42, R17, R46, 0x78, !PT ;  /* 0x000000112a2b7212 */ /* 0x000fe400078e782e */
[----:B------:R-:W-:Y:S01]  /*12940*/  @!P0 SEL R37, R37, R44, P1 ;  /* 0x0000002c25258207 */ /* 0x000fe20000800000 */
[----:B------:R-:W-:-:S04]  /*12950*/  IMAD.U32 R44, RZ, RZ, UR24 ;  /* 0x00000018ff2c7e24 */ /* 0x000fc8000f8e00ff */
[----:B------:R-:W-:Y:S01]  /*12960*/  IMAD.IADD R30, R30, 0x1, R37 ;  /* 0x000000011e1e7824 */ /* 0x000fe200078e0225 */
[----:B------:R-:W-:-:S04]  /*12970*/  IADD3 R42, PT, PT, R44, UR36, R3 ;  /* 0x000000242c2a7c10 */ /* 0x000fc8000fffe003 */
[----:B------:R-:W-:Y:S02]  /*12980*/  LOP3.LUT R30, R30, R21, RZ, 0x3c, !PT ;  /* 0x000000151e1e7212 */ /* 0x000fe400078e3cff */
[----:B------:R-:W-:Y:S02]  /*12990*/  IADD3 R40, PT, PT, R40, R42, R43 ;  /* 0x0000002a28287210 */ /* 0x000fe40007ffe02b */
[----:B------:R-:W-:Y:S02]  /*129a0*/  SHF.R.U32.HI R41, RZ, 0x4, R30 ;  /* 0x00000004ff297819 */ /* 0x000fe4000001161e */
[----:B------:R-:W-:Y:S02]  /*129b0*/  SHF.R.U32.HI R42, RZ, 0x8, R20 ;  /* 0x00000008ff2a7819 */ /* 0x000fe40000011614 */
[----:B------:R-:W-:Y:S02]  /*129c0*/  LOP3.LUT R41, R41, 0xf0f0f0f, R30, 0x48, !PT ;  /* 0x0f0f0f0f29297812 */ /* 0x000fe400078e481e */
[----:B------:R-:W-:-:S02]  /*129d0*/  SHF.R.U32.HI R43, RZ, 0x1, R20 ;  /* 0x00000001ff2b7819 */ /* 0x000fc40000011614 */
[----:B------:R-:W-:Y:S02]  /*129e0*/  SHF.R.U32.HI R47, RZ, 0x18, R41 ;  /* 0x00000018ff2f7819 */ /* 0x000fe40000011629 */
[----:B------:R-:W-:Y:S02]  /*129f0*/  LOP3.LUT R20, R20, 0x1, RZ, 0xc0, !PT ;  /* 0x0000000114147812 */ /* 0x000fe400078ec0ff */
[----:B------:R-:W-:Y:S02]  /*12a00*/  SHF.R.W.U32 R44, R30, R47, R30 ;  /* 0x0000002f1e2c7219 */ /* 0x000fe40000001e1e */
[----:B------:R-:W-:Y:S02]  /*12a10*/  LOP3.LUT R47, R42, 0x1f, RZ, 0xc0, !PT ;  /* 0x0000001f2a2f7812 */ /* 0x000fe400078ec0ff */
[----:B------:R-:W-:Y:S02]  /*12a20*/  LOP3.LUT R45, R44, R45, RZ, 0x3c, !PT ;  /* 0x0000002d2c2d7212 */ /* 0x000fe400078e3cff */
[----:B------:R-:W-:-:S02]  /*12a30*/  LOP3.LUT R42, R43, 0x1, RZ, 0xc0, !PT ;  /* 0x000000012b2a7812 */ /* 0x000fc400078ec0ff */
[----:B------:R-:W-:Y:S02]  /*12a40*/  SHF.R.U32.HI R44, RZ, 0x10, R45 ;  /* 0x00000010ff2c7819 */ /* 0x000fe4000001162d */
[----:B------:R-:W-:Y:S02]  /*12a50*/  SHF.L.U32 R46, R42, R47, RZ ;  /* 0x0000002f2a2e7219 */ /* 0x000fe400000006ff */
[----:B------:R-:W-:Y:S02]  /*12a60*/  LOP3.LUT R43, R44, R45, RZ, 0x3c, !PT ;  /* 0x0000002d2c2b7212 */ /* 0x000fe400078e3cff */
[-C--:B------:R-:W-:Y:S02]  /*12a70*/  SHF.L.U32 R20, R20, R47.reuse, RZ ;  /* 0x0000002f14147219 */ /* 0x080fe400000006ff */
[----:B------:R-:W-:Y:S02]  /*12a80*/  SHF.L.U32 R42, R2, R47, RZ ;  /* 0x0000002f022a7219 */ /* 0x000fe400000006ff */
[----:B------:R-:W-:-:S02]  /*12a90*/  SHF.R.U32.HI R44, RZ, 0xc, R43 ;  /* 0x0000000cff2c7819 */ /* 0x000fc4000001162b */
[--C-:B------:R-:W-:Y:S02]  /*12aa0*/  SHF.R.U32.HI R47, RZ, 0x4, R43.reuse ;  /* 0x00000004ff2f7819 */ /* 0x100fe4000001162b */
[----:B------:R-:W-:Y:S02]  /*12ab0*/  SHF.R.U32.HI R48, RZ, 0x8, R43 ;  /* 0x00000008ff307819 */ /* 0x000fe4000001162b */
[-C--:B------:R-:W-:Y:S02]  /*12ac0*/  LOP3.LUT R20, R19, R42.reuse, R20, 0x70, !PT ;  /* 0x0000002a13147212 */ /* 0x080fe400078e7014 */
[----:B------:R-:W-:Y:S02]  /*12ad0*/  LOP3.LUT R44, R48, R47, R44, 0x96, !PT ;  /* 0x0000002f302c7212 */ /* 0x000fe400078e962c */
[----:B------:R-:W-:Y:S02]  /*12ae0*/  LOP3.LUT R47, R46, R42, R19, 0x70, !PT ;  /* 0x0000002a2e2f7212 */ /* 0x000fe400078e7013 */
[----:B------:R-:W-:-:S02]  /*12af0*/  SHF.R.U32.HI R42, RZ, 0x8, R33 ;  /* 0x00000008ff2a7819 */ /* 0x000fc40000011621 */
[----:B------:R-:W-:Y:S02]  /*12b00*/  SHF.R.U32.HI R46, RZ, 0x1, R33 ;  /* 0x00000001ff2e7819 */ /* 0x000fe40000011621 */
[----:B------:R-:W-:Y:S02]  /*12b10*/  LOP3.LUT R49, R42, 0x1f, RZ, 0xc0, !PT ;  /* 0x0000001f2a317812 */ /* 0x000fe400078ec0ff */
[----:B------:R-:W-:Y:S02]  /*12b20*/  LOP3.LUT R42, R33, 0x1, RZ, 0xc0, !PT ;  /* 0x00000001212a7812 */ /* 0x000fe400078ec0ff */
[----:B------:R-:W-:Y:S02]  /*12b30*/  LOP3.LUT R46, R46, 0x1, RZ, 0xc0, !PT ;  /* 0x000000012e2e7812 */ /* 0x000fe400078ec0ff */
[-C--:B------:R-:W-:Y:S02]  /*12b40*/  SHF.L.U32 R42, R42, R49.reuse, RZ ;  /* 0x000000312a2a7219 */ /* 0x080fe400000006ff */
[----:B------:R-:W-:-:S02]  /*12b50*/  SHF.L.U32 R33, R2, R49, RZ ;  /* 0x0000003102217219 */ /* 0x000fc400000006ff */
[----:B------:R-:W-:Y:S02]  /*12b60*/  SHF.L.U32 R46, R46, R49, RZ ;  /* 0x000000312e2e7219 */ /* 0x000fe400000006ff */
[-C--:B------:R-:W-:Y:S02]  /*12b70*/  LOP3.LUT R42, R18, R33.reuse, R42, 0x70, !PT ;  /* 0x00000021122a7212 */ /* 0x080fe400078e702a */
[----:B------:R-:W-:Y:S02]  /*12b80*/  LOP3.LUT R33, R46, R33, R18, 0x70, !PT ;  /* 0x000000212e217212 */ /* 0x000fe400078e7012 */
[----:B------:R-:W-:Y:S02]  /*12b90*/  LOP3.LUT R20, R20, R47, RZ, 0xfc, !PT ;  /* 0x0000002f14147212 */ /* 0x000fe400078efcff */
[----:B------:R-:W-:Y:S02]  /*12ba0*/  SHF.R.U32.HI R46, RZ, 0x8, R36 ;  /* 0x00000008ff2e7819 */ /* 0x000fe40000011624 */
[----:B------:R-:W-:-:S02]  /*12bb0*/  LOP3.LUT R47, R44, R43, RZ, 0x3c, !PT ;  /* 0x0000002b2c2f7212 */ /* 0x000fc400078e3cff */
[----:B------:R-:W-:Y:S02]  /*12bc0*/  SHF.R.U32.HI R44, RZ, 0x1, R36 ;  /* 0x00000001ff2c7819 */ /* 0x000fe40000011624 */
[----:B------:R-:W-:Y:S02]  /*12bd0*/  LOP3.LUT R43, R46, 0x1f, RZ, 0xc0, !PT ;  /* 0x0000001f2e2b7812 */ /* 0x000fe400078ec0ff */
[----:B------:R-:W-:Y:S02]  /*12be0*/  SHF.R.U32.HI R46, RZ, 0x2, R47 ;  /* 0x00000002ff2e7819 */ /* 0x000fe4000001162f */
[----:B------:R-:W-:Y:S02]  /*12bf0*/  LOP3.LUT R44, R44, 0x1, RZ, 0xc0, !PT ;  /* 0x000000012c2c7812 */ /* 0x000fe400078ec0ff */
[----:B------:R-:W-:Y:S02]  /*12c00*/  LOP3.LUT R48, R36, 0x1, RZ, 0xc0, !PT ;  /* 0x0000000124307812 */ /* 0x000fe400078ec0ff */
[----:B------:R-:W-:-:S02]  /*12c10*/  LOP3.LUT R36, R46, R47, RZ, 0x3c, !PT ;  /* 0x0000002f2e247212 */ /* 0x000fc400078e3cff */
[-C--:B------:R-:W-:Y:S02]  /*12c20*/  SHF.L.U32 R46, R44, R43.reuse, RZ ;  /* 0x0000002b2c2e7219 */ /* 0x080fe400000006ff */
[-C--:B------:R-:W-:Y:S01]  /*12c30*/  SHF.L.U32 R48, R48, R43.reuse, RZ ;  /* 0x0000002b30307219 */ /* 0x080fe200000006ff */
[----:B------:R-:W-:Y:S01]  /*12c40*/  IMAD.SHL.U32 R47, R36, 0x8, RZ ;  /* 0x00000008242f7824 */ /* 0x000fe200078e00ff */
[----:B------:R-:W-:Y:S02]  /*12c50*/  SHF.L.U32 R44, R2, R43, RZ ;  /* 0x0000002b022c7219 */ /* 0x000fe400000006ff */
[----:B------:R-:W-:Y:S02]  /*12c60*/  LOP3.LUT R33, R42, R33, RZ, 0xfc, !PT ;  /* 0x000000212a217212 */ /* 0x000fe400078efcff */
        /* <DEDUP_REMOVED lines=8> */
[----:B------:R-:W-:Y:S01]  /*12cf0*/  SHF.R.U32.HI R43, RZ, 0x8, R35 ;  /* 0x00000008ff2b7819 */ /* 0x000fe20000011623 */
        /* <DEDUP_REMOVED lines=11> */
[CC--:B------:R-:W-:Y:S02]  /*12db0*/  LOP3.LUT R36, R34.reuse, R47.reuse, RZ, 0x30, !PT ;  /* 0x0000002f22247212 */ /* 0x0c0fe400078e30ff */
[----:B------:R-:W-:Y:S02]  /*12dc0*/  LOP3.LUT R47, RZ, R47, RZ, 0x33, !PT ;  /* 0x0000002fff2f7212 */ /* 0x000fe400078e33ff */
[----:B------:R-:W-:Y:S02]  /*12dd0*/  LOP3.LUT R36, R49, R36, RZ, 0xfc, !PT ;  /* 0x0000002431247212 */ /* 0x000fe400078efcff */
[----:B------:R-:W-:Y:S01]  /*12de0*/  SHF.R.U32.HI R44, RZ, 0x1, R35 ;  /* 0x00000001ff2c7819 */ /* 0x000fe20000011623 */
[----:B------:R-:W-:-:S03]  /*12df0*/  IMAD.IADD R47, R34, 0x1, R47 ;  /* 0x00000001222f7824 */ /* 0x000fc600078e022f */
[----:B------:R-:W-:Y:S02]  /*12e00*/  LOP3.LUT R44, R44, 0x1, RZ, 0xc0, !PT ;  /* 0x000000012c2c7812 */ /* 0x000fe400078ec0ff */
        /* <DEDUP_REMOVED lines=44> */
[----:B------:R-:W-:Y:S02]  /*130d0*/  LOP3.LUT R48, R35, 0x1, RZ, 0xc0, !PT ;  /* 0x0000000123307812 */ /* 0x000fe400078ec0ff */
[----:B------:R-:W-:Y:S02]  /*130e0*/  LOP3.LUT R46, R47, R46, RZ, 0x3c, !PT ;  /* 0x0000002e2f2e7212 */ /* 0x000fe400078e3cff */
[----:B------:R-:W-:Y:S02]  /*130f0*/  LOP3.LUT R47, R43, 0x1f, RZ, 0xc0, !PT ;  /* 0x0000001f2b2f7812 */ /* 0x000fe400078ec0ff */
[----:B------:R-:W-:Y:S02]  /*13100*/  SHF.R.U32.HI R43, RZ, 0x2, R46 ;  /* 0x00000002ff2b7819 */ /* 0x000fe4000001162e */
[----:B------:R-:W-:-:S02]  /*13110*/  SHF.L.U32 R35, R48, R47, RZ ;  /* 0x0000002f30237219 */ /* 0x000fc400000006ff */
[----:B------:R-:W-:Y:S02]  /*13120*/  LOP3.LUT R43, R43, R46, RZ, 0x3c, !PT ;  /* 0x0000002e2b2b7212 */ /* 0x000fe400078e3cff */
[-C--:B------:R-:W-:Y:S02]  /*13130*/  SHF.L.U32 R46, R44, R47.reuse, RZ ;  /* 0x0000002f2c2e7219 */ /* 0x080fe400000006ff */
[----:B------:R-:W-:Y:S01]  /*13140*/  SHF.L.U32 R44, R2, R47, RZ ;  /* 0x0000002f022c7219 */ /* 0x000fe200000006ff */
[----:B------:R-:W-:-:S03]  /*13150*/  IMAD.SHL.U32 R47, R43, 0x8, RZ ;  /* 0x000000082b2f7824 */ /* 0x000fc600078e00ff */
[-C--:B------:R-:W-:Y:S02]  /*13160*/  LOP3.LUT R35, R25, R44.reuse, R35, 0x70, !PT ;  /* 0x0000002c19237212 */ /* 0x080fe400078e7023 */
[----:B------:R-:W-:Y:S01]  /*13170*/  LOP3.LUT R44, R46, R44, R25, 0x70, !PT ;  /* 0x0000002c2e2c7212 */ /* 0x000fe200078e7019 */
[----:B------:R-:W-:Y:S01]  /*13180*/  VIADD R46, R37, 0x1010101 ;  /* 0x01010101252e7836 */ /* 0x000fe20000000000 */
        /* <DEDUP_REMOVED lines=63> */
[----:B------:R-:W-:Y:S01]  /*13580*/  LOP3.LUT R47, R35, R44, RZ, 0xfc, !PT ;  /* 0x0000002c232f7212 */ /* 0x000fe200078efcff */
[----:B------:R-:W-:Y:S01]  /*13590*/  VIADD R35, R36, 0x1010101 ;  /* 0x0101010124237836 */ /* 0x000fe20000000000 */
[----:B------:R-:W-:Y:S01]  /*135a0*/  LOP3.LUT R50, R50, R41, RZ, 0x3c, !PT ;  /* 0x0000002932327212 */ /* 0x000fe200078e3cff */
[----:B------:R-:W-:-:S03]  /*135b0*/  VIADD R36, R36, 0x2020202 ;  /* 0x0202020224247836 */ /* 0x000fc60000000000 */
        /* <DEDUP_REMOVED lines=66> */
[----:B------:R-:W-:Y:S01]  /*139e0*/  LOP3.LUT R45, R33, R20, R42, 0xe8, !PT ;  /* 0x00000014212d7212 */ /* 0x000fe200078ee82a */
[C---:B------:R-:W-:Y:S01]  /*139f0*/  VIADD R42, R44.reuse, 0x1010101 ;  /* 0x010101012c2a7836 */ /* 0x040fe20000000000 */
[----:B------:R-:W-:Y:S01]  /*13a00*/  SHF.R.U32.HI R49, RZ, 0x2, R46 ;  /* 0x00000002ff317819 */ /* 0x000fe2000001162e */
[----:B------:R-:W-:Y:S01]  /*13a10*/  VIADD R44, R44, 0x2020202 ;  /* 0x020202022c2c7836 */ /* 0x000fe20000000000 */
[C-C-:B------:R-:W-:Y:S02]  /*13a20*/  SHF.L.W.U32.HI R20, R47.reuse, 0x1e, R47.reuse ;  /* 0x0000001e2f147819 */ /* 0x140fe40000010e2f */
[C-C-:B------:R-:W-:Y:S02]  /*13a30*/  SHF.L.W.U32.HI R33, R47.reuse, 0x13, R47.reuse ;  /* 0x000000132f217819 */ /* 0x140fe40000010e2f */
[----:B------:R-:W-:-:S02]  /*13a40*/  SHF.L.W.U32.HI R47, R47, 0xa, R47 ;  /* 0x0000000a2f2f7819 */ /* 0x000fc40000010e2f */
[----:B------:R-:W-:Y:S02]  /*13a50*/  LOP3.LUT R49, R49, R46, RZ, 0x3c, !PT ;  /* 0x0000002e31317212 */ /* 0x000fe400078e3cff */
[----:B------:R-:W-:-:S03]  /*13a60*/  LOP3.LUT R20, R47, R20, R33, 0x96, !PT ;  /* 0x000000142f147212 */ /* 0x000fc600078e9621 */
[C---:B------:R-:W-:Y:S01]  /*13a70*/  IMAD.SHL.U32 R33, R49.reuse, 0x8, RZ ;  /* 0x0000000831217824 */ /* 0x040fe200078e00ff */
[----:B------:R-:W-:Y:S01]  /*13a80*/  IADD3 R20, PT, PT, R20, R45, R40 ;  /* 0x0000002d14147210 */ /* 0x000fe20007ffe028 */
[C---:B------:R-:W-:Y:S02]  /*13a90*/  IMAD.U32 R46, R49.reuse, -0x80000000, RZ ;  /* 0x80000000312e7824 */ /* 0x040fe400078e00ff */
[----:B------:R-:W-:Y:S01]  /*13aa0*/  IMAD.SHL.U32 R49, R49, 0x40000000, RZ ;  /* 0x4000000031317824 */ /* 0x000fe200078e00ff */
[----:B------:R-:W-:Y:S02]  /*13ab0*/  LOP3.LUT R47, R33, 0x18, RZ, 0xc, !PT ;  /* 0x00000018212f7812 */ /* 0x000fe400078e0cff */
[----:B------:R-:W-:Y:S02]  /*13ac0*/  LOP3.LUT R46, R46, 0x80000000, RZ, 0x3c, !PT ;  /* 0x800000002e2e7812 */ /* 0x000fe400078e3cff */
        /* <DEDUP_REMOVED lines=28> */
[----:B------:R-:W-:Y:S02]  /*13c90*/  LOP3.LUT R35, R35, 0x18, RZ, 0xc, !PT ;  /* 0x0000001823237812 */ /* 0x000fe400078e0cff */
[----:B------:R-:W-:Y:S02]  /*13ca0*/  LOP3.LUT R47, R47, 0x80000000, RZ, 0x3c, !PT ;  /* 0x800000002f2f7812 */ /* 0x000fe400078e3cff */
[----:B------:R-:W-:Y:S02]  /*13cb0*/  LOP3.LUT R33, R33, 0xc0000000, RZ, 0x3c, !PT ;  /* 0xc000000021217812 */ /* 0x000fe400078e3cff */
[----:B------:R-:W-:-:S02]  /*13cc0*/  SHF.R.U32.HI R44, RZ, R35, R44 ;  /* 0x00000023ff2c7219 */ /* 0x000fc4000001162c */
[----:B------:R-:W-:Y:S02]  /*13cd0*/  ISETP.NE.AND P0, PT, R47, RZ, PT ;  /* 0x000000ff2f00720c */ /* 0x000fe40003f05270 */
        /* <DEDUP_REMOVED lines=25> */
[--C-:B------:R-:W-:Y:S02]  /*13e70*/  SHF.R.U32.HI R36, RZ, 0x8, R32.reuse ;  /* 0x00000008ff247819 */ /* 0x100fe40000011620 */
[----:B------:R-:W-:Y:S02]  /*13e80*/  SHF.R.U32.HI R46, RZ, 0x1, R32 ;  /* 0x00000001ff2e7819 */ /* 0x000fe40000011620 */
[----:B------:R-:W-:Y:S02]  /*13e90*/  LOP3.LUT R48, R48, R47, RZ, 0x3c, !PT ;  /* 0x0000002f30307212 */ /* 0x000fe400078e3cff */
[----:B------:R-:W-:Y:S02]  /*13ea0*/  LOP3.LUT R45, R36, 0x1f, RZ, 0xc0, !PT ;  /* 0x0000001f242d7812 */ /* 0x000fe400078ec0ff */
[----:B------:R-:W-:-:S02]  /*13eb0*/  LOP3.LUT R46, R46, 0x1, RZ, 0xc0, !PT ;  /* 0x000000012e2e7812 */ /* 0x000fc400078ec0ff */
[----:B------:R-:W-:Y:S02]  /*13ec0*/  LOP3.LUT R32, R32, 0x1, RZ, 0xc0, !PT ;  /* 0x0000000120207812 */ /* 0x000fe400078ec0ff */
[----:B------:R-:W-:Y:S02]  /*13ed0*/  SHF.R.U32.HI R47, RZ, 0x2, R48 ;  /* 0x00000002ff2f7819 */ /* 0x000fe40000011630 */
[-C--:B------:R-:W-:Y:S02]  /*13ee0*/  SHF.L.U32 R46, R46, R45.reuse, RZ ;  /* 0x0000002d2e2e7219 */ /* 0x080fe400000006ff */
[-C--:B------:R-:W-:Y:S02]  /*13ef0*/  SHF.L.U32 R32, R32, R45.reuse, RZ ;  /* 0x0000002d20207219 */ /* 0x080fe400000006ff */
[----:B------:R-:W-:Y:S02]  /*13f00*/  SHF.L.U32 R45, R2, R45, RZ ;  /* 0x0000002d022d7219 */ /* 0x000fe400000006ff */
[----:B------:R-:W-:-:S02]  /*13f10*/  LOP3.LUT R47, R47, R48, RZ, 0x3c, !PT ;  /* 0x000000302f2f7212 */ /* 0x000fc400078e3cff */
[-C--:B------:R-:W-:Y:S02]  /*13f20*/  LOP3.LUT R32, R40, R45.reuse, R32, 0x70, !PT ;  /* 0x0000002d28207212 */ /* 0x080fe400078e7020 */
[----:B------:R-:W-:Y:S01]  /*13f30*/  LOP3.LUT R45, R46, R45, R40, 0x70, !PT ;  /* 0x0000002d2e2d7212 */ /* 0x000fe200078e7028 */
[C---:B------:R-:W-:Y:S02]  /*13f40*/  IMAD.SHL.U32 R36, R47.reuse, 0x8, RZ ;  /* 0x000000082f247824 */ /* 0x040fe400078e00ff */
[C---:B------:R-:W-:Y:S01]  /*13f50*/  IMAD.U32 R46, R47.reuse, -0x80000000, RZ ;  /* 0x800000002f2e7824 */ /* 0x040fe200078e00ff */
[----:B------:R-:W-:Y:S01]  /*13f60*/  LOP3.LUT R32, R32, R45, RZ, 0xfc, !PT ;  /* 0x0000002d20207212 */ /* 0x000fe200078efcff */
[----:B------:R-:W-:Y:S01]  /*13f70*/  IMAD.SHL.U32 R48, R47, 0x40000000, RZ ;  /* 0x400000002f307824 */ /* 0x000fe200078e00ff */
[----:B------:R-:W-:Y:S01]  /*13f80*/  LOP3.LUT R47, R36, 0x18, RZ, 0xc, !PT ;  /* 0x00000018242f7812 */ /* 0x000fe200078e0cff */
[----:B------:R-:W-:Y:S01]  /*13f90*/  VIADD R40, R44, 0x1010101 ;  /* 0x010101012c287836 */ /* 0x000fe20000000000 */
[----:B------:R-:W-:Y:S01]  /*13fa0*/  LOP3.LUT R46, R46, 0x80000000, RZ, 0x3c, !PT ;  /* 0x800000002e2e7812 */ /* 0x000fe200078e3cff */
[----:B------:R-:W-:Y:S01]  /*13fb0*/  VIADD R44, R44, 0x2020202 ;  /* 0x020202022c2c7836 */ /* 0x000fe20000000000 */
[----:B------:R-:W-:-:S02]  /*13fc0*/  LOP3.LUT R36, R48, 0xc0000000, RZ, 0x3c, !PT ;  /* 0xc000000030247812 */ /* 0x000fc400078e3cff */
[----:B------:R-:W-:Y:S02]  /*13fd0*/  SHF.R.U32.HI R40, RZ, R47, R40 ;  /* 0x0000002fff287219 */ /* 0x000fe40000011628 */
[----:B------:R-:W-:Y:S02]  /*13fe0*/  SHF.R.S32.HI R51, RZ, 0x1f, R36 ;  /* 0x0000001fff337819 */ /* 0x000fe40000011424 */
[----:B------:R-:W-:Y:S02]  /*13ff0*/  SHF.R.S32.HI R49, RZ, 0x1f, R46 ;  /* 0x0000001fff317819 */ /* 0x000fe4000001142e */
[----:B------:R-:W-:Y:S02]  /*14000*/  SHF.R.W.U32 R47, R35, R40, R35 ;  /* 0x00000028232f7219 */ /* 0x000fe40000001e23 */
[-C--:B------:R-:W-:Y:S02]  /*14010*/  LOP3.LUT R40, R51, R42.reuse, RZ, 0x30, !PT ;  /* 0x0000002a33287212 */ /* 0x080fe400078e30ff */
[----:B------:R-:W-:-:S02]  /*14020*/  LOP3.LUT R49, R49, R42, RZ, 0xfc, !PT ;  /* 0x0000002a31317212 */ /* 0x000fc400078efcff */
[----:B------:R-:W-:Y:S02]  /*14030*/  ISETP.NE.AND P0, PT, R46, RZ, PT ;  /* 0x000000ff2e00720c */ /* 0x000fe40003f05270 */
        /* <DEDUP_REMOVED lines=30> */
[-C--:B------:R-:W-:Y:S02]  /*14220*/  LOP3.LUT R42, R33, R44.reuse, RZ, 0x30, !PT ;  /* 0x0000002c212a7212 */ /* 0x080fe400078e30ff */
[----:B------:R-:W-:Y:S02]  /*14230*/  LOP3.LUT R49, R44, R49, R46, 0xd0, !PT ;  /* 0x000000312c317212 */ /* 0x000fe400078ed02e */
[----:B------:R-:W-:Y:S02]  /*14240*/  LOP3.LUT R44, RZ, R44, RZ, 0x33, !PT ;  /* 0x0000002cff2c7212 */ /* 0x000fe400078e33ff */
[----:B------:R-:W-:Y:S02]  /*14250*/  ISETP.GT.AND P1, PT, R40, -0x1, PT ;  /* 0xffffffff2800780c */ /* 0x000fe40003f24270 */
[----:B------:R-:W-:Y:S01]  /*14260*/  LOP3.LUT R40, R49, R42, RZ, 0xfc, !PT ;  /* 0x0000002a31287212 */ /* 0x000fe200078efcff */
[----:B------:R-:W-:Y:S01]  /*14270*/  IMAD.IADD R33, R33, 0x1, R44 ;  /* 0x0000000121217824 */ /* 0x000fe200078e022c */
[----:B------:R-:W-:-:S02]  /*14280*/  SHF.R.U32.HI R44, RZ, 0x8, R26 ;  /* 0x00000008ff2c7819 */ /* 0x000fc4000001161a */
[----:B------:R-:W-:Y:S02]  /*14290*/  SHF.R.U32.HI R46, RZ, 0x1, R26 ;  /* 0x00000001ff2e7819 */ /* 0x000fe4000001161a */
[----:B------:R-:W-:Y:S02]  /*142a0*/  @!P0 SEL R40, R40, R33, P1 ;  /* 0x0000002128288207 */ /* 0x000fe40000800000 */
[----:B------:R-:W-:-:S03]  /*142b0*/  LOP3.LUT R46, R46, 0x1, RZ, 0xc0, !PT ;  /* 0x000000012e2e7812 */ /* 0x000fc600078ec0ff */
[----:B------:R-:W-:-:S05]  /*142c0*/  IMAD.IADD R42, R47, 0x1, R40 ;  /* 0x000000012f2a7824 */ /* 0x000fca00078e0228 */
[----:B------:R-:W-:-:S04]  /*142d0*/  LOP3.LUT R42, R42, R35, RZ, 0x3c, !PT ;  /* 0x000000232a2a7212 */ /* 0x000fc800078e3cff */
[----:B------:R-:W-:-:S04]  /*142e0*/  SHF.R.U32.HI R33, RZ, 0x4, R42 ;  /* 0x00000004ff217819 */ /* 0x000fc8000001162a */
[----:B------:R-:W-:-:S04]  /*142f0*/  LOP3.LUT R33, R33, 0xf0f0f0f, R42, 0x48, !PT ;  /* 0x0f0f0f0f21217812 */ /* 0x000fc800078e482a */
[----:B------:R-:W-:-:S04]  /*14300*/  SHF.R.U32.HI R45, RZ, 0x18, R33 ;  /* 0x00000018ff2d7819 */ /* 0x000fc80000011621 */
[----:B------:R-:W-:Y:S02]  /*14310*/  SHF.R.W.U32 R48, R42, R45, R42 ;  /* 0x0000002d2a307219 */ /* 0x000fe40000001e2a */
[----:B------:R-:W-:Y:S02]  /*14320*/  LOP3.LUT R45, R44, 0x1f, RZ, 0xc0, !PT ;  /* 0x0000001f2c2d7812 */ /* 0x000fe400078ec0ff */
[----:B------:R-:W-:Y:S01]  /*14330*/  LOP3.LUT R44, R26, 0x1, RZ, 0xc0, !PT ;  /* 0x000000011a2c7812 */ /* 0x000fe200078ec0ff */
[----:B------:R-:W-:Y:S01]  /*14340*/  VIADD R26, R32, UR16 ;  /* 0x00000010201a7c36 */ /* 0x000fe20008000000 */
[----:B------:R-:W-:Y:S02]  /*14350*/  LOP3.LUT R43, R48, R43, RZ, 0x3c, !PT ;  /* 0x0000002b302b7212 */ /* 0x000fe400078e3cff */
[-C--:B------:R-:W-:Y:S02]  /*14360*/  SHF.L.U32 R46, R46, R45.reuse, RZ ;  /* 0x0000002d2e2e7219 */ /* 0x080fe400000006ff */
[----:B------:R-:W-:-:S02]  /*14370*/  SHF.L.U32 R44, R44, R45, RZ ;  /* 0x0000002d2c2c7219 */ /* 0x000fc400000006ff */
[----:B------:R-:W-:Y:S02]  /*14380*/  SHF.L.U32 R45, R2, R45, RZ ;  /* 0x0000002d022d7219 */ /* 0x000fe400000006ff */
[----:B------:R-:W-:Y:S02]  /*14390*/  SHF.R.U32.HI R48, RZ, 0x10, R43 ;  /* 0x00000010ff307819 */ /* 0x000fe4000001162b */
[-C--:B------:R-:W-:Y:S02]  /*143a0*/  LOP3.LUT R32, R26, R45.reuse, R44, 0x70, !PT ;  /* 0x0000002d1a207212 */ /* 0x080fe400078e702c */
[----:B------:R-:W-:Y:S02]  /*143b0*/  LOP3.LUT R45, R46, R45, R26, 0x70, !PT ;  /* 0x0000002d2e2d7212 */ /* 0x000fe400078e701a */
[----:B------:R-:W-:Y:S02]  /*143c0*/  LOP3.LUT R44, R48, R43, RZ, 0x3c, !PT ;  /* 0x0000002b302c7212 */ /* 0x000fe400078e3cff */
[----:B------:R-:W-:-:S02]  /*143d0*/  LOP3.LUT R32, R32, R45, RZ, 0xfc, !PT ;  /* 0x0000002d20207212 */ /* 0x000fc400078efcff */
[--C-:B------:R-:W-:Y:S02]  /*143e0*/  SHF.R.U32.HI R45, RZ, 0xc, R44.reuse ;  /* 0x0000000cff2d7819 */ /* 0x100fe4000001162c */
[--C-:B------:R-:W-:Y:S02]  /*143f0*/  SHF.R.U32.HI R46, RZ, 0x4, R44.reuse ;  /* 0x00000004ff2e7819 */ /* 0x100fe4000001162c */
[----:B------:R-:W-:-:S04]  /*14400*/  SHF.R.U32.HI R47, RZ, 0x8, R44 ;  /* 0x00000008ff2f7819 */ /* 0x000fc8000001162c */
[----:B------:R-:W-:Y:S02]  /*14410*/  LOP3.LUT R47, R47, R46, R45, 0x96, !PT ;  /* 0x0000002e2f2f7212 */ /* 0x000fe400078e962d */
[C-C-:B------:R-:W-:Y:S02]  /*14420*/  SHF.L.W.U32.HI R45, R32.reuse, 0x1a, R32.reuse ;  /* 0x0000001a202d7819 */ /* 0x140fe40000010e20 */
[C-C-:B------:R-:W-:Y:S02]  /*14430*/  SHF.L.W.U32.HI R46, R32.reuse, 0x15, R32.reuse ;  /* 0x00000015202e7819 */ /* 0x140fe40000010e20 */
[----:B------:R-:W-:Y:S02]  /*14440*/  SHF.L.W.U32.HI R32, R32, 0x7, R32 ;  /* 0x0000000720207819 */ /* 0x000fe40000010e20 */
[----:B------:R-:W-:Y:S02]  /*14450*/  LOP3.LUT R47, R47, R44, RZ, 0x3c, !PT ;  /* 0x0000002c2f2f7212 */ /* 0x000fe400078e3cff */
[----:B------:R-:W-:-:S02]  /*14460*/  LOP3.LUT R32, R32, R45, R46, 0x96, !PT ;  /* 0x0000002d20207212 */ /* 0x000fc400078e962e */
        /* <DEDUP_REMOVED lines=10> */
[----:B------:R-:W-:Y:S02]  /*14510*/  SHF.L.U32 R44, R44, R45, RZ ;  /* 0x0000002d2c2c7219 */ /* 0x000fe400000006ff */
        /* <DEDUP_REMOVED lines=67> */
[----:B------:R-:W-:Y:S02]  /*14950*/  IADD3 R43, PT, PT, R31, UR20, R12 ;  /* 0x000000141f2b7c10 */ /* 0x000fe4000fffe00c */
[----:B------:R-:W-:Y:S02]  /*14960*/  LOP3.LUT R48, R48, R47, RZ, 0x3c, !PT ;  /* 0x0000002f30307212 */ /* 0x000fe400078e3cff */
[--C-:B------:R-:W-:Y:S02]  /*14970*/  SHF.R.U32.HI R12, RZ, 0x8, R23.reuse ;  /* 0x00000008ff0c7819 */ /* 0x100fe40000011617 */
[----:B------:R-:W-:Y:S02]  /*14980*/  LOP3.LUT R45, R45, R46, RZ, 0xfc, !PT ;  /* 0x0000002e2d2d7212 */ /* 0x000fe400078efcff */
[----:B------:R-:W-:-:S02]  /*14990*/  SHF.R.U32.HI R46, RZ, 0x1, R23 ;  /* 0x00000001ff2e7819 */ /* 0x000fc40000011617 */
[----:B------:R-:W-:Y:S02]  /*149a0*/  SHF.R.U32.HI R47, RZ, 0x2, R48 ;  /* 0x00000002ff2f7819 */ /* 0x000fe40000011630 */
[----:B------:R-:W-:Y:S02]  /*149b0*/  LOP3.LUT R31, R12, 0x1f, RZ, 0xc0, !PT ;  /* 0x0000001f0c1f7812 */ /* 0x000fe400078ec0ff */
[----:B------:R-:W-:Y:S02]  /*149c0*/  LOP3.LUT R12, R23, 0x1, RZ, 0xc0, !PT ;  /* 0x00000001170c7812 */ /* 0x000fe400078ec0ff */
[----:B------:R-:W-:Y:S02]  /*149d0*/  LOP3.LUT R46, R46, 0x1, RZ, 0xc0, !PT ;  /* 0x000000012e2e7812 */ /* 0x000fe400078ec0ff */
[----:B------:R-:W-:Y:S02]  /*149e0*/  LOP3.LUT R23, R47, R48, RZ, 0x3c, !PT ;  /* 0x000000302f177212 */ /* 0x000fe400078e3cff */
[----:B------:R-:W-:-:S02]  /*149f0*/  SHF.L.U32 R47, R12, R31, RZ ;  /* 0x0000001f0c2f7219 */ /* 0x000fc400000006ff */
[-C--:B------:R-:W-:Y:S01]  /*14a00*/  SHF.L.U32 R12, R2, R31.reuse, RZ ;  /* 0x0000001f020c7219 */ /* 0x080fe200000006ff */
[----:B------:R-:W-:Y:S01]  /*14a10*/  IMAD.SHL.U32 R48, R23, 0x8, RZ ;  /* 0x0000000817307824 */ /* 0x000fe200078e00ff */
[----:B------:R-:W-:Y:S02]  /*14a20*/  SHF.L.U32 R46, R46, R31, RZ ;  /* 0x0000001f2e2e7219 */ /* 0x000fe400000006ff */
[-C--:B------:R-:W-:Y:S02]  /*14a30*/  LOP3.LUT R31, R17, R12.reuse, R47, 0x70, !PT ;  /* 0x0000000c111f7212 */ /* 0x080fe400078e702f */
[----:B------:R-:W-:Y:S01]  /*14a40*/  LOP3.LUT R12, R46, R12, R17, 0x70, !PT ;  /* 0x0000000c2e0c7212 */ /* 0x000fe200078e7011 */
[----:B------:R-:W-:Y:S01]  /*14a50*/  VIADD R46, R44, 0x1010101 ;  /* 0x010101012c2e7836 */ /* 0x000fe20000000000 */
[----:B------:R-:W-:Y:S01]  /*14a60*/  LOP3.LUT R47, R48, 0x18, RZ, 0xc, !PT ;  /* 0x00000018302f7812 */ /* 0x000fe200078e0cff */
[----:B------:R-:W-:Y:S01]  /*14a70*/  VIADD R44, R44, 0x2020202 ;  /* 0x020202022c2c7836 */ /* 0x000fe20000000000 */
[----:B------:R-:W-:-:S02]  /*14a80*/  LOP3.LUT R12, R45, R31, R12, 0x1e, !PT ;  /* 0x0000001f2d0c7212 */ /* 0x000fc400078e1e0c */
[----:B------:R-:W-:Y:S01]  /*14a90*/  SHF.R.U32.HI R47, RZ, R47, R46 ;  /* 0x0000002fff2f7219 */ /* 0x000fe2000001162e */
[----:B------:R-:W-:Y:S01]  /*14aa0*/  IMAD.U32 R46, R23, -0x80000000, RZ ;  /* 0x80000000172e7824 */ /* 0x000fe200078e00ff */
[----:B------:R-:W-:Y:S01]  /*14ab0*/  LOP3.LUT R12, R45, R26, R12, 0x78, !PT ;  /* 0x0000001a2d0c7212 */ /* 0x000fe200078e780c */
        /* <DEDUP_REMOVED lines=13> */
[----:B------:R-:W-:Y:S02]  /*14b90*/  LOP3.LUT R23, R46, R23, RZ, 0xfc, !PT ;  /* 0x000000172e177212 */ /* 0x000fe400078efcff */
[----:B------:R-:W-:Y:S01]  /*14ba0*/  IADD3 R32, PT, PT, R32, R43, R12 ;  /* 0x0000002b20207210 */ /* 0x000fe20007ffe00c */
[----:B------:R-:W-:Y:S01]  /*14bb0*/  IMAD.IADD R24, R24, 0x1, R47 ;  /* 0x0000000118187824 */ /* 0x000fe200078e022f */
[----:B------:R-:W-:Y:S02]  /*14bc0*/  SHF.R.U32.HI R12, RZ, 0x8, R27 ;  /* 0x00000008ff0c7819 */ /* 0x000fe4000001161b */
[----:B------:R-:W-:-:S02]  /*14bd0*/  IADD3 R13, PT, PT, R22, UR21, R13 ;  /* 0x00000015160d7c10 */ /* 0x000fc4000fffe00d */
[----:B------:R-:W-:Y:S02]  /*14be0*/  @!P0 SEL R23, R23, R24, P1 ;  /* 0x0000001817178207 */ /* 0x000fe40000800000 */
[----:B------:R-:W-:Y:S02]  /*14bf0*/  LOP3.LUT R45, R12, 0x1f, RZ, 0xc0, !PT ;  /* 0x0000001f0c2d7812 */ /* 0x000fe400078ec0ff */
[----:B------:R-:W-:Y:S02]  /*14c00*/  LOP3.LUT R24, R23, R36, RZ, 0x3c, !PT ;  /* 0x0000002417187212 */ /* 0x000fe400078e3cff */
[----:B------:R-:W-:Y:S02]  /*14c10*/  SHF.R.U32.HI R22, RZ, 0x8, R21 ;  /* 0x00000008ff167819 */ /* 0x000fe40000011615 */
[----:B------:R-:W-:Y:S02]  /*14c20*/  SHF.R.U32.HI R47, RZ, 0x10, R24 ;  /* 0x00000010ff2f7819 */ /* 0x000fe40000011618 */
[----:B------:R-:W-:-:S02]  /*14c30*/  IADD3 R14, PT, PT, R17, UR22, R14 ;  /* 0x00000016110e7c10 */ /* 0x000fc4000fffe00e */
[----:B------:R-:W-:Y:S02]  /*14c40*/  LOP3.LUT R47, R47, R24, RZ, 0x3c, !PT ;  /* 0x000000182f2f7212 */ /* 0x000fe400078e3cff */
[----:B------:R-:W-:Y:S02]  /*14c50*/  IADD3 R15, PT, PT, R26, UR23, R15 ;  /* 0x000000171a0f7c10 */ /* 0x000fe4000fffe00f */
        /* <DEDUP_REMOVED lines=159> */
[----:B------:R-:W-:-:S02]  /*15650*/  LOP3.LUT R46, R40, R31, RZ, 0x30, !PT ;  /* 0x0000001f282e7212 */ /* 0x000fc400078e30ff */
[----:B------:R-:W-:Y:S01]  /*15660*/  LOP3.LUT R48, R27, 0x1, RZ, 0xc0, !PT ;  /* 0x000000011b307812 */ /* 0x000fe200078ec0ff */
        /* <DEDUP_REMOVED lines=10> */
[----:B------:R-:W-:Y:S02]  /*15710*/  SHF.R.U32.HI R44, RZ, 0x1, R27 ;  /* 0x00000001ff2c7819 */ /* 0x000fe4000001161b */
[----:B------:R-:W-:Y:S02]  /*15720*/  SHF.R.U32.HI R46, RZ, 0x10, R43 ;  /* 0x00000010ff2e7819 */ /* 0x000fe4000001162b */
[----:B------:R-:W-:Y:S02]  /*15730*/  LOP3.LUT R12, R44, 0x1, RZ, 0xc0, !PT ;  /* 0x000000012c0c7812 */ /* 0x000fe400078ec0ff */
[----:B------:R-:W-:Y:S02]  /*15740*/  LOP3.LUT R44, R46, R43, RZ, 0x3c, !PT ;  /* 0x0000002b2e2c7212 */ /* 0x000fe400078e3cff */
[----:B------:R-:W-:-:S02]  /*15750*/  SHF.L.U32 R46, R12, R45, RZ ;  /* 0x0000002d0c2e7219 */ /* 0x000fc400000006ff */
[-C--:B------:R-:W-:Y:S02]  /*15760*/  SHF.L.U32 R12, R48, R45.reuse, RZ ;  /* 0x0000002d300c7219 */ /* 0x080fe400000006ff */
[----:B------:R-:W-:Y:S02]  /*15770*/  SHF.L.U32 R27, R2, R45, RZ ;  /* 0x0000002d021b7219 */ /* 0x000fe400000006ff */
[--C-:B------:R-:W-:Y:S02]  /*15780*/  SHF.R.U32.HI R45, RZ, 0xc, R44.reuse ;  /* 0x0000000cff2d7819 */ /* 0x100fe4000001162c */
[--C-:B------:R-:W-:Y:S02]  /*15790*/  SHF.R.U32.HI R48, RZ, 0x4, R44.reuse ;  /* 0x00000004ff307819 */ /* 0x100fe4000001162c */
[----:B------:R-:W-:Y:S02]  /*157a0*/  SHF.R.U32.HI R47, RZ, 0x8, R44 ;  /* 0x00000008ff2f7819 */ /* 0x000fe4000001162c */
[----:B------:R-:W-:-:S02]  /*157b0*/  LOP3.LUT R12, R18, R27, R12, 0x70, !PT ;  /* 0x0000001b120c7212 */ /* 0x000fc400078e700c */
[----:B------:R-:W-:Y:S02]  /*157c0*/  LOP3.LUT R27, R46, R27, R18, 0x70, !PT ;  /* 0x0000001b2e1b7212 */ /* 0x000fe400078e7012 */
[--C-:B------:R-:W-:Y:S02]  /*157d0*/  SHF.R.U32.HI R46, RZ, 0x8, R16.reuse ;  /* 0x00000008ff2e7819 */ /* 0x100fe40000011610 */
[----:B------:R-:W-:Y:S02]  /*157e0*/  LOP3.LUT R45, R47, R48, R45, 0x96, !PT ;  /* 0x000000302f2d7212 */ /* 0x000fe400078e962d */
[----:B------:R-:W-:Y:S02]  /*157f0*/  SHF.R.U32.HI R48, RZ, 0x1, R16 ;  /* 0x00000001ff307819 */ /* 0x000fe40000011610 */
[----:B------:R-:W-:Y:S02]  /*15800*/  LOP3.LUT R47, R46, 0x1f, RZ, 0xc0, !PT ;  /* 0x0000001f2e2f7812 */ /* 0x000fe400078ec0ff */
[----:B------:R-:W-:-:S02]  /*15810*/  LOP3.LUT R16, R16, 0x1, RZ, 0xc0, !PT ;  /* 0x0000000110107812 */ /* 0x000fc400078ec0ff */
[----:B------:R-:W-:Y:S02]  /*15820*/  LOP3.LUT R48, R48, 0x1, RZ, 0xc0, !PT ;  /* 0x0000000130307812 */ /* 0x000fe400078ec0ff */
[-C--:B------:R-:W-:Y:S02]  /*15830*/  SHF.L.U32 R46, R16, R47.reuse, RZ ;  /* 0x0000002f102e7219 */ /* 0x080fe400000006ff */
[----:B------:R-:W-:Y:S02]  /*15840*/  SHF.L.U32 R16, R2, R47, RZ ;  /* 0x0000002f02107219 */ /* 0x000fe400000006ff */
[----:B------:R-:W-:Y:S02]  /*15850*/  LOP3.LUT R12, R12, R27, RZ, 0xfc, !PT ;  /* 0x0000001b0c0c7212 */ /* 0x000fe400078efcff */
[----:B------:R-:W-:Y:S02]  /*15860*/  LOP3.LUT R27, R25, R16, R46, 0x70, !PT ;  /* 0x00000010191b7212 */ /* 0x000fe400078e702e */
[----:B------:R-:W-:-:S02]  /*15870*/  SHF.L.U32 R48, R48, R47, RZ ;  /* 0x0000002f30307219 */ /* 0x000fc400000006ff */
[--C-:B------:R-:W-:Y:S02]  /*15880*/  SHF.R.U32.HI R46, RZ, 0x8, R38.reuse ;  /* 0x00000008ff2e7819 */ /* 0x100fe40000011626 */
[----:B------:R-:W-:Y:S02]  /*15890*/  LOP3.LUT R47, R45, R44, RZ, 0x3c, !PT ;  /* 0x0000002c2d2f7212 */ /* 0x000fe400078e3cff */
[----:B------:R-:W-:Y:S02]  /*158a0*/  SHF.R.U32.HI R44, RZ, 0x1, R38 ;  /* 0x00000001ff2c7819 */ /* 0x000fe40000011626 */
[----:B------:R-:W-:Y:S02]  /*158b0*/  LOP3.LUT R45, R46, 0x1f, RZ, 0xc0, !PT ;  /* 0x0000001f2e2d7812 */ /* 0x000fe400078ec0ff */
[----:B------:R-:W-:Y:S02]  /*158c0*/  SHF.R.U32.HI R46, RZ, 0x2, R47 ;  /* 0x00000002ff2e7819 */ /* 0x000fe4000001162f */
[----:B------:R-:W-:-:S02]  /*158d0*/  LOP3.LUT R16, R48, R16, R25, 0x70, !PT ;  /* 0x0000001030107212 */ /* 0x000fc400078e7019 */
[----:B------:R-:W-:Y:S02]  /*158e0*/  LOP3.LUT R44, R44, 0x1, RZ, 0xc0, !PT ;  /* 0x000000012c2c7812 */ /* 0x000fe400078ec0ff */
[----:B------:R-:W-:Y:S02]  /*158f0*/  LOP3.LUT R48, R38, 0x1, RZ, 0xc0, !PT ;  /* 0x0000000126307812 */ /* 0x000fe400078ec0ff */
[----:B------:R-:W-:Y:S02]  /*15900*/  LOP3.LUT R38, R46, R47, RZ, 0x3c, !PT ;  /* 0x0000002f2e267212 */ /* 0x000fe400078e3cff */
[-C--:B------:R-:W-:Y:S02]  /*15910*/  SHF.L.U32 R46, R44, R45.reuse, RZ ;  /* 0x0000002d2c2e7219 */ /* 0x080fe400000006ff */
[-C--:B------:R-:W-:Y:S01]  /*15920*/  SHF.L.U32 R44, R48, R45.reuse, RZ ;  /* 0x0000002d302c7219 */ /* 0x080fe200000006ff */
[----:B------:R-:W-:Y:S01]  /*15930*/  IMAD.SHL.U32 R47, R38, 0x8, RZ ;  /* 0x00000008262f7824 */ /* 0x000fe200078e00ff */
[----:B------:R-:W-:-:S02]  /*15940*/  SHF.L.U32 R45, R2, R45, RZ ;  /* 0x0000002d022d7219 */ /* 0x000fc400000006ff */
[----:B------:R-:W-:Y:S02]  /*15950*/  LOP3.LUT R27, R27, R16, RZ, 0xfc, !PT ;  /* 0x000000101b1b7212 */ /* 0x000fe400078efcff */
[-C--:B------:R-:W-:Y:S02]  /*15960*/  LOP3.LUT R44, R20, R45.reuse, R44, 0x70, !PT ;  /* 0x0000002d142c7212 */ /* 0x080fe400078e702c */
[----:B------:R-:W-:Y:S01]  /*15970*/  LOP3.LUT R45, R46, R45, R20, 0x70, !PT ;  /* 0x0000002d2e2d7212 */ /* 0x000fe200078e7014 */
[----:B------:R-:W-:Y:S01]  /*15980*/  VIADD R46, R33, 0x1010101 ;  /* 0x01010101212e7836 */ /* 0x000fe20000000000 */
[----:B------:R-:W-:Y:S01]  /*15990*/  LOP3.LUT R47, R47, 0x18, RZ, 0xc, !PT ;  /* 0x000000182f2f7812 */ /* 0x000fe200078e0cff */
[----:B------:R-:W-:Y:S01]  /*159a0*/  VIADD R33, R33, 0x2020202 ;  /* 0x0202020221217836 */ /* 0x000fe20000000000 */
[----:B------:R-:W-:Y:S02]  /*159b0*/  LOP3.LUT R16, R44, R45, RZ, 0xfc, !PT ;  /* 0x0000002d2c107212 */ /* 0x000fe400078efcff */
[----:B------:R-:W-:Y:S01]  /*159c0*/  SHF.R.U32.HI R47, RZ, R47, R46 ;  /* 0x0000002fff2f7219 */ /* 0x000fe2000001162e */
[C---:B------:R-:W-:Y:S01]  /*159d0*/  IMAD.U32 R46, R38.reuse, -0x80000000, RZ ;  /* 0x80000000262e7824 */ /* 0x040fe200078e00ff */
[----:B------:R-:W-:Y:S01]  /*159e0*/  SHF.R.U32.HI R44, RZ, 0x8, R39 ;  /* 0x00000008ff2c7819 */ /* 0x000fe20000011627 */
        /* <DEDUP_REMOVED lines=14> */
[----:B------:R-:W-:Y:S01]  /*15ad0*/  SHF.R.U32.HI R45, RZ, 0x1, R39 ;  /* 0x00000001ff2d7819 */ /* 0x000fe20000011627 */
[----:B------:R-:W-:Y:S01]  /*15ae0*/  IMAD.IADD R47, R36, 0x1, R47 ;  /* 0x00000001242f7824 */ /* 0x000fe200078e022f */
[----:B------:R-:W-:-:S04]  /*15af0*/  LOP3.LUT R27, R27, R12, R16, 0xe8, !PT ;  /* 0x0000000c1b1b7212 */ /* 0x000fc800078ee810 */
        /* <DEDUP_REMOVED lines=53> */
[----:B------:R-:W-:-:S04]  /*15e50*/  SHF.L.U32 R47, R2, R47, RZ ;  /* 0x0000002f022f7219 */ /* 0x000fc800000006ff */
[-C--:B------:R-:W-:Y:S02]  /*15e60*/  LOP3.LUT R39, R20, R47.reuse, R39, 0x70, !PT ;  /* 0x0000002f14277212 */ /* 0x080fe400078e7027 */
[----:B------:R-:W-:Y:S02]  /*15e70*/  LOP3.LUT R44, R44, R47, R20, 0x70, !PT ;  /* 0x0000002f2c2c7212 */ /* 0x000fe400078e7014 */
        /* <DEDUP_REMOVED lines=65> */
[----:B------:R-:W-:Y:S02]  /*16290*/  LOP3.LUT R50, R50, R33, RZ, 0x3c, !PT ;  /* 0x0000002132327212 */ /* 0x000fe400078e3cff */
[----:B------:R-:W-:Y:S02]  /*162a0*/  SHF.L.W.U32.HI R12, R47, 0x13, R47 ;  /* 0x000000132f0c7819 */ /* 0x000fe40000010e2f */
[----:B------:R-:W-:-:S04]  /*162b0*/  SHF.R.U32.HI R33, RZ, 0x2, R50 ;  /* 0x00000002ff217819 */ /* 0x000fc80000011632 */
[----:B------:R-:W-:-:S05]  /*162c0*/  LOP3.LUT R50, R33, R50, RZ, 0x3c, !PT ;  /* 0x0000003221327212 */ /* 0x000fca00078e3cff */
[C---:B------:R-:W-:Y:S02]  /*162d0*/  IMAD.SHL.U32 R33, R50.reuse, 0x8, RZ ;  /* 0x0000000832217824 */ /* 0x040fe400078e00ff */
[C---:B------:R-:W-:Y:S02]  /*162e0*/  IMAD.U32 R39, R50.reuse, -0x80000000, RZ ;  /* 0x8000000032277824 */ /* 0x040fe400078e00ff */
[----:B------:R-:W-:Y:S01]  /*162f0*/  IMAD.SHL.U32 R50, R50, 0x40000000, RZ ;  /* 0x4000000032327824 */ /* 0x000fe200078e00ff */
[----:B------:R-:W-:Y:S01]  /*16300*/  LOP3.LUT R44, R33, 0x18, RZ, 0xc, !PT ;  /* 0x00000018212c7812 */ /* 0x000fe200078e0cff */
[C---:B------:R-:W-:Y:S01]  /*16310*/  VIADD R33, R38.reuse, 0x1010101 ;  /* 0x0101010126217836 */ /* 0x040fe20000000000 */
        /* <DEDUP_REMOVED lines=63> */
[C-C-:B------:R-:W-:Y:S02]  /*16710*/  SHF.L.W.U32.HI R45, R47.reuse, 0x1e, R47.reuse ;  /* 0x0000001e2f2d7819 */ /* 0x140fe40000010e2f */
[----:B------:R-:W-:Y:S02]  /*16720*/  SHF.R.U32.HI R49, RZ, 0x2, R46 ;  /* 0x00000002ff317819 */ /* 0x000fe4000001162e */
[----:B------:R-:W-:Y:S02]  /*16730*/  SHF.L.W.U32.HI R47, R47, 0xa, R47 ;  /* 0x0000000a2f2f7819 */ /* 0x000fe40000010e2f */
[----:B------:R-:W-:Y:S02]  /*16740*/  LOP3.LUT R49, R49, R46, RZ, 0x3c, !PT ;  /* 0x0000002e31317212 */ /* 0x000fe400078e3cff */
[----:B------:R-:W-:-:S03]  /*16750*/  LOP3.LUT R45, R47, R45, R12, 0x96, !PT ;  /* 0x0000002d2f2d7212 */ /* 0x000fc600078e960c */
[----:B------:R-:W-:Y:S01]  /*16760*/  IMAD.SHL.U32 R12, R49, 0x8, RZ ;  /* 0x00000008310c7824 */ /* 0x000fe200078e00ff */
        /* <DEDUP_REMOVED lines=64> */
[----:B------:R-:W-:Y:S02]  /*16b70*/  LOP3.LUT R48, R48, R47, RZ, 0x3c, !PT ;  /* 0x0000002f30307212 */ /* 0x000fe400078e3cff */
        /* <DEDUP_REMOVED lines=8> */
[C---:B------:R-:W-:Y:S01]  /*16c00*/  IMAD.SHL.U32 R44, R47.reuse, 0x8, RZ ;  /* 0x000000082f2c7824 */ /* 0x040fe200078e00ff */
[----:B------:R-:W-:Y:S01]  /*16c10*/  SHF.L.U32 R45, R2, R45, RZ ;  /* 0x0000002d022d7219 */ /* 0x000fe200000006ff */
[----:B------:R-:W-:-:S02]  /*16c20*/  IMAD.U32 R48, R47, -0x80000000, RZ ;  /* 0x800000002f307824 */ /* 0x000fc400078e00ff */
[----:B------:R-:W-:Y:S01]  /*16c30*/  IMAD.SHL.U32 R47, R47, 0x40000000, RZ ;  /* 0x400000002f2f7824 */ /* 0x000fe200078e00ff */
[-C--:B------:R-:W-:Y:S02]  /*16c40*/  LOP3.LUT R29, R32, R45.reuse, R29, 0x70, !PT ;  /* 0x0000002d201d7212 */ /* 0x080fe400078e701d */
[----:B------:R-:W-:Y:S01]  /*16c50*/  LOP3.LUT R32, R46, R45, R32, 0x70, !PT ;  /* 0x0000002d2e207212 */ /* 0x000fe200078e7020 */
[----:B------:R-:W-:Y:S01]  /*16c60*/  VIADD R45, R38, 0x1010101 ;  /* 0x01010101262d7836 */ /* 0x000fe20000000000 */
        /* <DEDUP_REMOVED lines=16> */
[----:B------:R-:W-:-:S04]  /*16d70*/  LOP3.LUT R32, R29, R32, RZ, 0xfc, !PT ;  /* 0x000000201d207212 */ /* 0x000fc800078efcff */
[----:B------:R-:W-:Y:S01]  /*16d80*/  @!P0 SEL R44, R44, R45, P1 ;  /* 0x0000002d2c2c8207 */ /* 0x000fe20000800000 */
[----:B------:R-:W-:Y:S01]  /*16d90*/  IMAD.IADD R19, R19, 0x1, R32 ;  /* 0x0000000113137824 */ /* 0x000fe200078e0220 */
[----:B------:R-:W-:Y:S02]  /*16da0*/  SHF.R.U32.HI R32, RZ, 0x1, R30 ;  /* 0x00000001ff207819 */ /* 0x000fe4000001161e */
[----:B------:R-:W-:Y:S02]  /*16db0*/  LOP3.LUT R12, R44, R43, RZ, 0x3c, !PT ;  /* 0x0000002b2c0c7212 */ /* 0x000fe400078e3cff */
[----:B------:R-:W-:Y:S02]  /*16dc0*/  LOP3.LUT R32, R32, 0x1, RZ, 0xc0, !PT ;  /* 0x0000000120207812 */ /* 0x000fe400078ec0ff */
[----:B------:R-:W-:Y:S02]  /*16dd0*/  SHF.R.U32.HI R45, RZ, 0x10, R12 ;  /* 0x00000010ff2d7819 */ /* 0x000fe4000001160c */
[----:B------:R-:W-:-:S02]  /*16de0*/  IADD3 R8, PT, PT, R19, UR32, R8 ;  /* 0x0000002013087c10 */ /* 0x000fc4000fffe008 */
        /* <DEDUP_REMOVED lines=97> */
[----:B------:R-:W-:-:S03]  /*17400*/  SHF.R.U32.HI R12, RZ, 0x8, R30 ;  /* 0x00000008ff0c7819 */ /* 0x000fc6000001161e */
[----:B------:R-:W-:-:S05]  /*17410*/  IMAD.IADD R44, R44, 0x1, R43 ;  /* 0x000000012c2c7824 */ /* 0x000fca00078e022b */
[----:B------:R-:W-:-:S04]  /*17420*/  LOP3.LUT R47, R33, R44, R20, 0x96, !PT ;  /* 0x0000002c212f7212 */ /* 0x000fc800078e9614 */
[----:B------:R-:W-:-:S04]  /*17430*/  LOP3.LUT R44, R47, R26, RZ, 0x3c, !PT ;  /* 0x0000001a2f2c7212 */ /* 0x000fc800078e3cff */
[----:B------:R-:W-:-:S04]  /*17440*/  SHF.R.U32.HI R47, RZ, 0x4, R44 ;  /* 0x00000004ff2f7819 */ /* 0x000fc8000001162c */
[--C-:B------:R-:W-:Y:S02]  /*17450*/  LOP3.LUT R29, R47, 0xf0f0f0f, R44.reuse, 0x48, !PT ;  /* 0x0f0f0f0f2f1d7812 */ /* 0x100fe400078e482c */
[----:B------:R-:W-:Y:S02]  /*17460*/  LOP3.LUT R47, R12, 0x1f, RZ, 0xc0, !PT ;  /* 0x0000001f0c2f7812 */ /* 0x000fe400078ec0ff */
[----:B------:R-:W-:Y:S02]  /*17470*/  SHF.R.U32.HI R49, RZ, 0x18, R29 ;  /* 0x00000018ff317819 */ /* 0x000fe4000001161d */
[----:B------:R-:W-:Y:S02]  /*17480*/  LOP3.LUT R12, R30, 0x1, RZ, 0xc0, !PT ;  /* 0x000000011e0c7812 */ /* 0x000fe400078ec0ff */
[----:B------:R-:W-:Y:S02]  /*17490*/  SHF.R.W.U32 R46, R44, R49, R44 ;  /* 0x000000312c2e7219 */ /* 0x000fe40000001e2c */
[----:B------:R-:W-:-:S02]  /*174a0*/  SHF.L.U32 R32, R32, R47, RZ ;  /* 0x0000002f20207219 */ /* 0x000fc400000006ff */
[----:B------:R-:W-:Y:S02]  /*174b0*/  LOP3.LUT R30, R46, R45, RZ, 0x3c, !PT ;  /* 0x0000002d2e1e7212 */ /* 0x000fe400078e3cff */
[-C--:B------:R-:W-:Y:S02]  /*174c0*/  SHF.L.U32 R45, R12, R47.reuse, RZ ;  /* 0x0000002f0c2d7219 */ /* 0x080fe400000006ff */
[----:B------:R-:W-:Y:S02]  /*174d0*/  SHF.L.U32 R12, R2, R47, RZ ;  /* 0x0000002f020c7219 */ /* 0x000fe400000006ff */
[----:B------:R-:W-:Y:S02]  /*174e0*/  SHF.R.U32.HI R47, RZ, 0x10, R30 ;  /* 0x00000010ff2f7819 */ /* 0x000fe4000001161e */
[-C--:B------:R-:W-:Y:S02]  /*174f0*/  LOP3.LUT R45, R19, R12.reuse, R45, 0x70, !PT ;  /* 0x0000000c132d7212 */ /* 0x080fe400078e702d */
[----:B------:R-:W-:-:S02]  /*17500*/  LOP3.LUT R12, R32, R12, R19, 0x70, !PT ;  /* 0x0000000c200c7212 */ /* 0x000fc400078e7013 */
[----:B------:R-:W-:Y:S02]  /*17510*/  LOP3.LUT R32, R47, R30, RZ, 0x3c, !PT ;  /* 0x0000001e2f207212 */ /* 0x000fe400078e3cff */
[----:B------:R-:W-:Y:S02]  /*17520*/  LOP3.LUT R12, R45, R12, RZ, 0xfc, !PT ;  /* 0x0000000c2d0c7212 */ /* 0x000fe400078efcff */
        /* <DEDUP_REMOVED lines=24> */
[----:B------:R-:W-:Y:S01]  /*176b0*/  VIADD R29, R29, 0x2020202 ;  /* 0x020202021d1d7836 */ /* 0x000fe20000000000 */
[----:B------:R-:W-:-:S02]  /*176c0*/  SHF.R.U32.HI R17, RZ, 0x8, R23 ;  /* 0x00000008ff117819 */ /* 0x000fc40000011617 */
        /* <DEDUP_REMOVED lines=131> */
[----:B------:R-:W-:Y:S02]  /*17f00*/  SHF.R.U32.HI R28, RZ, 0x1, R21 ;  /* 0x00000001ff1c7819 */ /* 0x000fe40000011615 */
[----:B------:R-:W-:Y:S02]  /*17f10*/  SHF.R.U32.HI R50, RZ, 0x2, R47 ;  /* 0x00000002ff327819 */ /* 0x000fe4000001162f */
[----:B------:R-:W-:-:S02]  /*17f20*/  LOP3.LUT R45, R22, 0x1f, RZ, 0xc0, !PT ;  /* 0x0000001f162d7812 */ /* 0x000fc400078ec0ff */
        /* <DEDUP_REMOVED lines=8> */
[----:B------:R-:W-:Y:S01]  /*17fb0*/  IMAD.U32 R47, R28, -0x80000000, RZ ;  /* 0x800000001c2f7824 */ /* 0x000fe200078e00ff */
[-C--:B------:R-:W-:Y:S01]  /*17fc0*/  LOP3.LUT R21, R26, R45.reuse, R21, 0x70, !PT ;  /* 0x0000002d1a157212 */ /* 0x080fe200078e7015 */
[----:B------:R-:W-:Y:S01]  /*17fd0*/  IMAD.SHL.U32 R28, R28, 0x40000000, RZ ;  /* 0x400000001c1c7824 */ /* 0x000fe200078e00ff */
[----:B------:R-:W-:Y:S01]  /*17fe0*/  LOP3.LUT R22, R22, R45, R26, 0x70, !PT ;  /* 0x0000002d16167212 */ /* 0x000fe200078e701a */
        /* <DEDUP_REMOVED lines=61> */
[----:B------:R-:W-:Y:S01]  /*183c0*/  LOP3.LUT R46, R44, R21, R22, 0x1e, !PT ;  /* 0x000000152c2e7212 */ /* 0x000fe200078e1e16 */
[C---:B------:R-:W-:Y:S01]  /*183d0*/  VIADD R21, R30.reuse, 0x1010101 ;  /* 0x010101011e157836 */ /* 0x040fe20000000000 */
[----:B------:R-:W-:Y:S01]  /*183e0*/  LOP3.LUT R47, R47, R28, RZ, 0x3c, !PT ;  /* 0x0000001c2f2f7212 */ /* 0x000fe200078e3cff */
[----:B------:R-:W-:Y:S01]  /*183f0*/  VIADD R30, R30, 0x2020202 ;  /* 0x020202021e1e7836 */ /* 0x000fe20000000000 */
[----:B------:R-:W-:Y:S02]  /*18400*/  LOP3.LUT R46, R44, R19, R46, 0x78, !PT ;  /* 0x000000132c2e7212 */ /* 0x000fe400078e782e */
[----:B------:R-:W-:Y:S02]  /*18410*/  SHF.R.U32.HI R28, RZ, 0x2, R47 ;  /* 0x00000002ff1c7819 */ /* 0x000fe4000001162f */
[----:B------:R-:W-:-:S02]  /*18420*/  IADD3 R13, PT, PT, R12, R13, R46 ;  /* 0x0000000d0c0d7210 */ /* 0x000fc40007ffe02e */
[----:B------:R-:W-:Y:S02]  /*18430*/  LOP3.LUT R28, R28, R47, RZ, 0x3c, !PT ;  /* 0x0000002f1c1c7212 */ /* 0x000fe400078e3cff */
[----:B------:R-:W-:-:S03]  /*18440*/  SHF.R.U32.HI R12, RZ, 0x8, R34 ;  /* 0x00000008ff0c7819 */ /* 0x000fc60000011622 */
        /* <DEDUP_REMOVED lines=55> */
[----:B------:R-:W-:Y:S02]  /*187c0*/  SHF.R.W.U32 R44, R30, R45, R30 ;  /* 0x0000002d1e2c7219 */ /* 0x000fe40000001e1e */
[----:B------:R-:W-:Y:S02]  /*187d0*/  LOP3.LUT R45, R12, 0x1f, RZ, 0xc0, !PT ;  /* 0x0000001f0c2d7812 */ /* 0x000fe400078ec0ff */
[----:B------:R-:W-:Y:S02]  /*187e0*/  LOP3.LUT R43, R44, R43, RZ, 0x3c, !PT ;  /* 0x0000002b2c2b7212 */ /* 0x000fe400078e3cff */
[----:B------:R-:W-:Y:S02]  /*187f0*/  SHF.R.U32.HI R44, RZ, 0x1, R34 ;  /* 0x00000001ff2c7819 */ /* 0x000fe40000011622 */
        /* <DEDUP_REMOVED lines=10> */
[----:B------:R-:W-:Y:S02]  /*188a0*/  LOP3.LUT R12, R25, R44, R12, 0x70, !PT ;  /* 0x0000002c190c7212 */ /* 0x000fe400078e700c */
[----:B------:R-:W-:Y:S02]  /*188b0*/  LOP3.LUT R45, R47, R48, R45, 0x96, !PT ;  /* 0x000000302f2d7212 */ /* 0x000fe400078e962d */
[----:B------:R-:W-:Y:S02]  /*188c0*/  LOP3.LUT R47, R46, R44, R25, 0x70, !PT ;  /* 0x0000002c2e2f7212 */ /* 0x000fe400078e7019 */
[----:B------:R-:W-:-:S02]  /*188d0*/  SHF.R.U32.HI R44, RZ, 0x8, R37 ;  /* 0x00000008ff2c7819 */ /* 0x000fc40000011625 */
[----:B------:R-:W-:Y:S02]  /*188e0*/  SHF.R.U32.HI R46, RZ, 0x1, R37 ;  /* 0x00000001ff2e7819 */ /* 0x000fe40000011625 */
[----:B------:R-:W-:Y:S02]  /*188f0*/  LOP3.LUT R49, R44, 0x1f, RZ, 0xc0, !PT ;  /* 0x0000001f2c317812 */ /* 0x000fe400078ec0ff */
[----:B------:R-:W-:Y:S02]  /*18900*/  LOP3.LUT R46, R46, 0x1, RZ, 0xc0, !PT ;  /* 0x000000012e2e7812 */ /* 0x000fe400078ec0ff */
[----:B------:R-:W-:Y:S02]  /*18910*/  LOP3.LUT R12, R12, R47, RZ, 0xfc, !PT ;  /* 0x0000002f0c0c7212 */ /* 0x000fe400078efcff */
[----:B------:R-:W-:Y:S02]  /*18920*/  LOP3.LUT R47, R45, R34, RZ, 0x3c, !PT ;  /* 0x000000222d2f7212 */ /* 0x000fe400078e3cff */
[----:B------:R-:W-:-:S02]  /*18930*/  SHF.L.U32 R44, R46, R49, RZ ;  /* 0x000000312e2c7219 */ /* 0x000fc400000006ff */
[----:B------:R-:W-:Y:S02]  /*18940*/  LOP3.LUT R48, R37, 0x1, RZ, 0xc0, !PT ;  /* 0x0000000125307812 */ /* 0x000fe400078ec0ff */
[--C-:B------:R-:W-:Y:S02]  /*18950*/  SHF.R.U32.HI R46, RZ, 0x8, R41.reuse ;  /* 0x00000008ff2e7819 */ /* 0x100fe40000011629 */
[----:B------:R-:W-:Y:S02]  /*18960*/  SHF.R.U32.HI R34, RZ, 0x1, R41 ;  /* 0x00000001ff227819 */ /* 0x000fe40000011629 */
[----:B------:R-:W-:Y:S02]  /*18970*/  SHF.R.U32.HI R50, RZ, 0x2, R47 ;  /* 0x00000002ff327819 */ /* 0x000fe4000001162f */
[----:B------:R-:W-:Y:S02]  /*18980*/  SHF.L.U32 R37, R48, R49, RZ ;  /* 0x0000003130257219 */ /* 0x000fe400000006ff */
[----:B------:R-:W-:-:S02]  /*18990*/  LOP3.LUT R45, R46, 0x1f, RZ, 0xc0, !PT ;  /* 0x0000001f2e2d7812 */ /* 0x000fc400078ec0ff */
[----:B------:R-:W-:Y:S02]  /*189a0*/  LOP3.LUT R46, R34, 0x1, RZ, 0xc0, !PT ;  /* 0x00000001222e7812 */ /* 0x000fe400078ec0ff */
[----:B------:R-:W-:Y:S02]  /*189b0*/  LOP3.LUT R48, R41, 0x1, RZ, 0xc0, !PT ;  /* 0x0000000129307812 */ /* 0x000fe400078ec0ff */
[----:B------:R-:W-:Y:S02]  /*189c0*/  LOP3.LUT R34, R50, R47, RZ, 0x3c, !PT ;  /* 0x0000002f32227212 */ /* 0x000fe400078e3cff */
[-C--:B------:R-:W-:Y:S02]  /*189d0*/  SHF.L.U32 R41, R48, R45.reuse, RZ ;  /* 0x0000002d30297219 */ /* 0x080fe400000006ff */
[-C--:B------:R-:W-:Y:S02]  /*189e0*/  SHF.L.U32 R46, R46, R45.reuse, RZ ;  /* 0x0000002d2e2e7219 */ /* 0x080fe400000006ff */
[----:B------:R-:W-:Y:S01]  /*189f0*/  SHF.L.U32 R48, R2, R45, RZ ;  /* 0x0000002d02307219 */ /* 0x000fe200000006ff */
[----:B------:R-:W-:Y:S01]  /*18a00*/  IMAD.SHL.U32 R45, R34, 0x8, RZ ;  /* 0x00000008222d7824 */ /* 0x000fe200078e00ff */
[----:B------:R-:W-:-:S02]  /*18a10*/  SHF.L.U32 R49, R2, R49, RZ ;  /* 0x0000003102317219 */ /* 0x000fc400000006ff */
[-C--:B------:R-:W-:Y:S02]  /*18a20*/  LOP3.LUT R41, R27, R48.reuse, R41, 0x70, !PT ;  /* 0x000000301b297212 */ /* 0x080fe400078e7029 */
[----:B------:R-:W-:Y:S02]  /*18a30*/  LOP3.LUT R48, R46, R48, R27, 0x70, !PT ;  /* 0x000000302e307212 */ /* 0x000fe400078e701b */
[----:B------:R-:W-:Y:S01]  /*18a40*/  LOP3.LUT R46, R45, 0x18, RZ, 0xc, !PT ;  /* 0x000000182d2e7812 */ /* 0x000fe200078e0cff */
[----:B------:R-:W-:Y:S01]  /*18a50*/  VIADD R45, R22, 0x1010101 ;  /* 0x01010101162d7836 */ /* 0x000fe20000000000 */
[-C--:B------:R-:W-:Y:S01]  /*18a60*/  LOP3.LUT R37, R20, R49.reuse, R37, 0x70, !PT ;  /* 0x0000003114257212 */ /* 0x080fe200078e7025 */
[----:B------:R-:W-:Y:S01]  /*18a70*/  VIADD R22, R22, 0x2020202 ;  /* 0x0202020216167836 */ /* 0x000fe20000000000 */
[----:B------:R-:W-:Y:S02]  /*18a80*/  LOP3.LUT R44, R44, R49, R20, 0x70, !PT ;  /* 0x000000312c2c7212 */ /* 0x000fe400078e7014 */
[----:B------:R-:W-:Y:S01]  /*18a90*/  SHF.R.U32.HI R45, RZ, R46, R45 ;  /* 0x0000002eff2d7219 */ /* 0x000fe2000001162d */
[C---:B------:R-:W-:Y:S01]  /*18aa0*/  IMAD.U32 R46, R34.reuse, -0x80000000, RZ ;  /* 0x80000000222e7824 */ /* 0x040fe200078e00ff */
[----:B------:R-:W-:Y:S01]  /*18ab0*/  LOP3.LUT R37, R37, R44, RZ, 0xfc, !PT ;  /* 0x0000002c25257212 */ /* 0x000fe200078efcff */
        /* <DEDUP_REMOVED lines=68> */
[-C--:B------:R-:W-:Y:S02]  /*18f00*/  SHF.L.U32 R45, R44, R41.reuse, RZ ;  /* 0x000000292c2d7219 */ /* 0x080fe400000006ff */
[-C--:B------:R-:W-:Y:S01]  /*18f10*/  SHF.L.U32 R48, R48, R41.reuse, RZ ;  /* 0x0000002930307219 */ /* 0x080fe200000006ff */
[----:B------:R-:W-:Y:S01]  /*18f20*/  IMAD.SHL.U32 R47, R35, 0x8, RZ ;  /* 0x00000008232f7824 */ /* 0x000fe200078e00ff */
[----:B------:R-:W-:-:S04]  /*18f30*/  SHF.L.U32 R44, R2, R41, RZ ;  /* 0x00000029022c7219 */ /* 0x000fc800000006ff */
[-C--:B------:R-:W-:Y:S02]  /*18f40*/  LOP3.LUT R41, R27, R44.reuse, R48, 0x70, !PT ;  /* 0x0000002c1b297212 */ /* 0x080fe400078e7030 */
[----:B------:R-:W-:Y:S01]  /*18f50*/  LOP3.LUT R48, R47, 0x18, RZ, 0xc, !PT ;  /* 0x000000182f307812 */ /* 0x000fe200078e0cff */
[----:B------:R-:W-:Y:S01]  /*18f60*/  IMAD.U32 R47, R35, -0x80000000, RZ ;  /* 0x80000000232f7824 */ /* 0x000fe200078e00ff */
[----:B------:R-:W-:Y:S01]  /*18f70*/  LOP3.LUT R44, R45, R44, R27, 0x70, !PT ;  /* 0x0000002c2d2c7212 */ /* 0x000fe200078e701b */
        /* <DEDUP_REMOVED lines=132> */
[----:B------:R-:W-:Y:S02]  /*197c0*/  LOP3.LUT R46, R37, R12, R21, 0xe8, !PT ;  /* 0x0000000c252e7212 */ /* 0x000fe400078ee815 */
[----:B------:R-:W-:Y:S02]  /*197d0*/  SHF.R.U32.HI R21, RZ, 0x2, R48 ;  /* 0x00000002ff157819 */ /* 0x000fe40000011630 */
[C-C-:B------:R-:W-:Y:S02]  /*197e0*/  SHF.L.W.U32.HI R47, R44.reuse, 0x1e, R44.reuse ;  /* 0x0000001e2c2f7819 */ /* 0x140fe40000010e2c */
[C-C-:B------:R-:W-:Y:S02]  /*197f0*/  SHF.L.W.U32.HI R12, R44.reuse, 0x13, R44.reuse ;  /* 0x000000132c0c7819 */ /* 0x140fe40000010e2c */
[----:B------:R-:W-:-:S02]  /*19800*/  SHF.L.W.U32.HI R44, R44, 0xa, R44 ;  /* 0x0000000a2c2c7819 */ /* 0x000fc40000010e2c */
[----:B------:R-:W-:Y:S02]  /*19810*/  LOP3.LUT R21, R21, R48, RZ, 0x3c, !PT ;  /* 0x0000003015157212 */ /* 0x000fe400078e3cff */
[----:B------:R-:W-:-:S03]  /*19820*/  LOP3.LUT R47, R44, R47, R12, 0x96, !PT ;  /* 0x0000002f2c2f7212 */ /* 0x000fc600078e960c */
        /* <DEDUP_REMOVED lines=41> */
[----:B------:R-:W-:Y:S02]  /*19ac0*/  ISETP.NE.AND P0, PT, R37, RZ, PT ;  /* 0x000000ff2500720c */ /* 0x000fe40003f05270 */
        /* <DEDUP_REMOVED lines=28> */
[----:B------:R-:W-:Y:S02]  /*19c90*/  IADD3 R28, PT, PT, R47, R46, R13 ;  /* 0x0000002e2f1c7210 */ /* 0x000fe40007ffe00d */
[----:B------:R-:W-:Y:S02]  /*19ca0*/  LOP3.LUT R46, R45, 0x1, RZ, 0xc0, !PT ;  /* 0x000000012d2e7812 */ /* 0x000fe400078ec0ff */
[----:B------:R-:W-:Y:S02]  /*19cb0*/  SHF.R.U32.HI R48, RZ, 0x2, R49 ;  /* 0x00000002ff307819 */ /* 0x000fe40000011631 */
[-C--:B------:R-:W-:Y:S02]  /*19cc0*/  SHF.L.U32 R45, R42, R41.reuse, RZ ;  /* 0x000000292a2d7219 */ /* 0x080fe400000006ff */
[-C--:B------:R-:W-:Y:S02]  /*19cd0*/  SHF.L.U32 R42, R2, R41.reuse, RZ ;  /* 0x00000029022a7219 */ /* 0x080fe400000006ff */
[----:B------:R-:W-:-:S02]  /*19ce0*/  SHF.L.U32 R46, R46, R41, RZ ;  /* 0x000000292e2e7219 */ /* 0x000fc400000006ff */
[----:B------:R-:W-:Y:S02]  /*19cf0*/  LOP3.LUT R48, R48, R49, RZ, 0x3c, !PT ;  /* 0x0000003130307212 */ /* 0x000fe400078e3cff */
[-C--:B------:R-:W-:Y:S01]  /*19d00*/  LOP3.LUT R41, R13, R42.reuse, R45, 0x70, !PT ;  /* 0x0000002a0d297212 */ /* 0x080fe200078e702d */
[----:B------:R-:W-:Y:S01]  /*19d10*/  VIADD R45, R37, 0x1010101 ;  /* 0x01010101252d7836 */ /* 0x000fe20000000000 */
[----:B------:R-:W-:Y:S01]  /*19d20*/  LOP3.LUT R42, R46, R42, R13, 0x70, !PT ;  /* 0x0000002a2e2a7212 */ /* 0x000fe200078e700d */
[C---:B------:R-:W-:Y:S02]  /*19d30*/  IMAD.SHL.U32 R13, R48.reuse, 0x8, RZ ;  /* 0x00000008300d7824 */ /* 0x040fe400078e00ff */
[C---:B------:R-:W-:Y:S02]  /*19d40*/  IMAD.U32 R47, R48.reuse, -0x80000000, RZ ;  /* 0x80000000302f7824 */ /* 0x040fe400078e00ff */
[----:B------:R-:W-:Y:S01]  /*19d50*/  IMAD.SHL.U32 R48, R48, 0x40000000, RZ ;  /* 0x4000000030307824 */ /* 0x000fe200078e00ff */
[----:B------:R-:W-:-:S02]  /*19d60*/  LOP3.LUT R46, R13, 0x18, RZ, 0xc, !PT ;  /* 0x000000180d2e7812 */ /* 0x000fc400078e0cff */
[----:B------:R-:W-:Y:S02]  /*19d70*/  LOP3.LUT R47, R47, 0x80000000, RZ, 0x3c, !PT ;  /* 0x800000002f2f7812 */ /* 0x000fe400078e3cff */
[----:B------:R-:W-:Y:S02]  /*19d80*/  LOP3.LUT R13, R48, 0xc0000000, RZ, 0x3c, !PT ;  /* 0xc0000000300d7812 */ /* 0x000fe400078e3cff */
[----:B------:R-:W-:Y:S02]  /*19d90*/  ISETP.NE.AND P0, PT, R47, RZ, PT ;  /* 0x000000ff2f00720c */ /* 0x000fe40003f05270 */
[----:B------:R-:W-:Y:S02]  /*19da0*/  SHF.R.U32.HI R45, RZ, R46, R45 ;  /* 0x0000002eff2d7219 */ /* 0x000fe4000001162d */
[----:B------:R-:W-:Y:S02]  /*19db0*/  SHF.R.S32.HI R47, RZ, 0x1f, R47 ;  /* 0x0000001fff2f7819 */ /* 0x000fe4000001142f */
[----:B------:R-:W-:-:S02]  /*19dc0*/  SHF.R.S32.HI R49, RZ, 0x1f, R13 ;  /* 0x0000001fff317819 */ /* 0x000fc4000001140d */
[----:B------:R-:W-:Y:S02]  /*19dd0*/  SHF.R.W.U32 R45, R12, R45, R12 ;  /* 0x0000002d0c2d7219 */ /* 0x000fe40000001e0c */
[-C--:B------:R-:W-:Y:S02]  /*19de0*/  LOP3.LUT R47, R47, R44.reuse, RZ, 0xfc, !PT ;  /* 0x0000002c2f2f7212 */ /* 0x080fe400078efcff */
[----:B------:R-:W-:Y:S02]  /*19df0*/  LOP3.LUT R46, R49, R44, RZ, 0x30, !PT ;  /* 0x0000002c312e7212 */ /* 0x000fe400078e30ff */
[----:B------:R-:W-:Y:S02]  /*19e00*/  ISETP.GT.AND P1, PT, R13, -0x1, PT ;  /* 0xffffffff0d00780c */ /* 0x000fe40003f24270 */
[----:B------:R-:W-:Y:S02]  /*19e10*/  LOP3.LUT R47, R45, R46, R47, 0xd0, !PT ;  /* 0x0000002e2d2f7212 */ /* 0x000fe400078ed02f */
[----:B------:R-:W-:-:S02]  /*19e20*/  LOP3.LUT R46, R44, R45, RZ, 0x30, !PT ;  /* 0x0000002d2c2e7212 */ /* 0x000fc400078e30ff */
        /* <DEDUP_REMOVED lines=30> */
[----:B------:R-:W-:Y:S02]  /*1a010*/  LOP3.LUT R45, R21, R44, RZ, 0x30, !PT ;  /* 0x0000002c152d7212 */ /* 0x000fe400078e30ff */
[----:B------:R-:W-:Y:S01]  /*1a020*/  ISETP.GT.AND P1, PT, R37, -0x1, PT ;  /* 0xffffffff2500780c */ /* 0x000fe20003f24270 */
        /* <DEDUP_REMOVED lines=140> */
[----:B------:R-:W-:Y:S02]  /*1a8f0*/  LOP3.LUT R13, R41, R42, RZ, 0xfc, !PT ;  /* 0x0000002a290d7212 */ /* 0x000fe400078efcff */
[----:B------:R-:W-:Y:S01]  /*1a900*/  SHF.R.U32.HI R42, RZ, 0x1, R40 ;  /* 0x00000001ff2a7819 */ /* 0x000fe20000011628 */
[----:B------:R-:W-:Y:S02]  /*1a910*/  IMAD.IADD R48, R37, 0x1, R44 ;  /* 0x0000000125307824 */ /* 0x000fe400078e022c */
[----:B------:R-:W-:Y:S01]  /*1a920*/  IMAD.IADD R18, R18, 0x1, R13 ;  /* 0x0000000112127824 */ /* 0x000fe200078e020d */
[----:B------:R-:W-:Y:S02]  /*1a930*/  SHF.R.U32.HI R13, RZ, 0x8, R40 ;  /* 0x00000008ff0d7819 */ /* 0x000fe40000011628 */
[----:B------:R-:W-:-:S02]  /*1a940*/  LOP3.LUT R37, R48, R21, RZ, 0x3c, !PT ;  /* 0x0000001530257212 */ /* 0x000fc400078e3cff */
[----:B------:R-:W-:Y:S02]  /*1a950*/  LOP3.LUT R13, R13, 0x1f, RZ, 0xc0, !PT ;  /* 0x0000001f0d0d7812 */ /* 0x000fe400078ec0ff */
[--C-:B------:R-:W-:Y:S02]  /*1a960*/  SHF.R.U32.HI R48, RZ, 0x4, R37.reuse ;  /* 0x00000004ff307819 */ /* 0x100fe40000011625 */
[----:B------:R-:W-:Y:S02]  /*1a970*/  LOP3.LUT R42, R42, 0x1, RZ, 0xc0, !PT ;  /* 0x000000012a2a7812 */ /* 0x000fe400078ec0ff */
[----:B------:R-:W-:Y:S02]  /*1a980*/  LOP3.LUT R41, R48, 0xf0f0f0f, R37, 0x48, !PT ;  /* 0x0f0f0f0f30297812 */ /* 0x000fe400078e4825 */
[----:B------:R-:W-:Y:S02]  /*1a990*/  LOP3.LUT R40, R40, 0x1, RZ, 0xc0, !PT ;  /* 0x0000000128287812 */ /* 0x000fe400078ec0ff */
[----:B------:R-:W-:-:S02]  /*1a9a0*/  SHF.R.U32.HI R48, RZ, 0x18, R41 ;  /* 0x00000018ff307819 */ /* 0x000fc40000011629 */
[-C--:B------:R-:W-:Y:S02]  /*1a9b0*/  SHF.L.U32 R42, R42, R13.reuse, RZ ;  /* 0x0000000d2a2a7219 */ /* 0x080fe400000006ff */
[----:B------:R-:W-:Y:S02]  /*1a9c0*/  SHF.R.W.U32 R45, R37, R48, R37 ;  /* 0x00000030252d7219 */ /* 0x000fe40000001e25 */
[-C--:B------:R-:W-:Y:S02]  /*1a9d0*/  SHF.L.U32 R40, R40, R13.reuse, RZ ;  /* 0x0000000d28287219 */ /* 0x080fe400000006ff */
[----:B------:R-:W-:Y:S02]  /*1a9e0*/  LOP3.LUT R45, R45, R46, RZ, 0x3c, !PT ;  /* 0x0000002e2d2d7212 */ /* 0x000fe400078e3cff */
[----:B------:R-:W-:Y:S02]  /*1a9f0*/  SHF.L.U32 R13, R2, R13, RZ ;  /* 0x0000000d020d7219 */ /* 0x000fe400000006ff */
[----:B------:R-:W-:-:S02]  /*1aa00*/  SHF.R.U32.HI R48, RZ, 0x10, R45 ;  /* 0x00000010ff307819 */ /* 0x000fc4000001162d */
[-C--:B------:R-:W-:Y:S02]  /*1aa10*/  LOP3.LUT R46, R18, R13.reuse, R40, 0x70, !PT ;  /* 0x0000000d122e7212 */ /* 0x080fe400078e7028 */
[----:B------:R-:W-:Y:S02]  /*1aa20*/  LOP3.LUT R13, R42, R13, R18, 0x70, !PT ;  /* 0x0000000d2a0d7212 */ /* 0x000fe400078e7012 */
[----:B------:R-:W-:Y:S02]  /*1aa30*/  LOP3.LUT R40, R48, R45, RZ, 0x3c, !PT ;  /* 0x0000002d30287212 */ /* 0x000fe400078e3cff */
[----:B------:R-:W-:Y:S02]  /*1aa40*/  LOP3.LUT R13, R46, R13, RZ, 0xfc, !PT ;  /* 0x0000000d2e0d7212 */ /* 0x000fe400078efcff */
[--C-:B------:R-:W-:Y:S02]  /*1aa50*/  SHF.R.U32.HI R42, RZ, 0xc, R40.reuse ;  /* 0x0000000cff2a7819 */ /* 0x100fe40000011628 */
[----:B------:R-:W-:-:S02]  /*1aa60*/  SHF.R.U32.HI R47, RZ, 0x4, R40 ;  /* 0x00000004ff2f7819 */ /* 0x000fc40000011628 */
[----:B------:R-:W-:Y:S02]  /*1aa70*/  SHF.R.U32.HI R46, RZ, 0x8, R40 ;  /* 0x00000008ff2e7819 */ /* 0x000fe40000011628 */
[----:B------:R-:W-:Y:S02]  /*1aa80*/  IADD3 R9, PT, PT, R18, UR33, R9 ;  /* 0x0000002112097c10 */ /* 0x000fe4000fffe009 */
[----:B------:R-:W-:Y:S02]  /*1aa90*/  LOP3.LUT R49, R46, R47, R42, 0x96, !PT ;  /* 0x0000002f2e317212 */ /* 0x000fe400078e962a */
[C-C-:B------:R-:W-:Y:S02]  /*1aaa0*/  SHF.L.W.U32.HI R42, R13.reuse, 0x1a, R13.reuse ;  /* 0x0000001a0d2a7819 */ /* 0x140fe40000010e0d */
[C-C-:B------:R-:W-:Y:S02]  /*1aab0*/  SHF.L.W.U32.HI R47, R13.reuse, 0x15, R13.reuse ;  /* 0x000000150d2f7819 */ /* 0x140fe40000010e0d */
[----:B------:R-:W-:-:S02]  /*1aac0*/  SHF.L.W.U32.HI R13, R13, 0x7, R13 ;  /* 0x000000070d0d7819 */ /* 0x000fc40000010e0d */
[----:B------:R-:W-:Y:S02]  /*1aad0*/  LOP3.LUT R49, R49, R40, RZ, 0x3c, !PT ;  /* 0x0000002831317212 */ /* 0x000fe400078e3cff */
[----:B------:R-:W-:Y:S02]  /*1aae0*/  LOP3.LUT R13, R13, R42, R47, 0x96, !PT ;  /* 0x0000002a0d0d7212 */ /* 0x000fe400078e962f */
[--C-:B------:R-:W-:Y:S02]  /*1aaf0*/  SHF.R.U32.HI R42, RZ, 0x8, R24.reuse ;  /* 0x00000008ff2a7819 */ /* 0x100fe40000011618 */
[----:B------:R-:W-:Y:S02]  /*1ab00*/  SHF.R.U32.HI R40, RZ, 0x1, R24 ;  /* 0x00000001ff287819 */ /* 0x000fe40000011618 */
[----:B------:R-:W-:Y:S02]  /*1ab10*/  LOP3.LUT R47, R42, 0x1f, RZ, 0xc0, !PT ;  /* 0x0000001f2a2f7812 */ /* 0x000fe400078ec0ff */
[----:B------:R-:W-:-:S02]  /*1ab20*/  LOP3.LUT R40, R40, 0x1, RZ, 0xc0, !PT ;  /* 0x0000000128287812 */ /* 0x000fc400078ec0ff */
[----:B------:R-:W-:Y:S02]  /*1ab30*/  LOP3.LUT R42, R24, 0x1, RZ, 0xc0, !PT ;  /* 0x00000001182a7812 */ /* 0x000fe400078ec0ff */
[----:B------:R-:W-:Y:S02]  /*1ab40*/  SHF.R.U32.HI R46, RZ, 0x2, R49 ;  /* 0x00000002ff2e7819 */ /* 0x000fe40000011631 */
[-C--:B------:R-:W-:Y:S02]  /*1ab50*/  SHF.L.U32 R40, R40, R47.reuse, RZ ;  /* 0x0000002f28287219 */ /* 0x080fe400000006ff */
[----:B------:R-:W-:Y:S02]  /*1ab60*/  SHF.L.U32 R42, R42, R47, RZ ;  /* 0x0000002f2a2a7219 */ /* 0x000fe400000006ff */
[----:B------:R-:W-:Y:S02]  /*1ab70*/  LOP3.LUT R24, R46, R49, RZ, 0x3c, !PT ;  /* 0x000000312e187212 */ /* 0x000fe400078e3cff */
[----:B------:R-:W-:-:S03]  /*1ab80*/  SHF.L.U32 R47, R2, R47, RZ ;  /* 0x0000002f022f7219 */ /* 0x000fc600000006ff */
[----:B------:R-:W-:Y:S01]  /*1ab90*/  IMAD.SHL.U32 R48, R24, 0x8, RZ ;  /* 0x0000000818307824 */ /* 0x000fe200078e00ff */
[-C--:B------:R-:W-:Y:S01]  /*1aba0*/  LOP3.LUT R46, R26, R47.reuse, R42, 0x70, !PT ;  /* 0x0000002f1a2e7212 */ /* 0x080fe200078e702a */
[----:B------:R-:W-:Y:S01]  /*1abb0*/  IMAD.U32 R42, R24, -0x80000000, RZ ;  /* 0x80000000182a7824 */ /* 0x000fe200078e00ff */
[----:B------:R-:W-:Y:S01]  /*1abc0*/  LOP3.LUT R47, R40, R47, R26, 0x70, !PT ;  /* 0x0000002f282f7212 */ /* 0x000fe200078e701a */
        /* <DEDUP_REMOVED lines=78> */
[----:B------:R-:W-:Y:S02]  /*1b0b0*/  LOP3.LUT R47, R47, R48, R19, 0x70, !PT ;  /* 0x000000302f2f7212 */ /* 0x000fe400078e7013 */
        /* <DEDUP_REMOVED lines=17> */
[----:B------:R-:W-:Y:S01]  /*1b1d0*/  LOP3.LUT R46, R43, R46, R47, 0x1e, !PT ;  /* 0x0000002e2b2e7212 */ /* 0x000fe200078e1e2f */
[----:B------:R-:W-:-:S03]  /*1b1e0*/  IMAD.IADD R24, R24, 0x1, R23 ;  /* 0x0000000118187824 */ /* 0x000fc600078e0217 */
[----:B------:R-:W-:Y:S02]  /*1b1f0*/  LOP3.LUT R46, R43, R18, R46, 0x78, !PT ;  /* 0x000000122b2e7212 */ /* 0x000fe400078e782e */
[----:B------:R-:W-:Y:S02]  /*1b200*/  @!P0 SEL R17, R17, R24, P1 ;  /* 0x0000001811118207 */ /* 0x000fe40000800000 */
[----:B------:R-:W-:Y:S02]  /*1b210*/  IADD3 R14, PT, PT, R13, R14, R46 ;  /* 0x0000000e0d0e7210 */ /* 0x000fe40007ffe02e */
[----:B------:R-:W-:Y:S02]  /*1b220*/  LOP3.LUT R23, R17, R42, RZ, 0x3c, !PT ;  /* 0x0000002a11177212 */ /* 0x000fe400078e3cff */
[----:B------:R-:W-:Y:S02]  /*1b230*/  SHF.R.U32.HI R13, RZ, 0x8, R31 ;  /* 0x00000008ff0d7819 */ /* 0x000fe4000001161f */
[----:B------:R-:W-:-:S02]  /*1b240*/  SHF.R.U32.HI R24, RZ, 0x10, R23 ;  /* 0x00000010ff187819 */ /* 0x000fc40000011617 */
[----:B------:R-:W-:Y:S02]  /*1b250*/  LOP3.LUT R13, R13, 0x1f, RZ, 0xc0, !PT ;  /* 0x0000001f0d0d7812 */ /* 0x000fe400078ec0ff */
        /* <DEDUP_REMOVED lines=95> */
[----:B------:R-:W-:Y:S02]  /*1b850*/  LOP3.LUT R48, R31, 0x1, RZ, 0xc0, !PT ;  /* 0x000000011f307812 */ /* 0x000fe400078ec0ff */
[----:B------:R-:W-:Y:S02]  /*1b860*/  @!P0 SEL R17, R17, R24, P1 ;  /* 0x0000001811118207 */ /* 0x000fe40000800000 */
[----:B------:R-:W-:-:S03]  /*1b870*/  SHF.L.U32 R48, R48, R13, RZ ;  /* 0x0000000d30307219 */ /* 0x000fc600000006ff */
        /* <DEDUP_REMOVED lines=12> */
[----:B------:R-:W-:Y:S02]  /*1b940*/  SHF.L.U32 R45, R2, R13, RZ ;  /* 0x0000000d022d7219 */ /* 0x000fe400000006ff */
[--C-:B------:R-:W-:Y:S02]  /*1b950*/  SHF.R.U32.HI R44, RZ, 0xc, R31.reuse ;  /* 0x0000000cff2c7819 */ /* 0x100fe4000001161f */
[--C-:B------:R-:W-:Y:S02]  /*1b960*/  SHF.R.U32.HI R13, RZ, 0x4, R31.reuse ;  /* 0x00000004ff0d7819 */ /* 0x100fe4000001161f */
[----:B------:R-:W-:Y:S02]  /*1b970*/  SHF.R.U32.HI R47, RZ, 0x8, R31 ;  /* 0x00000008ff2f7819 */ /* 0x000fe4000001161f */
[----:B------:R-:W-:Y:S02]  /*1b980*/  LOP3.LUT R46, R46, R45, R20, 0x70, !PT ;  /* 0x0000002d2e2e7212 */ /* 0x000fe400078e7014 */
[----:B------:R-:W-:-:S02]  /*1b990*/  LOP3.LUT R44, R47, R13, R44, 0x96, !PT ;  /* 0x0000000d2f2c7212 */ /* 0x000fc400078e962c */
[----:B------:R-:W-:Y:S02]  /*1b9a0*/  LOP3.LUT R13, R20, R45, R48, 0x70, !PT ;  /* 0x0000002d140d7212 */ /* 0x000fe400078e7030 */
[--C-:B------:R-:W-:Y:S02]  /*1b9b0*/  SHF.R.U32.HI R45, RZ, 0x8, R36.reuse ;  /* 0x00000008ff2d7819 */ /* 0x100fe40000011624 */
[----:B------:R-:W-:Y:S02]  /*1b9c0*/  SHF.R.U32.HI R47, RZ, 0x1, R36 ;  /* 0x00000001ff2f7819 */ /* 0x000fe40000011624 */
[----:B------:R-:W-:Y:S02]  /*1b9d0*/  LOP3.LUT R45, R45, 0x1f, RZ, 0xc0, !PT ;  /* 0x0000001f2d2d7812 */ /* 0x000fe400078ec0ff */
[----:B------:R-:W-:Y:S02]  /*1b9e0*/  LOP3.LUT R36, R36, 0x1, RZ, 0xc0, !PT ;  /* 0x0000000124247812 */ /* 0x000fe400078ec0ff */
[----:B------:R-:W-:-:S02]  /*1b9f0*/  LOP3.LUT R48, R47, 0x1, RZ, 0xc0, !PT ;  /* 0x000000012f307812 */ /* 0x000fc400078ec0ff */
[-C--:B------:R-:W-:Y:S02]  /*1ba00*/  SHF.L.U32 R47, R36, R45.reuse, RZ ;  /* 0x0000002d242f7219 */ /* 0x080fe400000006ff */
[-C--:B------:R-:W-:Y:S02]  /*1ba10*/  SHF.L.U32 R36, R2, R45.reuse, RZ ;  /* 0x0000002d02247219 */ /* 0x080fe400000006ff */
[----:B------:R-:W-:Y:S02]  /*1ba20*/  SHF.L.U32 R48, R48, R45, RZ ;  /* 0x0000002d30307219 */ /* 0x000fe400000006ff */
[-C--:B------:R-:W-:Y:S02]  /*1ba30*/  LOP3.LUT R45, R27, R36.reuse, R47, 0x70, !PT ;  /* 0x000000241b2d7212 */ /* 0x080fe400078e702f */
[----:B------:R-:W-:Y:S02]  /*1ba40*/  LOP3.LUT R36, R48, R36, R27, 0x70, !PT ;  /* 0x0000002430247212 */ /* 0x000fe400078e701b */
[----:B------:R-:W-:-:S02]  /*1ba50*/  LOP3.LUT R48, R44, R31, RZ, 0x3c, !PT ;  /* 0x0000001f2c307212 */ /* 0x000fc400078e3cff */
[----:B------:R-:W-:Y:S02]  /*1ba60*/  LOP3.LUT R13, R13, R46, RZ, 0xfc, !PT ;  /* 0x0000002e0d0d7212 */ /* 0x000fe400078efcff */
[--C-:B------:R-:W-:Y:S02]  /*1ba70*/  SHF.R.U32.HI R46, RZ, 0x8, R39.reuse ;  /* 0x00000008ff2e7819 */ /* 0x100fe40000011627 */
[----:B------:R-:W-:Y:S02]  /*1ba80*/  SHF.R.U32.HI R31, RZ, 0x1, R39 ;  /* 0x00000001ff1f7819 */ /* 0x000fe40000011627 */
[----:B------:R-:W-:Y:S02]  /*1ba90*/  SHF.R.U32.HI R49, RZ, 0x2, R48 ;  /* 0x00000002ff317819 */ /* 0x000fe40000011630 */
        /* <DEDUP_REMOVED lines=9> */
[-C--:B------:R-:W-:Y:S02]  /*1bb30*/  LOP3.LUT R46, R28, R47.reuse, R46, 0x70, !PT ;  /* 0x0000002f1c2e7212 */ /* 0x080fe400078e702e */
[----:B------:R-:W-:Y:S02]  /*1bb40*/  LOP3.LUT R47, R44, R47, R28, 0x70, !PT ;  /* 0x0000002f2c2f7212 */ /* 0x000fe400078e701c */
        /* <DEDUP_REMOVED lines=66> */
[--C-:B------:R-:W-:Y:S02]  /*1bf70*/  SHF.R.U32.HI R42, RZ, 0x8, R16.reuse ;  /* 0x00000008ff2a7819 */ /* 0x100fe40000011610 */
[----:B------:R-:W-:Y:S02]  /*1bf80*/  SHF.R.U32.HI R46, RZ, 0x1, R16 ;  /* 0x00000001ff2e7819 */ /* 0x000fe40000011610 */
[----:B------:R-:W-:-:S02]  /*1bf90*/  SHF.R.U32.HI R48, RZ, 0x2, R49 ;  /* 0x00000002ff307819 */ /* 0x000fc40000011631 */
[----:B------:R-:W-:Y:S02]  /*1bfa0*/  LOP3.LUT R45, R42, 0x1f, RZ, 0xc0, !PT ;  /* 0x0000001f2a2d7812 */ /* 0x000fe400078ec0ff */
[----:B------:R-:W-:Y:S02]  /*1bfb0*/  LOP3.LUT R46, R46, 0x1, RZ, 0xc0, !PT ;  /* 0x000000012e2e7812 */ /* 0x000fe400078ec0ff */
[----:B------:R-:W-:Y:S02]  /*1bfc0*/  LOP3.LUT R42, R16, 0x1, RZ, 0xc0, !PT ;  /* 0x00000001102a7812 */ /* 0x000fe400078ec0ff */
[----:B------:R-:W-:Y:S02]  /*1bfd0*/  LOP3.LUT R16, R48, R49, RZ, 0x3c, !PT ;  /* 0x0000003130107212 */ /* 0x000fe400078e3cff */
[-C--:B------:R-:W-:Y:S02]  /*1bfe0*/  SHF.L.U32 R46, R46, R45.reuse, RZ ;  /* 0x0000002d2e2e7219 */ /* 0x080fe400000006ff */
[-C--:B------:R-:W-:Y:S01]  /*1bff0*/  SHF.L.U32 R42, R42, R45.reuse, RZ ;  /* 0x0000002d2a2a7219 */ /* 0x080fe200000006ff */
[----:B------:R-:W-:Y:S01]  /*1c000*/  IMAD.SHL.U32 R47, R16, 0x8, RZ ;  /* 0x00000008102f7824 */ /* 0x000fe200078e00ff */
[----:B------:R-:W-:-:S02]  /*1c010*/  SHF.L.U32 R45, R2, R45, RZ ;  /* 0x0000002d022d7219 */ /* 0x000fc400000006ff */
[----:B------:R-:W-:Y:S02]  /*1c020*/  LOP3.LUT R13, R36, R13, R41, 0xe8, !PT ;  /* 0x0000000d240d7212 */ /* 0x000fe400078ee829 */
        /* <DEDUP_REMOVED lines=8> */
[C-C-:B------:R-:W-:Y:S01]  /*1c0b0*/  SHF.L.W.U32.HI R36, R45.reuse, 0x1e, R45.reuse ;  /* 0x0000001e2d247819 */ /* 0x140fe20000010e2d */
[----:B------:R-:W-:Y:S01]  /*1c0c0*/  IMAD.SHL.U32 R16, R16, 0x40000000, RZ ;  /* 0x4000000010107824 */ /* 0x000fe200078e00ff */
[----:B------:R-:W-:-:S02]  /*1c0d0*/  SHF.L.W.U32.HI R41, R45, 0x13, R45 ;  /* 0x000000132d297819 */ /* 0x000fc40000010e2d */
        /* <DEDUP_REMOVED lines=13> */
[----:B------:R-:W-:Y:S01]  /*1c1b0*/  SHF.L.W.U32.HI R45, R45, 0xa, R45 ;  /* 0x0000000a2d2d7819 */ /* 0x000fe20000010e2d */
[----:B------:R-:W-:-:S03]  /*1c1c0*/  IMAD.IADD R47, R44, 0x1, R47 ;  /* 0x000000012c2f7824 */ /* 0x000fc600078e022f */
[----:B------:R-:W-:Y:S02]  /*1c1d0*/  LOP3.LUT R45, R45, R36, R41, 0x96, !PT ;  /* 0x000000242d2d7212 */ /* 0x000fe400078e9629 */
[----:B------:R-:W-:Y:S02]  /*1c1e0*/  @!P0 SEL R46, R46, R47, P1 ;  /* 0x0000002f2e2e8207 */ /* 0x000fe40000800000 */
[----:B------:R-:W-:Y:S02]  /*1c1f0*/  IADD3 R13, PT, PT, R45, R13, R14 ;  /* 0x0000000d2d0d7210 */ /* 0x000fe40007ffe00e */
        /* <DEDUP_REMOVED lines=182> */
[----:B------:R-:W-:Y:S02]  /*1cd60*/  LOP3.LUT R45, R42, 0x1f, RZ, 0xc0, !PT ;  /* 0x0000001f2a2d7812 */ /* 0x000fe400078ec0ff */
[----:B------:R-:W-:Y:S02]  /*1cd70*/  LOP3.LUT R46, R46, 0x1, RZ, 0xc0, !PT ;  /* 0x000000012e2e7812 */ /* 0x000fe400078ec0ff */
[----:B------:R-:W-:-:S02]  /*1cd80*/  LOP3.LUT R47, R48, R47, RZ, 0x3c, !PT ;  /* 0x0000002f302f7212 */ /* 0x000fc400078e3cff */
[----:B------:R-:W-:Y:S02]  /*1cd90*/  LOP3.LUT R48, R33, 0x1, RZ, 0xc0, !PT ;  /* 0x0000000121307812 */ /* 0x000fe400078ec0ff */
[-C--:B------:R-:W-:Y:S02]  /*1cda0*/  SHF.L.U32 R42, R46, R45.reuse, RZ ;  /* 0x0000002d2e2a7219 */ /* 0x080fe400000006ff */
[----:B------:R-:W-:Y:S02]  /*1cdb0*/  SHF.R.U32.HI R46, RZ, 0x2, R47 ;  /* 0x00000002ff2e7819 */ /* 0x000fe4000001162f */
[-C--:B------:R-:W-:Y:S02]  /*1cdc0*/  SHF.L.U32 R33, R48, R45.reuse, RZ ;  /* 0x0000002d30217219 */ /* 0x080fe400000006ff */
[----:B------:R-:W-:Y:S02]  /*1cdd0*/  SHF.L.U32 R45, R2, R45, RZ ;  /* 0x0000002d022d7219 */ /* 0x000fe400000006ff */
[----:B------:R-:W-:-:S02]  /*1cde0*/  LOP3.LUT R46, R46, R47, RZ, 0x3c, !PT ;  /* 0x0000002f2e2e7212 */ /* 0x000fc400078e3cff */
[-C--:B------:R-:W-:Y:S02]  /*1cdf0*/  LOP3.LUT R33, R14, R45.reuse, R33, 0x70, !PT ;  /* 0x0000002d0e217212 */ /* 0x080fe400078e7021 */
[----:B------:R-:W-:Y:S01]  /*1ce00*/  LOP3.LUT R42, R42, R45, R14, 0x70, !PT ;  /* 0x0000002d2a2a7212 */ /* 0x000fe200078e700e */
[C---:B------:R-:W-:Y:S02]  /*1ce10*/  IMAD.SHL.U32 R14, R46.reuse, 0x8, RZ ;  /* 0x000000082e0e7824 */ /* 0x040fe400078e00ff */
[C---:B------:R-:W-:Y:S02]  /*1ce20*/  IMAD.U32 R47, R46.reuse, -0x80000000, RZ ;  /* 0x800000002e2f7824 */ /* 0x040fe400078e00ff */
[----:B------:R-:W-:Y:S01]  /*1ce30*/  IMAD.SHL.U32 R48, R46, 0x40000000, RZ ;  /* 0x400000002e307824 */ /* 0x000fe200078e00ff */
[----:B------:R-:W-:Y:S01]  /*1ce40*/  LOP3.LUT R46, R14, 0x18, RZ, 0xc, !PT ;  /* 0x000000180e2e7812 */ /* 0x000fe200078e0cff */
[C---:B------:R-:W-:Y:S01]  /*1ce50*/  VIADD R45, R44.reuse, 0x1010101 ;  /* 0x010101012c2d7836 */ /* 0x040fe20000000000 */
[----:B------:R-:W-:Y:S01]  /*1ce60*/  LOP3.LUT R47, R47, 0x80000000, RZ, 0x3c, !PT ;  /* 0x800000002f2f7812 */ /* 0x000fe200078e3cff */
[----:B------:R-:W-:Y:S01]  /*1ce70*/  VIADD R44, R44, 0x2020202 ;  /* 0x020202022c2c7836 */ /* 0x000fe20000000000 */
[----:B------:R-:W-:-:S02]  /*1ce80*/  LOP3.LUT R14, R48, 0xc0000000, RZ, 0x3c, !PT ;  /* 0xc0000000300e7812 */ /* 0x000fc400078e3cff */
[----:B------:R-:W-:Y:S02]  /*1ce90*/  SHF.R.U32.HI R46, RZ, R46, R45 ;  /* 0x0000002eff2e7219 */ /* 0x000fe4000001162d */
[----:B------:R-:W-:Y:S02]  /*1cea0*/  ISETP.NE.AND P0, PT, R47, RZ, PT ;  /* 0x000000ff2f00720c */ /* 0x000fe40003f05270 */
        /* <DEDUP_REMOVED lines=54> */
[----:B------:R-:W-:Y:S01]  /*1d210*/  LOP3.LUT R39, R41, R48, R39, 0x96, !PT ;  /* 0x0000003029277212 */ /* 0x000fe200078e9627 */
[----:B------:R-:W-:-:S03]  /*1d220*/  VIADD R41, R36, 0x1010101 ;  /* 0x0101010124297836 */ /* 0x000fc60000000000 */
        /* <DEDUP_REMOVED lines=16> */
[CC--:B------:R-:W-:Y:S02]  /*1d330*/  LOP3.LUT R48, R46.reuse, R41.reuse, RZ, 0x30, !PT ;  /* 0x000000292e307212 */ /* 0x0c0fe400078e30ff */
        /* <DEDUP_REMOVED lines=103> */
[----:B------:R-:W-:Y:S01]  /*1d9b0*/  SHF.R.U32.HI R45, RZ, 0x1, R38 ;  /* 0x00000001ff2d7819 */ /* 0x000fe20000011626 */
[----:B------:R-:W-:-:S05]  /*1d9c0*/  IMAD.IADD R46, R46, 0x1, R41 ;  /* 0x000000012e2e7824 */ /* 0x000fca00078e0229 */
[----:B------:R-:W-:Y:S02]  /*1d9d0*/  @!P0 SEL R43, R43, R46, P1 ;  /* 0x0000002e2b2b8207 */ /* 0x000fe40000800000 */
[----:B------:R-:W-:Y:S02]  /*1d9e0*/  LOP3.LUT R46, R33, R42, RZ, 0xfc, !PT ;  /* 0x0000002a212e7212 */ /* 0x000fe400078efcff */
[----:B------:R-:W-:Y:S01]  /*1d9f0*/  SHF.R.U32.HI R33, RZ, 0x8, R38 ;  /* 0x00000008ff217819 */ /* 0x000fe20000011626 */
[----:B------:R-:W-:Y:S01]  /*1da00*/  IMAD.IADD R41, R48, 0x1, R43 ;  /* 0x0000000130297824 */ /* 0x000fe200078e022b */
[----:B------:R-:W-:Y:S01]  /*1da10*/  LOP3.LUT R38, R38, 0x1, RZ, 0xc0, !PT ;  /* 0x0000000126267812 */ /* 0x000fe200078ec0ff */
[----:B------:R-:W-:Y:S01]  /*1da20*/  IMAD.IADD R25, R25, 0x1, R46 ;  /* 0x0000000119197824 */ /* 0x000fe200078e022e */
[----:B------:R-:W-:Y:S02]  /*1da30*/  LOP3.LUT R33, R33, 0x1f, RZ, 0xc0, !PT ;  /* 0x0000001f21217812 */ /* 0x000fe400078ec0ff */
[----:B------:R-:W-:-:S04]  /*1da40*/  LOP3.LUT R41, R41, R36, RZ, 0x3c, !PT ;  /* 0x0000002429297212 */ /* 0x000fc800078e3cff */
[----:B------:R-:W-:-:S04]  /*1da50*/  SHF.R.U32.HI R48, RZ, 0x4, R41 ;  /* 0x00000004ff307819 */ /* 0x000fc80000011629 */
[----:B------:R-:W-:Y:S02]  /*1da60*/  LOP3.LUT R42, R48, 0xf0f0f0f, R41, 0x48, !PT ;  /* 0x0f0f0f0f302a7812 */ /* 0x000fe400078e4829 */
[----:B------:R-:W-:Y:S02]  /*1da70*/  LOP3.LUT R48, R29, 0x1, RZ, 0xc0, !PT ;  /* 0x000000011d307812 */ /* 0x000fe400078ec0ff */
[----:B------:R-:W-:-:S04]  /*1da80*/  SHF.R.U32.HI R46, RZ, 0x18, R42 ;  /* 0x00000018ff2e7819 */ /* 0x000fc8000001162a */
[----:B------:R-:W-:Y:S02]  /*1da90*/  SHF.R.W.U32 R47, R41, R46, R41 ;  /* 0x0000002e292f7219 */ /* 0x000fe40000001e29 */
[----:B------:R-:W-:Y:S02]  /*1daa0*/  LOP3.LUT R46, R45, 0x1, RZ, 0xc0, !PT ;  /* 0x000000012d2e7812 */ /* 0x000fe400078ec0ff */
[----:B------:R-:W-:Y:S02]  /*1dab0*/  LOP3.LUT R44, R47, R44, RZ, 0x3c, !PT ;  /* 0x0000002c2f2c7212 */ /* 0x000fe400078e3cff */
[-C--:B------:R-:W-:Y:S02]  /*1dac0*/  SHF.L.U32 R45, R38, R33.reuse, RZ ;  /* 0x00000021262d7219 */ /* 0x080fe400000006ff */
[-C--:B------:R-:W-:Y:S02]  /*1dad0*/  SHF.L.U32 R46, R46, R33.reuse, RZ ;  /* 0x000000212e2e7219 */ /* 0x080fe400000006ff */
[----:B------:R-:W-:-:S02]  /*1dae0*/  SHF.L.U32 R38, R2, R33, RZ ;  /* 0x0000002102267219 */ /* 0x000fc400000006ff */
[----:B------:R-:W-:Y:S02]  /*1daf0*/  SHF.R.U32.HI R33, RZ, 0x10, R44 ;  /* 0x00000010ff217819 */ /* 0x000fe4000001162c */
[-C--:B------:R-:W-:Y:S02]  /*1db00*/  LOP3.LUT R45, R25, R38.reuse, R45, 0x70, !PT ;  /* 0x00000026192d7212 */ /* 0x080fe400078e702d */
[----:B------:R-:W-:Y:S02]  /*1db10*/  LOP3.LUT R46, R46, R38, R25, 0x70, !PT ;  /* 0x000000262e2e7212 */ /* 0x000fe400078e7019 */
[----:B------:R-:W-:Y:S02]  /*1db20*/  LOP3.LUT R33, R33, R44, RZ, 0x3c, !PT ;  /* 0x0000002c21217212 */ /* 0x000fe400078e3cff */
[----:B------:R-:W-:Y:S02]  /*1db30*/  LOP3.LUT R45, R45, R46, RZ, 0xfc, !PT ;  /* 0x0000002e2d2d7212 */ /* 0x000fe400078efcff */
[----:B------:R-:W-:-:S02]  /*1db40*/  SHF.R.U32.HI R38, RZ, 0xc, R33 ;  /* 0x0000000cff267819 */ /* 0x000fc40000011621 */
[--C-:B------:R-:W-:Y:S02]  /*1db50*/  SHF.R.U32.HI R47, RZ, 0x4, R33.reuse ;  /* 0x00000004ff2f7819 */ /* 0x100fe40000011621 */
[----:B------:R-:W-:-:S04]  /*1db60*/  SHF.R.U32.HI R46, RZ, 0x8, R33 ;  /* 0x00000008ff2e7819 */ /* 0x000fc80000011621 */
[----:B------:R-:W-:Y:S02]  /*1db70*/  LOP3.LUT R46, R46, R47, R38, 0x96, !PT ;  /* 0x0000002f2e2e7212 */ /* 0x000fe400078e9626 */
[C-C-:B------:R-:W-:Y:S02]  /*1db80*/  SHF.L.W.U32.HI R38, R45.reuse, 0x1a, R45.reuse ;  /* 0x0000001a2d267819 */ /* 0x140fe40000010e2d */
[C-C-:B------:R-:W-:Y:S02]  /*1db90*/  SHF.L.W.U32.HI R47, R45.reuse, 0x15, R45.reuse ;  /* 0x000000152d2f7819 */ /* 0x140fe40000010e2d */
[----:B------:R-:W-:-:S04]  /*1dba0*/  SHF.L.W.U32.HI R45, R45, 0x7, R45 ;  /* 0x000000072d2d7819 */ /* 0x000fc80000010e2d */
[----:B------:R-:W-:Y:S02]  /*1dbb0*/  LOP3.LUT R38, R45, R38, R47, 0x96, !PT ;  /* 0x000000262d267212 */ /* 0x000fe400078e962f */
[----:B------:R-:W-:Y:S02]  /*1dbc0*/  LOP3.LUT R47, R46, R33, RZ, 0x3c, !PT ;  /* 0x000000212e2f7212 */ /* 0x000fe400078e3cff */
[--C-:B------:R-:W-:Y:S02]  /*1dbd0*/  SHF.R.U32.HI R45, RZ, 0x8, R29.reuse ;  /* 0x00000008ff2d7819 */ /* 0x100fe4000001161d */
        /* <DEDUP_REMOVED lines=32> */
[----:B------:R-:W-:Y:S01]  /*1dde0*/  LOP3.LUT R46, R46, 0x1, RZ, 0xc0, !PT ;  /* 0x000000012e2e7812 */ /* 0x000fe200078ec0ff */
        /* <DEDUP_REMOVED lines=51> */
[----:B------:R-:W-:-:S02]  /*1e120*/  LOP3.LUT R44, R32, 0x1, RZ, 0xc0, !PT ;  /* 0x00000001202c7812 */ /* 0x000fc400078ec0ff */
[----:B------:R-:W-:Y:S02]  /*1e130*/  LOP3.LUT R32, R47, R48, RZ, 0x3c, !PT ;  /* 0x000000302f207212 */ /* 0x000fe400078e3cff */
[-C--:B------:R-:W-:Y:S02]  /*1e140*/  SHF.L.U32 R44, R44, R45.reuse, RZ ;  /* 0x0000002d2c2c7219 */ /* 0x080fe400000006ff */
[-C--:B------:R-:W-:Y:S01]  /*1e150*/  SHF.L.U32 R47, R2, R45.reuse, RZ ;  /* 0x0000002d022f7219 */ /* 0x080fe200000006ff */
[----:B------:R-:W-:Y:S01]  /*1e160*/  IMAD.SHL.U32 R48, R32, 0x8, RZ ;  /* 0x0000000820307824 */ /* 0x000fe200078e00ff */
[----:B------:R-:W-:Y:S02]  /*1e170*/  SHF.L.U32 R46, R46, R45, RZ ;  /* 0x0000002d2e2e7219 */ /* 0x000fe400000006ff */
[-C--:B------:R-:W-:Y:S01]  /*1e180*/  LOP3.LUT R45, R18, R47.reuse, R44, 0x70, !PT ;  /* 0x0000002f122d7212 */ /* 0x080fe200078e702c */
[C---:B------:R-:W-:Y:S01]  /*1e190*/  VIADD R44, R43.reuse, 0x1010101 ;  /* 0x010101012b2c7836 */ /* 0x040fe20000000000 */
[----:B------:R-:W-:Y:S01]  /*1e1a0*/  LOP3.LUT R46, R46, R47, R18, 0x70, !PT ;  /* 0x0000002f2e2e7212 */ /* 0x000fe200078e7012 */
[----:B------:R-:W-:Y:S01]  /*1e1b0*/  VIADD R43, R43, 0x2020202 ;  /* 0x020202022b2b7836 */ /* 0x000fe20000000000 */
[----:B------:R-:W-:-:S02]  /*1e1c0*/  LOP3.LUT R47, R48, 0x18, RZ, 0xc, !PT ;  /* 0x00000018302f7812 */ /* 0x000fc400078e0cff */
[----:B------:R-:W-:Y:S02]  /*1e1d0*/  LOP3.LUT R45, R26, R45, R46, 0x1e, !PT ;  /* 0x0000002d1a2d7212 */ /* 0x000fe400078e1e2e */
[----:B------:R-:W-:Y:S01]  /*1e1e0*/  SHF.R.U32.HI R44, RZ, R47, R44 ;  /* 0x0000002fff2c7219 */ /* 0x000fe2000001162c */
[----:B------:R-:W-:Y:S01]  /*1e1f0*/  IMAD.U32 R47, R32, -0x80000000, RZ ;  /* 0x80000000202f7824 */ /* 0x000fe200078e00ff */
[----:B------:R-:W-:Y:S01]  /*1e200*/  LOP3.LUT R45, R26, R25, R45, 0x78, !PT ;  /* 0x000000191a2d7212 */ /* 0x000fe200078e782d */
        /* <DEDUP_REMOVED lines=11> */
[CC--:B------:R-:W-:Y:S02]  /*1e2c0*/  LOP3.LUT R47, R33.reuse, R44.reuse, RZ, 0x30, !PT ;  /* 0x0000002c212f7212 */ /* 0x0c0fe400078e30ff */
[----:B------:R-:W-:Y:S02]  /*1e2d0*/  LOP3.LUT R44, RZ, R44, RZ, 0x33, !PT ;  /* 0x0000002cff2c7212 */ /* 0x000fe400078e33ff */
[----:B------:R-:W-:Y:S02]  /*1e2e0*/  LOP3.LUT R47, R32, R47, RZ, 0xfc, !PT ;  /* 0x0000002f202f7212 */ /* 0x000fe400078efcff */
[----:B------:R-:W-:Y:S01]  /*1e2f0*/  IADD3 R15, PT, PT, R38, R15, R45 ;  /* 0x0000000f260f7210 */ /* 0x000fe20007ffe02d */
        /* <DEDUP_REMOVED lines=112> */
[----:B------:R-:W-:Y:S02]  /*1ea00*/  LOP3.LUT R30, R30, 0x1, RZ, 0xc0, !PT ;  /* 0x000000011e1e7812 */ /* 0x000fe400078ec0ff */
[----:B------:R-:W-:-:S02]  /*1ea10*/  LOP3.LUT R44, R47, R38, RZ, 0x3c, !PT ;  /* 0x000000262f2c7212 */ /* 0x000fc400078e3cff */
[-C--:B------:R-:W-:Y:S02]  /*1ea20*/  SHF.L.U32 R46, R26, R45.reuse, RZ ;  /* 0x0000002d1a2e7219 */ /* 0x080fe400000006ff */
[-C--:B------:R-:W-:Y:S02]  /*1ea30*/  SHF.L.U32 R26, R30, R45.reuse, RZ ;  /* 0x0000002d1e1a7219 */ /* 0x080fe400000006ff */
[----:B------:R-:W-:Y:S02]  /*1ea40*/  SHF.L.U32 R30, R2, R45, RZ ;  /* 0x0000002d021e7219 */ /* 0x000fe400000006ff */
[--C-:B------:R-:W-:Y:S02]  /*1ea50*/  SHF.R.U32.HI R47, RZ, 0xc, R44.reuse ;  /* 0x0000000cff2f7819 */ /* 0x100fe4000001162c */
[--C-:B------:R-:W-:Y:S02]  /*1ea60*/  SHF.R.U32.HI R48, RZ, 0x4, R44.reuse ;  /* 0x00000004ff307819 */ /* 0x100fe4000001162c */
[----:B------:R-:W-:-:S02]  /*1ea70*/  SHF.R.U32.HI R45, RZ, 0x8, R44 ;  /* 0x00000008ff2d7819 */ /* 0x000fc4000001162c */
[----:B------:R-:W-:Y:S02]  /*1ea80*/  LOP3.LUT R26, R27, R30, R26, 0x70, !PT ;  /* 0x0000001e1b1a7212 */ /* 0x000fe400078e701a */
[----:B------:R-:W-:Y:S02]  /*1ea90*/  LOP3.LUT R47, R45, R48, R47, 0x96, !PT ;  /* 0x000000302d2f7212 */ /* 0x000fe400078e962f */
[----:B------:R-:W-:Y:S02]  /*1eaa0*/  LOP3.LUT R45, R46, R30, R27, 0x70, !PT ;  /* 0x0000001e2e2d7212 */ /* 0x000fe400078e701b */
[--C-:B------:R-:W-:Y:S02]  /*1eab0*/  SHF.R.U32.HI R30, RZ, 0x8, R34.reuse ;  /* 0x00000008ff1e7819 */ /* 0x100fe40000011622 */
[----:B------:R-:W-:Y:S02]  /*1eac0*/  SHF.R.U32.HI R46, RZ, 0x1, R34 ;  /* 0x00000001ff2e7819 */ /* 0x000fe40000011622 */
[----:B------:R-:W-:-:S02]  /*1ead0*/  LOP3.LUT R49, R30, 0x1f, RZ, 0xc0, !PT ;  /* 0x0000001f1e317812 */ /* 0x000fc400078ec0ff */
[----:B------:R-:W-:Y:S02]  /*1eae0*/  LOP3.LUT R46, R46, 0x1, RZ, 0xc0, !PT ;  /* 0x000000012e2e7812 */ /* 0x000fe400078ec0ff */
[----:B------:R-:W-:Y:S02]  /*1eaf0*/  LOP3.LUT R34, R34, 0x1, RZ, 0xc0, !PT ;  /* 0x0000000122227812 */ /* 0x000fe400078ec0ff */
[-C--:B------:R-:W-:Y:S02]  /*1eb00*/  SHF.L.U32 R30, R46, R49.reuse, RZ ;  /* 0x000000312e1e7219 */ /* 0x080fe400000006ff */
[-C--:B------:R-:W-:Y:S02]  /*1eb10*/  SHF.L.U32 R34, R34, R49.reuse, RZ ;  /* 0x0000003122227219 */ /* 0x080fe400000006ff */
[----:B------:R-:W-:Y:S02]  /*1eb20*/  SHF.L.U32 R49, R2, R49, RZ ;  /* 0x0000003102317219 */ /* 0x000fe400000006ff */
[----:B------:R-:W-:-:S02]  /*1eb30*/  LOP3.LUT R48, R47, R44, RZ, 0x3c, !PT ;  /* 0x0000002c2f307212 */ /* 0x000fc400078e3cff */
[----:B------:R-:W-:Y:S02]  /*1eb40*/  LOP3.LUT R26, R26, R45, RZ, 0xfc, !PT ;  /* 0x0000002d1a1a7212 */ /* 0x000fe400078efcff */
[-C--:B------:R-:W-:Y:S02]  /*1eb50*/  LOP3.LUT R45, R28, R49.reuse, R34, 0x70, !PT ;  /* 0x000000311c2d7212 */ /* 0x080fe400078e7022 */
[----:B------:R-:W-:Y:S02]  /*1eb60*/  LOP3.LUT R30, R30, R49, R28, 0x70, !PT ;  /* 0x000000311e1e7212 */ /* 0x000fe400078e701c */
        /* <DEDUP_REMOVED lines=13> */
[----:B------:R-:W-:Y:S02]  /*1ec40*/  LOP3.LUT R49, R49, R46, R13, 0x70, !PT ;  /* 0x0000002e31317212 */ /* 0x000fe400078e700d */
[----:B------:R-:W-:Y:S01]  /*1ec50*/  LOP3.LUT R46, R35, 0x18, RZ, 0xc, !PT ;  /* 0x00000018232e7812 */ /* 0x000fe200078e0cff */
[----:B------:R-:W-:Y:S01]  /*1ec60*/  VIADD R35, R42, 0x1010101 ;  /* 0x010101012a237836 */ /* 0x000fe20000000000 */
[----:B------:R-:W-:Y:S01]  /*1ec70*/  LOP3.LUT R30, R44, R49, RZ, 0xfc, !PT ;  /* 0x000000312c1e7212 */ /* 0x000fe200078efcff */
[----:B------:R-:W-:Y:S01]  /*1ec80*/  VIADD R42, R42, 0x2020202 ;  /* 0x020202022a2a7836 */ /* 0x000fe20000000000 */
[----:B------:R-:W-:-:S02]  /*1ec90*/  SHF.R.U32.HI R44, RZ, 0x1, R22 ;  /* 0x00000001ff2c7819 */ /* 0x000fc40000011616 */
[----:B------:R-:W-:Y:S01]  /*1eca0*/  SHF.R.U32.HI R46, RZ, R46, R35 ;  /* 0x0000002eff2e7219 */ /* 0x000fe20000011623 */
[----:B------:R-:W-:Y:S01]  /*1ecb0*/  IMAD.U32 R35, R34, -0x80000000, RZ ;  /* 0x8000000022237824 */ /* 0x000fe200078e00ff */
[----:B------:R-:W-:Y:S01]  /*1ecc0*/  LOP3.LUT R44, R44, 0x1, RZ, 0xc0, !PT ;  /* 0x000000012c2c7812 */ /* 0x000fe200078ec0ff */
        /* <DEDUP_REMOVED lines=14> */
[----:B------:R-:W-:Y:S01]  /*1edb0*/  LOP3.LUT R26, R45, R26, R30, 0xe8, !PT ;  /* 0x0000001a2d1a7212 */ /* 0x000fe200078ee81e */
        /* <DEDUP_REMOVED lines=56> */
[C---:B------:R-:W-:Y:S01]  /*1f140*/  IMAD.U32 R46, R42.reuse, -0x80000000, RZ ;  /* 0x800000002a2e7824 */ /* 0x040fe200078e00ff */
[----:B------:R-:W-:Y:S01]  /*1f150*/  LOP3.LUT R22, R13, R44, R22, 0x70, !PT ;  /* 0x0000002c0d167212 */ /* 0x000fe200078e7016 */
[----:B------:R-:W-:Y:S01]  /*1f160*/  IMAD.SHL.U32 R42, R42, 0x40000000, RZ ;  /* 0x400000002a2a7824 */ /* 0x000fe200078e00ff */
[----:B------:R-:W-:Y:S01]  /*1f170*/  LOP3.LUT R49, R48, 0x18, RZ, 0xc, !PT ;  /* 0x0000001830317812 */ /* 0x000fe200078e0cff */
        /* <DEDUP_REMOVED lines=62> */
[C---:B------:R-:W-:Y:S01]  /*1f560*/  VIADD R22, R42.reuse, 0x1010101 ;  /* 0x010101012a167836 */ /* 0x040fe20000000000 */
[----:B------:R-:W-:Y:S01]  /*1f570*/  LOP3.LUT R51, R51, R38, RZ, 0x3c, !PT ;  /* 0x0000002633337212 */ /* 0x000fe200078e3cff */
[----:B------:R-:W-:Y:S01]  /*1f580*/  VIADD R42, R42, 0x2020202 ;  /* 0x020202022a2a7836 */ /* 0x000fe20000000000 */
[----:B------:R-:W-:Y:S02]  /*1f590*/  SHF.L.W.U32.HI R30, R46, 0x13, R46 ;  /* 0x000000132e1e7819 */ /* 0x000fe40000010e2e */
        /* <DEDUP_REMOVED lines=67> */
[C---:B------:R-:W-:Y:S02]  /*1f9d0*/  SHF.L.W.U32.HI R39, R46.reuse, 0x1e, R46 ;  /* 0x0000001e2e277819 */ /* 0x040fe40000010e2e */
[----:B------:R-:W-:Y:S02]  /*1f9e0*/  SHF.R.U32.HI R45, RZ, 0x2, R48 ;  /* 0x00000002ff2d7819 */ /* 0x000fe40000011630 */
[----:B------:R-:W-:Y:S02]  /*1f9f0*/  SHF.L.W.U32.HI R46, R46, 0xa, R46 ;  /* 0x0000000a2e2e7819 */ /* 0x000fe40000010e2e */
[----:B------:R-:W-:Y:S02]  /*1fa00*/  LOP3.LUT R45, R45, R48, RZ, 0x3c, !PT ;  /* 0x000000302d2d7212 */ /* 0x000fe400078e3cff */
[----:B------:R-:W-:-:S03]  /*1fa10*/  LOP3.LUT R39, R46, R39, R30, 0x96, !PT ;  /* 0x000000272e277212 */ /* 0x000fc600078e961e */
[----:B------:R-:W-:Y:S01]  /*1fa20*/  IMAD.SHL.U32 R30, R45, 0x8, RZ ;  /* 0x000000082d1e7824 */ /* 0x000fe200078e00ff */
[----:B------:R-:W-:Y:S01]  /*1fa30*/  IADD3 R26, PT, PT, R39, R26, R15 ;  /* 0x0000001a271a7210 */ /* 0x000fe20007ffe00f */
[C---:B------:R-:W-:Y:S01]  /*1fa40*/  IMAD.U32 R47, R45.reuse, -0x80000000, RZ ;  /* 0x800000002d2f7824 */ /* 0x040fe200078e00ff */
[----:B------:R-:W-:Y:S01]  /*1fa50*/  SHF.R.U32.HI R39, RZ, 0x8, R12 ;  /* 0x00000008ff277819 */ /* 0x000fe2000001160c */
[----:B------:R-:W-:Y:S01]  /*1fa60*/  IMAD.SHL.U32 R48, R45, 0x40000000, RZ ;  /* 0x400000002d307824 */ /* 0x000fe200078e00ff */
[----:B------:R-:W-:Y:S01]  /*1fa70*/  LOP3.LUT R46, R30, 0x18, RZ, 0xc, !PT ;  /* 0x000000181e2e7812 */ /* 0x000fe200078e0cff */
[C---:B------:R-:W-:Y:S01]  /*1fa80*/  VIADD R45, R44.reuse, 0x1010101 ;  /* 0x010101012c2d7836 */ /* 0x040fe20000000000 */
[----:B------:R-:W-:Y:S01]  /*1fa90*/  LOP3.LUT R47, R47, 0x80000000, RZ, 0x3c, !PT ;  /* 0x800000002f2f7812 */ /* 0x000fe200078e3cff */
[----:B------:R-:W-:Y:S01]  /*1faa0*/  VIADD R44, R44, 0x2020202 ;  /* 0x020202022c2c7836 */ /* 0x000fe20000000000 */
        /* <DEDUP_REMOVED lines=11> */
[C---:B------:R-:W-:Y:S02]  /*1fb60*/  LOP3.LUT R46, R22.reuse, R45, RZ, 0x30, !PT ;  /* 0x0000002d162e7212 */ /* 0x040fe400078e30ff */
[----:B------:R-:W-:Y:S01]  /*1fb70*/  LOP3.LUT R39, R39, 0x1f, RZ, 0xc0, !PT ;  /* 0x0000001f27277812 */ /* 0x000fe200078ec0ff */
        /* <DEDUP_REMOVED lines=122> */
[----:B------:R-:W-:Y:S01]  /*20320*/  IMAD.U32 R47, R48, -0x80000000, RZ ;  /* 0x80000000302f7824 */ /* 0x000fe200078e00ff */
[----:B------:R-:W-:Y:S01]  /*20330*/  SHF.L.U32 R46, R2, R39, RZ ;  /* 0x00000027022e7219 */ /* 0x000fe200000006ff */
[C---:B------:R-:W-:Y:S02]  /*20340*/  IMAD.SHL.U32 R39, R48.reuse, 0x8, RZ ;  /* 0x0000000830277824 */ /* 0x040fe400078e00ff */
[----:B------:R-:W-:Y:S01]  /*20350*/  IMAD.SHL.U32 R48, R48, 0x40000000, RZ ;  /* 0x4000000030307824 */ /* 0x000fe200078e00ff */
[----:B------:R-:W-:-:S02]  /*20360*/  LOP3.LUT R12, R15, R46, R12, 0x70, !PT ;  /* 0x0000002e0f0c7212 */ /* 0x000fc400078e700c */
[----:B------:R-:W-:Y:S01]  /*20370*/  LOP3.LUT R15, R45, R46, R15, 0x70, !PT ;  /* 0x0000002e2d0f7212 */ /* 0x000fe200078e700f */
[C---:B------:R-:W-:Y:S01]  /*20380*/  VIADD R45, R44.reuse, 0x1010101 ;  /* 0x010101012c2d7836 */ /* 0x040fe20000000000 */
[----:B------:R-:W-:Y:S01]  /*20390*/  LOP3.LUT R46, R39, 0x18, RZ, 0xc, !PT ;  /* 0x00000018272e7812 */ /* 0x000fe200078e0cff */
[----:B------:R-:W-:Y:S01]  /*203a0*/  VIADD R44, R44, 0x2020202 ;  /* 0x020202022c2c7836 */ /* 0x000fe20000000000 */
[----:B------:R-:W-:Y:S02]  /*203b0*/  LOP3.LUT R47, R47, 0x80000000, RZ, 0x3c, !PT ;  /* 0x800000002f2f7812 */ /* 0x000fe400078e3cff */
[----:B------:R-:W-:Y:S02]  /*203c0*/  LOP3.LUT R39, R48, 0xc0000000, RZ, 0x3c, !PT ;  /* 0xc000000030277812 */ /* 0x000fe400078e3cff */
[----:B------:R-:W-:Y:S02]  /*203d0*/  ISETP.NE.AND P0, PT, R47, RZ, PT ;  /* 0x000000ff2f00720c */ /* 0x000fe40003f05270 */
[----:B------:R-:W-:-:S02]  /*203e0*/  SHF.R.U32.HI R45, RZ, R46, R45 ;  /* 0x0000002eff2d7219 */ /* 0x000fc4000001162d */
        /* <DEDUP_REMOVED lines=10> */
[----:B------:R-:W-:Y:S01]  /*20490*/  LOP3.LUT R15, R12, R15, RZ, 0xfc, !PT ;  /* 0x0000000f0c0f7212 */ /* 0x000fe200078efcff */
[----:B------:R-:W-:-:S04]  /*204a0*/  IMAD.IADD R45, R22, 0x1, R45 ;  /* 0x00000001162d7824 */ /* 0x000fc800078e022d */
[----:B------:R-:W-:Y:S01]  /*204b0*/  IMAD.IADD R12, R20, 0x1, R15 ;  /* 0x00000001140c7824 */ /* 0x000fe200078e020f */
[----:B------:R-:W-:Y:S02]  /*204c0*/  @!P0 SEL R46, R46, R45, P1 ;  /* 0x0000002d2e2e8207 */ /* 0x000fe40000800000 */
[--C-:B------:R-:W-:Y:S02]  /*204d0*/  SHF.R.U32.HI R15, RZ, 0x8, R40.reuse ;  /* 0x00000008ff0f7819 */ /* 0x100fe40000011628 */
[----:B------:R-:W-:Y:S02]  /*204e0*/  LOP3.LUT R22, R46, R43, RZ, 0x3c, !PT ;  /* 0x0000002b2e167212 */ /* 0x000fe400078e3cff */
[----:B------:R-:W-:Y:S02]  /*204f0*/  SHF.R.U32.HI R20, RZ, 0x1, R40 ;  /* 0x00000001ff147819 */ /* 0x000fe40000011628 */
[----:B------:R-:W-:Y:S02]  /*20500*/  SHF.R.U32.HI R39, RZ, 0x10, R22 ;  /* 0x00000010ff277819 */ /* 0x000fe40000011616 */
[----:B------:R-:W-:-:S02]  /*20510*/  LOP3.LUT R15, R15, 0x1f, RZ, 0xc0, !PT ;  /* 0x0000001f0f0f7812 */ /* 0x000fc400078ec0ff */
[----:B------:R-:W-:Y:S02]  /*20520*/  LOP3.LUT R39, R39, R22, RZ, 0x3c, !PT ;  /* 0x0000001627277212 */ /* 0x000fe400078e3cff */
[----:B------:R-:W-:Y:S02]  /*20530*/  LOP3.LUT R20, R20, 0x1, RZ, 0xc0, !PT ;  /* 0x0000000114147812 */ /* 0x000fe400078ec0ff */
[--C-:B------:R-:W-:Y:S02]  /*20540*/  SHF.R.U32.HI R45, RZ, 0xc, R39.reuse ;  /* 0x0000000cff2d7819 */ /* 0x100fe40000011627 */
[--C-:B------:R-:W-:Y:S02]  /*20550*/  SHF.R.U32.HI R48, RZ, 0x4, R39.reuse ;  /* 0x00000004ff307819 */ /* 0x100fe40000011627 */
[----:B------:R-:W-:Y:S02]  /*20560*/  SHF.R.U32.HI R47, RZ, 0x8, R39 ;  /* 0x00000008ff2f7819 */ /* 0x000fe40000011627 */
[----:B------:R-:W-:-:S02]  /*20570*/  LOP3.LUT R40, R40, 0x1, RZ, 0xc0, !PT ;  /* 0x0000000128287812 */ /* 0x000fc400078ec0ff */
[----:B------:R-:W-:Y:S02]  /*20580*/  LOP3.LUT R48, R47, R48, R45, 0x96, !PT ;  /* 0x000000302f307212 */ /* 0x000fe400078e962d */
[----:B------:R-:W-:Y:S02]  /*20590*/  SHF.L.U32 R20, R20, R15, RZ ;  /* 0x0000000f14147219 */ /* 0x000fe400000006ff */
[----:B------:R-:W-:Y:S02]  /*205a0*/  LOP3.LUT R48, R48, R39, RZ, 0x3c, !PT ;  /* 0x0000002730307212 */ /* 0x000fe400078e3cff */
[-C--:B------:R-:W-:Y:S02]  /*205b0*/  SHF.L.U32 R40, R40, R15.reuse, RZ ;  /* 0x0000000f28287219 */ /* 0x080fe400000006ff */
[----:B------:R-:W-:Y:S02]  /*205c0*/  SHF.R.U32.HI R39, RZ, 0x2, R48 ;  /* 0x00000002ff277819 */ /* 0x000fe40000011630 */
[----:B------:R-:W-:-:S02]  /*205d0*/  SHF.L.U32 R15, R2, R15, RZ ;  /* 0x0000000f020f7219 */ /* 0x000fc400000006ff */
[----:B------:R-:W-:Y:S02]  /*205e0*/  LOP3.LUT R39, R39, R48, RZ, 0x3c, !PT ;  /* 0x0000003027277212 */ /* 0x000fe400078e3cff */
[-C--:B------:R-:W-:Y:S02]  /*205f0*/  LOP3.LUT R40, R12, R15.reuse, R40, 0x70, !PT ;  /* 0x0000000f0c287212 */ /* 0x080fe400078e7028 */
[----:B------:R-:W-:Y:S01]  /*20600*/  LOP3.LUT R15, R20, R15, R12, 0x70, !PT ;  /* 0x0000000f140f7212 */ /* 0x000fe200078e700c */
[C---:B------:R-:W-:Y:S02]  /*20610*/  IMAD.SHL.U32 R45, R39.reuse, 0x8, RZ ;  /* 0x00000008272d7824 */ /* 0x040fe400078e00ff */
[C---:B------:R-:W-:Y:S01]  /*20620*/  IMAD.U32 R47, R39.reuse, -0x80000000, RZ ;  /* 0x80000000272f7824 */ /* 0x040fe200078e00ff */
[----:B------:R-:W-:Y:S01]  /*20630*/  LOP3.LUT R15, R40, R15, RZ, 0xfc, !PT ;  /* 0x0000000f280f7212 */ /* 0x000fe200078efcff */
        /* <DEDUP_REMOVED lines=115> */
[-C--:B------:R-:W-:Y:S02]  /*20d70*/  LOP3.LUT R46, R18, R47.reuse, R46, 0x70, !PT ;  /* 0x0000002f122e7212 */ /* 0x080fe400078e702e */
[----:B------:R-:W-:Y:S02]  /*20d80*/  LOP3.LUT R47, R40, R47, R18, 0x70, !PT ;  /* 0x0000002f282f7212 */ /* 0x000fe400078e7012 */
[----:B------:R-:W-:Y:S01]  /*20d90*/  LOP3.LUT R40, R21, 0x18, RZ, 0xc, !PT ;  /* 0x0000001815287812 */ /* 0x000fe200078e0cff */
[C---:B------:R-:W-:Y:S01]  /*20da0*/  VIADD R21, R44.reuse, 0x1010101 ;  /* 0x010101012c157836 */ /* 0x040fe20000000000 */
[----:B------:R-:W-:Y:S01]  /*20db0*/  SHF.R.U32.HI R18, RZ, 0x8, R36 ;  /* 0x00000008ff127819 */ /* 0x000fe20000011624 */
        /* <DEDUP_REMOVED lines=80> */
[----:B------:R-:W-:Y:S01]  /*212c0*/  IMAD.U32 R45, R37, -0x80000000, RZ ;  /* 0x80000000252d7824 */ /* 0x000fe200078e00ff */
[----:B------:R-:W-:Y:S01]  /*212d0*/  LOP3.LUT R46, R43, R12, R46, 0x78, !PT ;  /* 0x0000000c2b2e7212 */ /* 0x000fe200078e782e */
        /* <DEDUP_REMOVED lines=115> */
[----:B------:R-:W-:Y:S01]  /*21a10*/  LOP3.LUT R48, R23, 0x1, RZ, 0xc0, !PT ;  /* 0x0000000117307812 */ /* 0x000fe200078ec0ff */
[----:B------:R-:W-:-:S03]  /*21a20*/  IMAD.IADD R20, R49, 0x1, R20 ;  /* 0x0000000131147824 */ /* 0x000fc600078e0214 */
[----:B------:R-:W-:Y:S02]  /*21a30*/  SHF.L.U32 R48, R48, R15, RZ ;  /* 0x0000000f30307219 */ /* 0x000fe400000006ff */
        /* <DEDUP_REMOVED lines=44> */
[-C--:B------:R-:W-:Y:S01]  /*21d00*/  LOP3.LUT R46, R44, R47.reuse, R26, 0x70, !PT ;  /* 0x0000002f2c2e7212 */ /* 0x080fe200078e701a */
[----:B------:R-:W-:Y:S01]  /*21d10*/  VIADD R44, R40, 0x1010101 ;  /* 0x01010101282c7836 */ /* 0x000fe20000000000 */
[----:B------:R-:W-:Y:S01]  /*21d20*/  LOP3.LUT R31, R26, R47, R31, 0x70, !PT ;  /* 0x0000002f1a1f7212 */ /* 0x000fe200078e701f */
[----:B------:R-:W-:Y:S01]  /*21d30*/  VIADD R40, R40, 0x2020202 ;  /* 0x0202020228287836 */ /* 0x000fe20000000000 */
[----:B------:R-:W-:Y:S02]  /*21d40*/  LOP3.LUT R47, R48, 0x18, RZ, 0xc, !PT ;  /* 0x00000018302f7812 */ /* 0x000fe400078e0cff */
        /* <DEDUP_REMOVED lines=74> */
[----:B------:R-:W-:-:S04]  /*221f0*/  SHF.L.U32 R45, R2, R45, RZ ;  /* 0x0000002d022d7219 */ /* 0x000fc800000006ff */
[-C--:B------:R-:W-:Y:S02]  /*22200*/  LOP3.LUT R16, R26, R45.reuse, R16, 0x70, !PT ;  /* 0x0000002d1a107212 */ /* 0x080fe400078e7010 */
[----:B------:R-:W-:Y:S01]  /*22210*/  LOP3.LUT R45, R46, R45, R26, 0x70, !PT ;  /* 0x0000002d2e2d7212 */ /* 0x000fe200078e701a */
[----:B------:R-:W-:Y:S01]  /*22220*/  VIADD R46, R19, 0x1010101 ;  /* 0x01010101132e7836 */ /* 0x000fe20000000000 */
[----:B------:R-:W-:Y:S01]  /*22230*/  LOP3.LUT R47, R47, 0x18, RZ, 0xc, !PT ;  /* 0x000000182f2f7812 */ /* 0x000fe200078e0cff */
[----:B------:R-:W-:Y:S01]  /*22240*/  VIADD R19, R19, 0x2020202 ;  /* 0x0202020213137836 */ /* 0x000fe20000000000 */
[----:B------:R-:W-:Y:S02]  /*22250*/  LOP3.LUT R16, R16, R45, RZ, 0xfc, !PT ;  /* 0x0000002d10107212 */ /* 0x000fe400078efcff */
[----:B------:R-:W-:Y:S01]  /*22260*/  SHF.R.U32.HI R46, RZ, R47, R46 ;  /* 0x0000002fff2e7219 */ /* 0x000fe2000001162e */
[----:B------:R-:W-:Y:S01]  /*22270*/  IMAD.U32 R47, R42, -0x80000000, RZ ;  /* 0x800000002a2f7824 */ /* 0x000fe200078e00ff */
[----:B------:R-:W-:Y:S01]  /*22280*/  SHF.L.W.U32.HI R15, R16, 0x13, R16 ;  /* 0x00000013100f7819 */ /* 0x000fe20000010e10 */
        /* <DEDUP_REMOVED lines=201> */
[----:B------:R-:W-:Y:S01]  /*22f20*/  LOP3.LUT R46, R16, R46, R15, 0x96, !PT ;  /* 0x0000002e102e7212 */ /* 0x000fe200078e960f */
[----:B------:R-:W-:-:S02]  /*22f30*/  VIADD R16, R45, 0x1010101 ;  /* 0x010101012d107836 */ /* 0x000fc40000000000 */
[----:B------:R-:W-:Y:S01]  /*22f40*/  IMAD.SHL.U32 R15, R24, 0x8, RZ ;  /* 0x00000008180f7824 */ /* 0x000fe200078e00ff */
[----:B------:R-:W-:Y:S01]  /*22f50*/  IADD3 R31, PT, PT, R46, R31, R8 ;  /* 0x0000001f2e1f7210 */ /* 0x000fe20007ffe008 */
[C---:B------:R-:W-:Y:S01]  /*22f60*/  IMAD.U32 R48, R24.reuse, -0x80000000, RZ ;  /* 0x8000000018307824 */ /* 0x040fe200078e00ff */
[----:B------:R-:W-:Y:S01]  /*22f70*/  SHF.R.U32.HI R46, RZ, 0x1, R17 ;  /* 0x00000001ff2e7819 */ /* 0x000fe20000011611 */
        /* <DEDUP_REMOVED lines=17> */
[----:B------:R-:W-:Y:S01]  /*23090*/  IMAD.IADD R42, R42, 0x1, R47 ;  /* 0x000000012a2a7824 */ /* 0x000fe200078e022f */
[----:B------:R-:W-:-:S04]  /*230a0*/  LOP3.LUT R46, R46, 0x1, RZ, 0xc0, !PT ;  /* 0x000000012e2e7812 */ /* 0x000fc800078ec0ff */
        /* <DEDUP_REMOVED lines=47> */
[----:B------:R-:W-:Y:S02]  /*233a0*/  LOP3.LUT R42, R17, 0x1, RZ, 0xc0, !PT ;  /* 0x00000001112a7812 */ /* 0x000fe400078ec0ff */
[----:B------:R-:W-:-:S02]  /*233b0*/  SHF.R.U32.HI R17, RZ, 0x2, R48 ;  /* 0x00000002ff117819 */ /* 0x000fc40000011630 */
[-C--:B------:R-:W-:Y:S02]  /*233c0*/  SHF.L.U32 R46, R46, R43.reuse, RZ ;  /* 0x0000002b2e2e7219 */ /* 0x080fe400000006ff */
[-C--:B------:R-:W-:Y:S02]  /*233d0*/  SHF.L.U32 R42, R42, R43.reuse, RZ ;  /* 0x0000002b2a2a7219 */ /* 0x080fe400000006ff */
[----:B------:R-:W-:Y:S02]  /*233e0*/  SHF.L.U32 R43, R2, R43, RZ ;  /* 0x0000002b022b7219 */ /* 0x000fe400000006ff */
[----:B------:R-:W-:Y:S02]  /*233f0*/  LOP3.LUT R17, R17, R48, RZ, 0x3c, !PT ;  /* 0x0000003011117212 */ /* 0x000fe400078e3cff */
[-C--:B------:R-:W-:Y:S02]  /*23400*/  LOP3.LUT R42, R8, R43.reuse, R42, 0x70, !PT ;  /* 0x0000002b082a7212 */ /* 0x080fe400078e702a */
[----:B------:R-:W-:Y:S01]  /*23410*/  LOP3.LUT R43, R46, R43, R8, 0x70, !PT ;  /* 0x0000002b2e2b7212 */ /* 0x000fe200078e7008 */
[----:B------:R-:W-:-:S02]  /*23420*/  IMAD.SHL.U32 R8, R17, 0x8, RZ ;  /* 0x0000000811087824 */ /* 0x000fc400078e00ff */
[C---:B------:R-:W-:Y:S02]  /*23430*/  IMAD.U32 R47, R17.reuse, -0x80000000, RZ ;  /* 0x80000000112f7824 */ /* 0x040fe400078e00ff */
[----:B------:R-:W-:Y:S01]  /*23440*/  IMAD.SHL.U32 R48, R17, 0x40000000, RZ ;  /* 0x4000000011307824 */ /* 0x000fe200078e00ff */
[----:B------:R-:W-:Y:S01]  /*23450*/  LOP3.LUT R46, R8, 0x18, RZ, 0xc, !PT ;  /* 0x00000018082e7812 */ /* 0x000fe200078e0cff */
[----:B------:R-:W-:Y:S01]  /*23460*/  VIADD R17, R45, 0x1010101 ;  /* 0x010101012d117836 */ /* 0x000fe20000000000 */
[----:B------:R-:W-:Y:S01]  /*23470*/  LOP3.LUT R47, R47, 0x80000000, RZ, 0x3c, !PT ;  /* 0x800000002f2f7812 */ /* 0x000fe200078e3cff */
[----:B------:R-:W-:Y:S01]  /*23480*/  VIADD R45, R45, 0x2020202 ;  /* 0x020202022d2d7836 */ /* 0x000fe20000000000 */
[----:B------:R-:W-:Y:S02]  /*23490*/  LOP3.LUT R8, R48, 0xc0000000, RZ, 0x3c, !PT ;  /* 0xc000000030087812 */ /* 0x000fe400078e3cff */
[----:B------:R-:W-:Y:S02]  /*234a0*/  SHF.R.U32.HI R17, RZ, R46, R17 ;  /* 0x0000002eff117219 */ /* 0x000fe40000011611 */
[----:B------:R-:W-:-:S02]  /*234b0*/  SHF.R.S32.HI R48, RZ, 0x1f, R47 ;  /* 0x0000001fff307819 */ /* 0x000fc4000001142f */
[----:B------:R-:W-:Y:S02]  /*234c0*/  SHF.R.S32.HI R50, RZ, 0x1f, R8 ;  /* 0x0000001fff327819 */ /* 0x000fe40000011408 */
[----:B------:R-:W-:Y:S02]  /*234d0*/  SHF.R.W.U32 R46, R24, R17, R24 ;  /* 0x00000011182e7219 */ /* 0x000fe40000001e18 */
[-C--:B------:R-:W-:Y:S02]  /*234e0*/  LOP3.LUT R48, R48, R15.reuse, RZ, 0xfc, !PT ;  /* 0x0000000f30307212 */ /* 0x080fe400078efcff */
[----:B------:R-:W-:Y:S02]  /*234f0*/  LOP3.LUT R17, R50, R15, RZ, 0x30, !PT ;  /* 0x0000000f32117212 */ /* 0x000fe400078e30ff */
[----:B------:R-:W-:Y:S02]  /*23500*/  ISETP.NE.AND P0, PT, R47, RZ, PT ;  /* 0x000000ff2f00720c */ /* 0x000fe40003f05270 */
[----:B------:R-:W-:-:S02]  /*23510*/  LOP3.LUT R48, R46, R17, R48, 0xd0, !PT ;  /* 0x000000112e307212 */ /* 0x000fc400078ed030 */
        /* <DEDUP_REMOVED lines=72> */
[----:B------:R-:W-:Y:S01]  /*239a0*/  LOP3.LUT R50, R14, 0x1, RZ, 0xc0, !PT ;  /* 0x000000010e327812 */ /* 0x000fe200078ec0ff */
        /* <DEDUP_REMOVED lines=31> */
[----:B------:R-:W-:Y:S01]  /*23ba0*/  IMAD.IADD R45, R45, 0x1, R8 ;  /* 0x000000012d2d7824 */ /* 0x000fe200078e0208 */
[----:B------:R-:W-:-:S04]  /*23bb0*/  LOP3.LUT R8, R42, R43, RZ, 0xfc, !PT ;  /* 0x0000002b2a087212 */ /* 0x000fc800078efcff */
[----:B------:R-:W-:Y:S01]  /*23bc0*/  @!P0 SEL R44, R44, R45, P1 ;  /* 0x0000002d2c2c8207 */ /* 0x000fe20000800000 */
[----:B------:R-:W-:Y:S01]  /*23bd0*/  IMAD.IADD R27, R27, 0x1, R8 ;  /* 0x000000011b1b7824 */ /* 0x000fe200078e0208 */
[----:B------:R-:W-:-:S03]  /*23be0*/  SHF.R.U32.HI R8, RZ, 0x8, R41 ;  /* 0x00000008ff087819 */ /* 0x000fc60000011629 */
[----:B------:R-:W-:Y:S01]  /*23bf0*/  IMAD.IADD R16, R47, 0x1, R44 ;  /* 0x000000012f107824 */ /* 0x000fe200078e022c */
[----:B------:R-:W-:-:S04]  /*23c00*/  LOP3.LUT R43, R8, 0x1f, RZ, 0xc0, !PT ;  /* 0x0000001f082b7812 */ /* 0x000fc800078ec0ff */
[----:B------:R-:W-:Y:S02]  /*23c10*/  LOP3.LUT R16, R16, R17, RZ, 0x3c, !PT ;  /* 0x0000001110107212 */ /* 0x000fe400078e3cff */
[----:B------:R-:W-:Y:S02]  /*23c20*/  SHF.L.U32 R48, R48, R43, RZ ;  /* 0x0000002b30307219 */ /* 0x000fe400000006ff */
[----:B------:R-:W-:-:S04]  /*23c30*/  SHF.R.U32.HI R45, RZ, 0x4, R16 ;  /* 0x00000004ff2d7819 */ /* 0x000fc80000011610 */
[----:B------:R-:W-:Y:S02]  /*23c40*/  LOP3.LUT R42, R45, 0xf0f0f0f, R16, 0x48, !PT ;  /* 0x0f0f0f0f2d2a7812 */ /* 0x000fe400078e4810 */
[----:B------:R-:W-:Y:S02]  /*23c50*/  SHF.R.U32.HI R45, RZ, 0x1, R41 ;  /* 0x00000001ff2d7819 */ /* 0x000fe40000011629 */
[----:B------:R-:W-:Y:S02]  /*23c60*/  SHF.R.U32.HI R47, RZ, 0x18, R42 ;  /* 0x00000018ff2f7819 */ /* 0x000fe4000001162a */
[----:B------:R-:W-:Y:S02]  /*23c70*/  LOP3.LUT R8, R45, 0x1, RZ, 0xc0, !PT ;  /* 0x000000012d087812 */ /* 0x000fe400078ec0ff */
[----:B------:R-:W-:Y:S02]  /*23c80*/  SHF.R.W.U32 R47, R16, R47, R16 ;  /* 0x0000002f102f7219 */ /* 0x000fe40000001e10 */
[----:B------:R-:W-:-:S02]  /*23c90*/  SHF.L.U32 R41, R8, R43, RZ ;  /* 0x0000002b08297219 */ /* 0x000fc400000006ff */
[----:B------:R-:W-:Y:S02]  /*23ca0*/  LOP3.LUT R46, R47, R46, RZ, 0x3c, !PT ;  /* 0x0000002e2f2e7212 */ /* 0x000fe400078e3cff */
[----:B------:R-:W-:Y:S02]  /*23cb0*/  SHF.L.U32 R8, R2, R43, RZ ;  /* 0x0000002b02087219 */ /* 0x000fe400000006ff */
[----:B------:R-:W-:Y:S02]  /*23cc0*/  SHF.R.U32.HI R45, RZ, 0x10, R46 ;  /* 0x00000010ff2d7819 */ /* 0x000fe4000001162e */
[----:B------:R-:W-:Y:S02]  /*23cd0*/  LOP3.LUT R43, R41, R8, R27, 0x70, !PT ;  /* 0x00000008292b7212 */ /* 0x000fe400078e701b */
[----:B------:R-:W-:Y:S02]  /*23ce0*/  LOP3.LUT R41, R45, R46, RZ, 0x3c, !PT ;  /* 0x0000002e2d297212 */ /* 0x000fe400078e3cff */
[----:B------:R-:W-:-:S02]  /*23cf0*/  LOP3.LUT R48, R27, R8, R48, 0x70, !PT ;  /* 0x000000081b307212 */ /* 0x000fc400078e7030 */
[--C-:B------:R-:W-:Y:S02]  /*23d00*/  SHF.R.U32.HI R8, RZ, 0xc, R41.reuse ;  /* 0x0000000cff087819 */ /* 0x100fe40000011629 */
[--C-:B------:R-:W-:Y:S02]  /*23d10*/  SHF.R.U32.HI R45, RZ, 0x4, R41.reuse ;  /* 0x00000004ff2d7819 */ /* 0x100fe40000011629 */
[----:B------:R-:W-:Y:S02]  /*23d20*/  SHF.R.U32.HI R47, RZ, 0x8, R41 ;  /* 0x00000008ff2f7819 */ /* 0x000fe40000011629 */
[----:B------:R-:W-:Y:S02]  /*23d30*/  LOP3.LUT R43, R48, R43, RZ, 0xfc, !PT ;  /* 0x0000002b302b7212 */ /* 0x000fe400078efcff */
[----:B------:R-:W-:Y:S02]  /*23d40*/  LOP3.LUT R48, R47, R45, R8, 0x96, !PT ;  /* 0x0000002d2f307212 */ /* 0x000fe400078e9608 */
[----:B------:R-:W-:-:S02]  /*23d50*/  SHF.L.W.U32.HI R8, R43, 0x1a, R43 ;  /* 0x0000001a2b087819 */ /* 0x000fc40000010e2b */
        /* <DEDUP_REMOVED lines=16> */
[C---:B------:R-:W-:Y:S01]  /*23e60*/  IMAD.U32 R45, R14.reuse, -0x80000000, RZ ;  /* 0x800000000e2d7824 */ /* 0x040fe200078e00ff */
[----:B------:R-:W-:Y:S01]  /*23e70*/  LOP3.LUT R48, R41, R48, R25, 0x70, !PT ;  /* 0x0000003029307212 */ /* 0x000fe200078e7019 */
[----:B------:R-:W-:Y:S02]  /*23e80*/  IMAD.SHL.U32 R14, R14, 0x40000000, RZ ;  /* 0x400000000e0e7824 */ /* 0x000fe400078e00ff */
[C---:B------:R-:W-:Y:S01]  /*23e90*/  VIADD R41, R42.reuse, 0x1010101 ;  /* 0x010101012a297836 */ /* 0x040fe20000000000 */
        /* <DEDUP_REMOVED lines=63> */
[----:B------:R-:W-:Y:S02]  /*24290*/  LOP3.LUT R43, R18, 0x1f, RZ, 0xc0, !PT ;  /* 0x0000001f122b7812 */ /* 0x000fe400078ec0ff */
[----:B------:R-:W-:-:S02]  /*242a0*/  SHF.R.U32.HI R18, RZ, 0x2, R47 ;  /* 0x00000002ff127819 */ /* 0x000fc4000001162f */
        /* <DEDUP_REMOVED lines=30> */
[----:B------:R-:W-:Y:S01]  /*24490*/  IMAD.IADD R36, R41, 0x1, R36 ;  /* 0x0000000129247824 */ /* 0x000fe200078e0224 */
[----:B------:R-:W-:Y:S02]  /*244a0*/  IADD3 R9, PT, PT, R8, R9, R47 ;  /* 0x0000000908097210 */ /* 0x000fe40007ffe02f */
[----:B------:R-:W-:Y:S02]  /*244b0*/  SHF.R.U32.HI R8, RZ, 0x8, R29 ;  /* 0x00000008ff087819 */ /* 0x000fe4000001161d */
[----:B------:R-:W-:Y:S02]  /*244c0*/  @!P0 SEL R49, R49, R36, P1 ;  /* 0x0000002431318207 */ /* 0x000fe40000800000 */
[----:B------:R-:W-:Y:S02]  /*244d0*/  LOP3.LUT R47, R8, 0x1f, RZ, 0xc0, !PT ;  /* 0x0000001f082f7812 */ /* 0x000fe400078ec0ff */
[----:B------:R-:W-:-:S02]  /*244e0*/  LOP3.LUT R36, R49, R42, RZ, 0x3c, !PT ;  /* 0x0000002a31247212 */ /* 0x000fc400078e3cff */
[----:B------:R-:W-:Y:S02]  /*244f0*/  LOP3.LUT R8, R29, 0x1, RZ, 0xc0, !PT ;  /* 0x000000011d087812 */ /* 0x000fe400078ec0ff */
[----:B------:R-:W-:Y:S02]  /*24500*/  SHF.R.U32.HI R41, RZ, 0x10, R36 ;  /* 0x00000010ff297819 */ /* 0x000fe40000011624 */
[----:B------:R-:W-:Y:S02]  /*24510*/  SHF.L.U32 R8, R8, R47, RZ ;  /* 0x0000002f08087219 */ /* 0x000fe400000006ff */
        /* <DEDUP_REMOVED lines=90> */
[-C--:B------:R-:W-:Y:S02]  /*24ac0*/  LOP3.LUT R18, RZ, R36.reuse, RZ, 0x33, !PT ;  /* 0x00000024ff127212 */ /* 0x080fe400078e33ff */
[----:B------:R-:W-:Y:S02]  /*24ad0*/  LOP3.LUT R49, R36, R49, R46, 0xd0, !PT ;  /* 0x0000003124317212 */ /* 0x000fe400078ed02e */
[C---:B------:R-:W-:Y:S01]  /*24ae0*/  LOP3.LUT R46, R41.reuse, R36, RZ, 0x30, !PT ;  /* 0x00000024292e7212 */ /* 0x040fe200078e30ff */
[----:B------:R-:W-:-:S03]  /*24af0*/  IMAD.IADD R41, R41, 0x1, R18 ;  /* 0x0000000129297824 */ /* 0x000fc600078e0212 */
        /* <DEDUP_REMOVED lines=29> */
[----:B------:R-:W-:Y:S02]  /*24cd0*/  LOP3.LUT R8, R8, R29, RZ, 0xfc, !PT ;  /* 0x0000001d08087212 */ /* 0x000fe400078efcff */
[-C--:B------:R-:W-:Y:S02]  /*24ce0*/  LOP3.LUT R44, R26, R47.reuse, R32, 0x70, !PT ;  /* 0x0000002f1a2c7212 */ /* 0x080fe400078e7020 */
[----:B------:R-:W-:-:S02]  /*24cf0*/  LOP3.LUT R29, R48, R47, R26, 0x70, !PT ;  /* 0x0000002f301d7212 */ /* 0x000fc400078e701a */
[----:B------:R-:W-:Y:S02]  /*24d00*/  SHF.R.U32.HI R32, RZ, 0x8, R33 ;  /* 0x00000008ff207819 */ /* 0x000fe40000011621 */
[----:B------:R-:W-:Y:S02]  /*24d10*/  LOP3.LUT R47, R46, R45, RZ, 0x3c, !PT ;  /* 0x0000002d2e2f7212 */ /* 0x000fe400078e3cff */
[----:B------:R-:W-:Y:S02]  /*24d20*/  LOP3.LUT R45, R32, 0x1f, RZ, 0xc0, !PT ;  /* 0x0000001f202d7812 */ /* 0x000fe400078ec0ff */
[----:B------:R-:W-:Y:S02]  /*24d30*/  SHF.R.U32.HI R32, RZ, 0x2, R47 ;  /* 0x00000002ff207819 */ /* 0x000fe4000001162f */
[----:B------:R-:W-:Y:S02]  /*24d40*/  SHF.R.U32.HI R46, RZ, 0x1, R33 ;  /* 0x00000001ff2e7819 */ /* 0x000fe40000011621 */
[----:B------:R-:W-:-:S02]  /*24d50*/  LOP3.LUT R48, R33, 0x1, RZ, 0xc0, !PT ;  /* 0x0000000121307812 */ /* 0x000fc400078ec0ff */
[----:B------:R-:W-:Y:S02]  /*24d60*/  LOP3.LUT R32, R32, R47, RZ, 0x3c, !PT ;  /* 0x0000002f20207212 */ /* 0x000fe400078e3cff */
[----:B------:R-:W-:Y:S02]  /*24d70*/  LOP3.LUT R46, R46, 0x1, RZ, 0xc0, !PT ;  /* 0x000000012e2e7812 */ /* 0x000fe400078ec0ff */
[-C--:B------:R-:W-:Y:S01]  /*24d80*/  SHF.L.U32 R33, R48, R45.reuse, RZ ;  /* 0x0000002d30217219 */ /* 0x080fe200000006ff */
[----:B------:R-:W-:Y:S01]  /*24d90*/  IMAD.SHL.U32 R47, R32, 0x8, RZ ;  /* 0x00000008202f7824 */ /* 0x000fe200078e00ff */
[-C--:B------:R-:W-:Y:S02]  /*24da0*/  SHF.L.U32 R48, R2, R45.reuse, RZ ;  /* 0x0000002d02307219 */ /* 0x080fe400000006ff */
[----:B------:R-:W-:Y:S02]  /*24db0*/  SHF.L.U32 R46, R46, R45, RZ ;  /* 0x0000002d2e2e7219 */ /* 0x000fe400000006ff */
[-C--:B------:R-:W-:Y:S01]  /*24dc0*/  LOP3.LUT R45, R31, R48.reuse, R33, 0x70, !PT ;  /* 0x000000301f2d7212 */ /* 0x080fe200078e7021 */
[C---:B------:R-:W-:Y:S01]  /*24dd0*/  VIADD R33, R41.reuse, 0x1010101 ;  /* 0x0101010129217836 */ /* 0x040fe20000000000 */
[----:B------:R-:W-:Y:S01]  /*24de0*/  LOP3.LUT R48, R46, R48, R31, 0x70, !PT ;  /* 0x000000302e307212 */ /* 0x000fe200078e701f */
[----:B------:R-:W-:Y:S01]  /*24df0*/  VIADD R41, R41, 0x2020202 ;  /* 0x0202020229297836 */ /* 0x000fe20000000000 */
        /* <DEDUP_REMOVED lines=68> */
[----:B------:R-:W-:Y:S02]  /*25240*/  LOP3.LUT R41, R45, R48, RZ, 0xfc, !PT ;  /* 0x000000302d297212 */ /* 0x000fe400078efcff */
        /* <DEDUP_REMOVED lines=13> */
[C---:B------:R-:W-:Y:S01]  /*25320*/  IMAD.U32 R47, R29.reuse, -0x80000000, RZ ;  /* 0x800000001d2f7824 */ /* 0x040fe200078e00ff */
[----:B------:R-:W-:Y:S01]  /*25330*/  LOP3.LUT R44, R44, R45, RZ, 0xfc, !PT ;  /* 0x0000002d2c2c7212 */ /* 0x000fe200078efcff */
[----:B------:R-:W-:Y:S01]  /*25340*/  IMAD.SHL.U32 R29, R29, 0x40000000, RZ ;  /* 0x400000001d1d7824 */ /* 0x000fe200078e00ff */
[----:B------:R-:W-:Y:S01]  /*25350*/  SHF.R.U32.HI R35, RZ, R48, R35 ;  /* 0x00000030ff237219 */ /* 0x000fe20000011623 */
[----:B------:R-:W-:Y:S01]  /*25360*/  VIADD R46, R46, 0x2020202 ;  /* 0x020202022e2e7836 */ /* 0x000fe20000000000 */
[----:B------:R-:W-:-:S02]  /*25370*/  LOP3.LUT R47, R47, 0x80000000, RZ, 0x3c, !PT ;  /* 0x800000002f2f7812 */ /* 0x000fc400078e3cff */
[----:B------:R-:W-:Y:S02]  /*25380*/  LOP3.LUT R29, R29, 0xc0000000, RZ, 0x3c, !PT ;  /* 0xc00000001d1d7812 */ /* 0x000fe400078e3cff */
        /* <DEDUP_REMOVED lines=11> */
[----:B------:R-:W-:Y:S01]  /*25440*/  SHF.L.W.U32.HI R41, R44, 0x1e, R44 ;  /* 0x0000001e2c297819 */ /* 0x000fe20000010e2c */
        /* <DEDUP_REMOVED lines=188> */
[C---:B------:R-:W-:Y:S01]  /*26010*/  IMAD.SHL.U32 R33, R48.reuse, 0x8, RZ ;  /* 0x0000000830217824 */ /* 0x040fe200078e00ff */
        /* <DEDUP_REMOVED lines=81> */
[C---:B------:R-:W-:Y:S01]  /*26530*/  VIADD R34, R45.reuse, 0x1010101 ;  /* 0x010101012d227836 */ /* 0x040fe20000000000 */
        /* <DEDUP_REMOVED lines=113> */
[----:B------:R-:W-:Y:S01]  /*26c50*/  IMAD.IADD R9, R50, 0x1, R9 ;  /* 0x0000000132097824 */ /* 0x000fe200078e0209 */
[----:B------:R-:W-:-:S04]  /*26c60*/  LOP3.LUT R50, R39, 0x1, RZ, 0xc0, !PT ;  /* 0x0000000127327812 */ /* 0x000fc800078ec0ff */
        /* <DEDUP_REMOVED lines=9> */
[----:B------:R-:W-:Y:S02]  /*26d00*/  SHF.L.U32 R50, R50, R9, RZ ;  /* 0x0000000932327219 */ /* 0x000fe400000006ff */
[----:B------:R-:W-:-:S04]  /*26d10*/  LOP3.LUT R41, R48, 0xf0f0f0f, R33, 0x48, !PT ;  /* 0x0f0f0f0f30297812 */ /* 0x000fc800078e4821 */
[----:B------:R-:W-:-:S04]  /*26d20*/  SHF.R.U32.HI R48, RZ, 0x18, R41 ;  /* 0x00000018ff307819 */ /* 0x000fc80000011629 */
[----:B------:R-:W-:Y:S02]  /*26d30*/  SHF.R.W.U32 R45, R33, R48, R33 ;  /* 0x00000030212d7219 */ /* 0x000fe40000001e21 */
[----:B------:R-:W-:Y:S02]  /*26d40*/  LOP3.LUT R48, R42, 0x1, RZ, 0xc0, !PT ;  /* 0x000000012a307812 */ /* 0x000fe400078ec0ff */
[----:B------:R-:W-:Y:S02]  /*26d50*/  LOP3.LUT R42, R45, R46, RZ, 0x3c, !PT ;  /* 0x0000002e2d2a7212 */ /* 0x000fe400078e3cff */
[-C--:B------:R-:W-:Y:S02]  /*26d60*/  SHF.L.U32 R48, R48, R9.reuse, RZ ;  /* 0x0000000930307219 */ /* 0x080fe400000006ff */
[----:B------:R-:W-:Y:S02]  /*26d70*/  SHF.R.U32.HI R39, RZ, 0x10, R42 ;  /* 0x00000010ff277819 */ /* 0x000fe4000001162a */
[----:B------:R-:W-:-:S02]  /*26d80*/  SHF.L.U32 R9, R2, R9, RZ ;  /* 0x0000000902097219 */ /* 0x000fc400000006ff */
[----:B------:R-:W-:Y:S02]  /*26d90*/  LOP3.LUT R39, R39, R42, RZ, 0x3c, !PT ;  /* 0x0000002a27277212 */ /* 0x000fe400078e3cff */
[-C--:B------:R-:W-:Y:S02]  /*26da0*/  LOP3.LUT R50, R28, R9.reuse, R50, 0x70, !PT ;  /* 0x000000091c327212 */ /* 0x080fe400078e7032 */
[----:B------:R-:W-:Y:S02]  /*26db0*/  LOP3.LUT R9, R48, R9, R28, 0x70, !PT ;  /* 0x0000000930097212 */ /* 0x000fe400078e701c */
[--C-:B------:R-:W-:Y:S02]  /*26dc0*/  SHF.R.U32.HI R45, RZ, 0xc, R39.reuse ;  /* 0x0000000cff2d7819 */ /* 0x100fe40000011627 */
[--C-:B------:R-:W-:Y:S02]  /*26dd0*/  SHF.R.U32.HI R46, RZ, 0x4, R39.reuse ;  /* 0x00000004ff2e7819 */ /* 0x100fe40000011627 */
[----:B------:R-:W-:-:S02]  /*26de0*/  SHF.R.U32.HI R47, RZ, 0x8, R39 ;  /* 0x00000008ff2f7819 */ /* 0x000fc40000011627 */
[----:B------:R-:W-:Y:S02]  /*26df0*/  LOP3.LUT R9, R50, R9, RZ, 0xfc, !PT ;  /* 0x0000000932097212 */ /* 0x000fe400078efcff */
[----:B------:R-:W-:Y:S02]  /*26e00*/  LOP3.LUT R48, R47, R46, R45, 0x96, !PT ;  /* 0x0000002e2f307212 */ /* 0x000fe400078e962d */
[C-C-:B------:R-:W-:Y:S02]  /*26e10*/  SHF.L.W.U32.HI R45, R9.reuse, 0x1a, R9.reuse ;  /* 0x0000001a092d7819 */ /* 0x140fe40000010e09 */
[C-C-:B------:R-:W-:Y:S02]  /*26e20*/  SHF.L.W.U32.HI R46, R9.reuse, 0x15, R9.reuse ;  /* 0x00000015092e7819 */ /* 0x140fe40000010e09 */
[----:B------:R-:W-:Y:S02]  /*26e30*/  SHF.L.W.U32.HI R9, R9, 0x7, R9 ;  /* 0x0000000709097819 */ /* 0x000fe40000010e09 */
[----:B------:R-:W-:-:S02]  /*26e40*/  LOP3.LUT R47, R48, R39, RZ, 0x3c, !PT ;  /* 0x00000027302f7212 */ /* 0x000fc400078e3cff */
[----:B------:R-:W-:Y:S02]  /*26e50*/  LOP3.LUT R9, R9, R45, R46, 0x96, !PT ;  /* 0x0000002d09097212 */ /* 0x000fe400078e962e */
        /* <DEDUP_REMOVED lines=78> */
[----:B------:R-:W-:Y:S02]  /*27340*/  IADD3 R10, PT, PT, R25, UR34, R10 ;  /* 0x00000022190a7c10 */ /* 0x000fe4000fffe00a */
        /* <DEDUP_REMOVED lines=79> */
[----:B------:R-:W-:Y:S01]  /*27840*/  VIADD R25, R41, 0x1010101 ;  /* 0x0101010129197836 */ /* 0x000fe20000000000 */
[----:B------:R-:W-:Y:S01]  /*27850*/  LOP3.LUT R49, R49, R42, RZ, 0x3c, !PT ;  /* 0x0000002a31317212 */ /* 0x000fe200078e3cff */
[----:B------:R-:W-:Y:S01]  /*27860*/  VIADD R41, R41, 0x2020202 ;  /* 0x0202020229297836 */ /* 0x000fe20000000000 */
[----:B------:R-:W-:Y:S02]  /*27870*/  LOP3.LUT R46, R43, R28, R46, 0x78, !PT ;  /* 0x0000001c2b2e7212 */ /* 0x000fe400078e782e */
[----:B------:R-:W-:Y:S02]  /*27880*/  SHF.R.U32.HI R42, RZ, 0x2, R49 ;  /* 0x00000002ff2a7819 */ /* 0x000fe40000011631 */
[----:B------:R-:W-:-:S02]  /*27890*/  IADD3 R10, PT, PT, R9, R10, R46 ;  /* 0x0000000a090a7210 */ /* 0x000fc40007ffe02e */
[----:B------:R-:W-:Y:S02]  /*278a0*/  LOP3.LUT R42, R42, R49, RZ, 0x3c, !PT ;  /* 0x000000312a2a7212 */ /* 0x000fe400078e3cff */
[--C-:B------:R-:W-:Y:S02]  /*278b0*/  SHF.R.U32.HI R9, RZ, 0x8, R22.reuse ;  /* 0x00000008ff097819 */ /* 0x100fe40000011616 */
[----:B------:R-:W-:Y:S01]  /*278c0*/  SHF.R.U32.HI R43, RZ, 0x1, R22 ;  /* 0x00000001ff2b7819 */ /* 0x000fe20000011616 */
[----:B------:R-:W-:Y:S01]  /*278d0*/  IMAD.SHL.U32 R48, R42, 0x8, RZ ;  /* 0x000000082a307824 */ /* 0x000fe200078e00ff */
[----:B------:R-:W-:Y:S02]  /*278e0*/  LOP3.LUT R9, R9, 0x1f, RZ, 0xc0, !PT ;  /* 0x0000001f09097812 */ /* 0x000fe400078ec0ff */
[----:B------:R-:W-:Y:S02]  /*278f0*/  LOP3.LUT R46, R22, 0x1, RZ, 0xc0, !PT ;  /* 0x00000001162e7812 */ /* 0x000fe400078ec0ff */
[----:B------:R-:W-:-:S02]  /*27900*/  LOP3.LUT R48, R48, 0x18, RZ, 0xc, !PT ;  /* 0x0000001830307812 */ /* 0x000fc400078e0cff */
[----:B------:R-:W-:Y:S02]  /*27910*/  SHF.L.U32 R46, R46, R9, RZ ;  /* 0x000000092e2e7219 */ /* 0x000fe400000006ff */
[----:B------:R-:W-:Y:S01]  /*27920*/  SHF.R.U32.HI R48, RZ, R48, R25 ;  /* 0x00000030ff307219 */ /* 0x000fe20000011619 */
[C---:B------:R-:W-:Y:S02]  /*27930*/  IMAD.U32 R25, R42.reuse, -0x80000000, RZ ;  /* 0x800000002a197824 */ /* 0x040fe400078e00ff */
        /* <DEDUP_REMOVED lines=44> */
[----:B------:R-:W-:Y:S01]  /*27c00*/  SHF.L.U32 R47, R2, R9, RZ ;  /* 0x00000009022f7219 */ /* 0x000fe200000006ff */
        /* <DEDUP_REMOVED lines=9> */
[----:B------:R-:W-:Y:S02]  /*27ca0*/  LOP3.LUT R45, R44, R45, RZ, 0x3c, !PT ;  /* 0x0000002d2c2d7212 */ /* 0x000fe400078e3cff */
[----:B------:R-:W-:Y:S02]  /*27cb0*/  LOP3.LUT R44, R43, 0x1, RZ, 0xc0, !PT ;  /* 0x000000012b2c7812 */ /* 0x000fe400078ec0ff */
[----:B------:R-:W-:Y:S02]  /*27cc0*/  SHF.R.U32.HI R48, RZ, 0x10, R45 ;  /* 0x00000010ff307819 */ /* 0x000fe4000001162d */
[----:B------:R-:W-:Y:S02]  /*27cd0*/  SHF.L.U32 R22, R44, R9, RZ ;  /* 0x000000092c167219 */ /* 0x000fe400000006ff */
[----:B------:R-:W-:Y:S02]  /*27ce0*/  LOP3.LUT R43, R48, R45, RZ, 0x3c, !PT ;  /* 0x0000002d302b7212 */ /* 0x000fe400078e3cff */
[----:B------:R-:W-:-:S02]  /*27cf0*/  LOP3.LUT R22, R22, R47, R26, 0x70, !PT ;  /* 0x0000002f16167212 */ /* 0x000fc400078e701a */
[--C-:B------:R-:W-:Y:S02]  /*27d00*/  SHF.R.U32.HI R44, RZ, 0xc, R43.reuse ;  /* 0x0000000cff2c7819 */ /* 0x100fe4000001162b */
[--C-:B------:R-:W-:Y:S02]  /*27d10*/  SHF.R.U32.HI R9, RZ, 0x4, R43.reuse ;  /* 0x00000004ff097819 */ /* 0x100fe4000001162b */
[----:B------:R-:W-:-:S04]  /*27d20*/  SHF.R.U32.HI R48, RZ, 0x8, R43 ;  /* 0x00000008ff307819 */ /* 0x000fc8000001162b */
[----:B------:R-:W-:Y:S02]  /*27d30*/  LOP3.LUT R44, R48, R9, R44, 0x96, !PT ;  /* 0x00000009302c7212 */ /* 0x000fe400078e962c */
[----:B------:R-:W-:Y:S02]  /*27d40*/  LOP3.LUT R9, R26, R47, R46, 0x70, !PT ;  /* 0x0000002f1a097212 */ /* 0x000fe400078e702e */
[--C-:B------:R-:W-:Y:S02]  /*27d50*/  SHF.R.U32.HI R46, RZ, 0x8, R21.reuse ;  /* 0x00000008ff2e7819 */ /* 0x100fe40000011615 */
[----:B------:R-:W-:Y:S02]  /*27d60*/  SHF.R.U32.HI R48, RZ, 0x1, R21 ;  /* 0x00000001ff307819 */ /* 0x000fe40000011615 */
        /* <DEDUP_REMOVED lines=9> */
[--C-:B------:R-:W-:Y:S02]  /*27e00*/  SHF.R.U32.HI R46, RZ, 0x8, R37.reuse ;  /* 0x00000008ff2e7819 */ /* 0x100fe40000011625 */
        /* <DEDUP_REMOVED lines=20> */
[--C-:B------:R-:W-:Y:S01]  /*27f50*/  SHF.R.U32.HI R21, RZ, 0x8, R20.reuse ;  /* 0x00000008ff157819 */ /* 0x100fe20000011614 */
[----:B------:R-:W-:Y:S01]  /*27f60*/  IMAD.SHL.U32 R37, R37, 0x40000000, RZ ;  /* 0x4000000025257824 */ /* 0x000fe200078e00ff */
[----:B------:R-:W-:-:S02]  /*27f70*/  SHF.R.U32.HI R44, RZ, 0x1, R20 ;  /* 0x00000001ff2c7819 */ /* 0x000fc40000011614 */
        /* <DEDUP_REMOVED lines=13> */
[----:B------:R-:W-:Y:S01]  /*28050*/  LOP3.LUT R21, R21, 0x1f, RZ, 0xc0, !PT ;  /* 0x0000001f15157812 */ /* 0x000fe200078ec0ff */
[----:B------:R-:W-:Y:S01]  /*28060*/  IMAD.IADD R37, R38, 0x1, R37 ;  /* 0x0000000126257824 */ /* 0x000fe200078e0225 */
[----:B------:R-:W-:Y:S02]  /*28070*/  LOP3.LUT R20, R20, 0x1, RZ, 0xc0, !PT ;  /* 0x0000000114147812 */ /* 0x000fe400078ec0ff */
[----:B------:R-:W-:Y:S02]  /*28080*/  LOP3.LUT R9, R22, R9, R43, 0xe8, !PT ;  /* 0x0000000916097212 */ /* 0x000fe400078ee82b */
[----:B------:R-:W-:Y:S02]  /*28090*/  @!P0 SEL R46, R46, R37, P1 ;  /* 0x000000252e2e8207 */ /* 0x000fe40000800000 */
[----:B------:R-:W-:-:S02]  /*280a0*/  SHF.L.U32 R20, R20, R21, RZ ;  /* 0x0000001514147219 */ /* 0x000fc400000006ff */
        /* <DEDUP_REMOVED lines=114> */
[----:B------:R-:W-:Y:S02]  /*287d0*/  SHF.L.U32 R46, R46, R21, RZ ;  /* 0x000000152e2e7219 */ /* 0x000fe400000006ff */
[----:B------:R-:W-:Y:S02]  /*287e0*/  LOP3.LUT R44, R48, R47, RZ, 0x3c, !PT ;  /* 0x0000002f302c7212 */ /* 0x000fe400078e3cff */
[----:B------:R-:W-:-:S03]  /*287f0*/  SHF.L.U32 R21, R2, R21, RZ ;  /* 0x0000001502157219 */ /* 0x000fc600000006ff */
[----:B------:R-:W-:Y:S01]  /*28800*/  IMAD.SHL.U32 R47, R44, 0x8, RZ ;  /* 0x000000082c2f7824 */ /* 0x000fe200078e00ff */
        /* <DEDUP_REMOVED lines=213> */
[----:B------:R-:W-:Y:S01]  /*29560*/  LOP3.LUT R46, R45, 0x1, RZ, 0xc0, !PT ;  /* 0x000000012d2e7812 */ /* 0x000fe200078ec0ff */
[----:B------:R-:W-:Y:S01]  /*29570*/  VIADD R45, R44, 0x1010101 ;  /* 0x010101012c2d7836 */ /* 0x000fe20000000000 */
        /* <DEDUP_REMOVED lines=8> */
[C---:B------:R-:W-:Y:S01]  /*29600*/  IMAD.U32 R47, R50.reuse, -0x80000000, RZ ;  /* 0x80000000322f7824 */ /* 0x040fe200078e00ff */
[----:B------:R-:W-:Y:S01]  /*29610*/  LOP3.LUT R10, R41, R10, RZ, 0xfc, !PT ;  /* 0x0000000a290a7212 */ /* 0x000fe200078efcff */
[----:B------:R-:W-:Y:S01]  /*29620*/  IMAD.SHL.U32 R50, R50, 0x40000000, RZ ;  /* 0x4000000032327824 */ /* 0x000fe200078e00ff */
[----:B------:R-:W-:Y:S02]  /*29630*/  LOP3.LUT R46, R23, 0x18, RZ, 0xc, !PT ;  /* 0x00000018172e7812 */ /* 0x000fe400078e0cff */
[----:B------:R-:W-:Y:S01]  /*29640*/  LOP3.LUT R47, R47, 0x80000000, RZ, 0x3c, !PT ;  /* 0x800000002f2f7812 */ /* 0x000fe200078e3cff */
[----:B------:R-:W-:Y:S01]  /*29650*/  IMAD.IADD R13, R13, 0x1, R10 ;  /* 0x000000010d0d7824 */ /* 0x000fe200078e020a */
        /* <DEDUP_REMOVED lines=13> */
[----:B------:R-:W-:Y:S01]  /*29730*/  IMAD.IADD R46, R43, 0x1, R46 ;  /* 0x000000012b2e7824 */ /* 0x000fe200078e022e */
[----:B------:R-:W-:-:S04]  /*29740*/  SHF.R.U32.HI R10, RZ, 0x8, R24 ;  /* 0x00000008ff0a7819 */ /* 0x000fc80000011618 */
        /* <DEDUP_REMOVED lines=98> */
[----:B------:R-:W-:Y:S02]  /*29d70*/  LOP3.LUT R43, R48, R47, RZ, 0xfc, !PT ;  /* 0x0000002f302b7212 */ /* 0x000fe400078efcff */
[----:B------:R-:W-:Y:S02]  /*29d80*/  LOP3.LUT R47, R10, 0x1f, RZ, 0xc0, !PT ;  /* 0x0000001f0a2f7812 */ /* 0x000fe400078ec0ff */
[----:B------:R-:W-:Y:S02]  /*29d90*/  @!P0 SEL R43, R43, R44, P1 ;  /* 0x0000002c2b2b8207 */ /* 0x000fe40000800000 */
[----:B------:R-:W-:-:S03]  /*29da0*/  SHF.L.U32 R10, R2, R47, RZ ;  /* 0x0000002f020a7219 */ /* 0x000fc600000006ff */
[----:B------:R-:W-:-:S05]  /*29db0*/  IMAD.IADD R23, R46, 0x1, R43 ;  /* 0x000000012e177824 */ /* 0x000fca00078e022b */
[----:B------:R-:W-:-:S04]  /*29dc0*/  LOP3.LUT R23, R23, R22, RZ, 0x3c, !PT ;  /* 0x0000001617177212 */ /* 0x000fc800078e3cff */
[----:B------:R-:W-:-:S04]  /*29dd0*/  SHF.R.U32.HI R44, RZ, 0x4, R23 ;  /* 0x00000004ff2c7819 */ /* 0x000fc80000011617 */
[----:B------:R-:W-:Y:S02]  /*29de0*/  LOP3.LUT R41, R44, 0xf0f0f0f, R23, 0x48, !PT ;  /* 0x0f0f0f0f2c297812 */ /* 0x000fe400078e4817 */
[----:B------:R-:W-:Y:S02]  /*29df0*/  SHF.R.U32.HI R44, RZ, 0x1, R24 ;  /* 0x00000001ff2c7819 */ /* 0x000fe40000011618 */
[----:B------:R-:W-:Y:S02]  /*29e00*/  SHF.R.U32.HI R46, RZ, 0x18, R41 ;  /* 0x00000018ff2e7819 */ /* 0x000fe40000011629 */
[----:B------:R-:W-:Y:S02]  /*29e10*/  LOP3.LUT R44, R44, 0x1, RZ, 0xc0, !PT ;  /* 0x000000012c2c7812 */ /* 0x000fe400078ec0ff */
[----:B------:R-:W-:Y:S02]  /*29e20*/  SHF.R.W.U32 R46, R23, R46, R23 ;  /* 0x0000002e172e7219 */ /* 0x000fe40000001e17 */
[----:B------:R-:W-:-:S02]  /*29e30*/  LOP3.LUT R24, R24, 0x1, RZ, 0xc0, !PT ;  /* 0x0000000118187812 */ /* 0x000fc400078ec0ff */
        /* <DEDUP_REMOVED lines=15> */
[----:B------:R-:W-:Y:S02]  /*29f30*/  SHF.R.U32.HI R44, RZ, 0x8, R40 ;  /* 0x00000008ff2c7819 */ /* 0x000fe40000011628 */
[----:B------:R-:W-:-:S02]  /*29f40*/  LOP3.LUT R49, R49, R24, RZ, 0x3c, !PT ;  /* 0x0000001831317212 */ /* 0x000fc400078e3cff */
[----:B------:R-:W-:Y:S02]  /*29f50*/  SHF.R.U32.HI R24, RZ, 0x1, R40 ;  /* 0x00000001ff187819 */ /* 0x000fe40000011628 */
[----:B------:R-:W-:Y:S02]  /*29f60*/  LOP3.LUT R10, R46, R10, R47, 0x96, !PT ;  /* 0x0000000a2e0a7212 */ /* 0x000fe400078e962f */
[----:B------:R-:W-:Y:S02]  /*29f70*/  LOP3.LUT R47, R44, 0x1f, RZ, 0xc0, !PT ;  /* 0x0000001f2c2f7812 */ /* 0x000fe400078ec0ff */
[----:B------:R-:W-:Y:S02]  /*29f80*/  SHF.R.U32.HI R46, RZ, 0x2, R49 ;  /* 0x00000002ff2e7819 */ /* 0x000fe40000011631 */
        /* <DEDUP_REMOVED lines=76> */
[----:B------:R-:W-:Y:S02]  /*2a450*/  SHF.R.U32.HI R11, RZ, 0x8, R19 ;  /* 0x00000008ff0b7819 */ /* 0x000fe40000011613 */
[----:B------:R-:W-:Y:S02]  /*2a460*/  SHF.R.U32.HI R50, RZ, 0x2, R47 ;  /* 0x00000002ff327819 */ /* 0x000fe4000001162f */
[----:B------:R-:W-:-:S02]  /*2a470*/  LOP3.LUT R45, R11, 0x1f, RZ, 0xc0, !PT ;  /* 0x0000001f0b2d7812 */ /* 0x000fc400078ec0ff */
[----:B------:R-:W-:Y:S02]  /*2a480*/  LOP3.LUT R11, R50, R47, RZ, 0x3c, !PT ;  /* 0x0000002f320b7212 */ /* 0x000fe400078e3cff */
[----:B------:R-:W-:Y:S02]  /*2a490*/  SHF.R.U32.HI R12, RZ, 0x1, R19 ;  /* 0x00000001ff0c7819 */ /* 0x000fe40000011613 */
[----:B------:R-:W-:Y:S01]  /*2a4a0*/  LOP3.LUT R48, R19, 0x1, RZ, 0xc0, !PT ;  /* 0x0000000113307812 */ /* 0x000fe200078ec0ff */
[----:B------:R-:W-:Y:S01]  /*2a4b0*/  IMAD.SHL.U32 R47, R11, 0x8, RZ ;  /* 0x000000080b2f7824 */ /* 0x000fe200078e00ff */
[----:B------:R-:W-:Y:S02]  /*2a4c0*/  LOP3.LUT R12, R12, 0x1, RZ, 0xc0, !PT ;  /* 0x000000010c0c7812 */ /* 0x000fe400078ec0ff */
[-C--:B------:R-:W-:Y:S02]  /*2a4d0*/  SHF.L.U32 R19, R48, R45.reuse, RZ ;  /* 0x0000002d30137219 */ /* 0x080fe400000006ff */
[----:B------:R-:W-:-:S02]  /*2a4e0*/  SHF.L.U32 R12, R12, R45, RZ ;  /* 0x0000002d0c0c7219 */ /* 0x000fc400000006ff */
[----:B------:R-:W-:Y:S01]  /*2a4f0*/  LOP3.LUT R48, R47, 0x18, RZ, 0xc, !PT ;  /* 0x000000182f307812 */ /* 0x000fe200078e0cff */
[C---:B------:R-:W-:Y:S01]  /*2a500*/  IMAD.U32 R47, R11.reuse, -0x80000000, RZ ;  /* 0x800000000b2f7824 */ /* 0x040fe200078e00ff */
[----:B------:R-:W-:Y:S01]  /*2a510*/  SHF.L.U32 R45, R2, R45, RZ ;  /* 0x0000002d022d7219 */ /* 0x000fe200000006ff */
[----:B------:R-:W-:-:S03]  /*2a520*/  IMAD.SHL.U32 R11, R11, 0x40000000, RZ ;  /* 0x400000000b0b7824 */ /* 0x000fc600078e00ff */
[-C--:B------:R-:W-:Y:S02]  /*2a530*/  LOP3.LUT R19, R28, R45.reuse, R19, 0x70, !PT ;  /* 0x0000002d1c137212 */ /* 0x080fe400078e7013 */
[----:B------:R-:W-:Y:S01]  /*2a540*/  LOP3.LUT R12, R12, R45, R28, 0x70, !PT ;  /* 0x0000002d0c0c7212 */ /* 0x000fe200078e701c */
[C---:B------:R-:W-:Y:S01]  /*2a550*/  VIADD R45, R46.reuse, 0x1010101 ;  /* 0x010101012e2d7836 */ /* 0x040fe20000000000 */
[----:B------:R-:W-:Y:S01]  /*2a560*/  LOP3.LUT R47, R47, 0x80000000, RZ, 0x3c, !PT ;  /* 0x800000002f2f7812 */ /* 0x000fe200078e3cff */
[----:B------:R-:W-:Y:S01]  /*2a570*/  VIADD R46, R46, 0x2020202 ;  /* 0x020202022e2e7836 */ /* 0x000fe20000000000 */
        /* <DEDUP_REMOVED lines=195> */
[----:B------:R-:W-:Y:S02]  /*2b1b0*/  LOP3.LUT R45, R10, 0x1f, RZ, 0xc0, !PT ;  /* 0x0000001f0a2d7812 */ /* 0x000fe400078ec0ff */
[----:B------:R-:W-:Y:S02]  /*2b1c0*/  SHF.R.U32.HI R48, RZ, 0x10, R43 ;  /* 0x00000010ff307819 */ /* 0x000fe4000001162b */
        /* <DEDUP_REMOVED lines=8> */
[-C--:B------:R-:W-:Y:S02]  /*2b250*/  LOP3.LUT R10, R31, R46.reuse, R10, 0x70, !PT ;  /* 0x0000002e1f0a7212 */ /* 0x080fe400078e700a */
        /* <DEDUP_REMOVED lines=11> */
[-C--:B------:R-:W-:Y:S02]  /*2b310*/  LOP3.LUT R17, R8, R47.reuse, R46, 0x70, !PT ;  /* 0x0000002f08117212 */ /* 0x080fe400078e702e */
[----:B------:R-:W-:Y:S02]  /*2b320*/  LOP3.LUT R16, R16, R47, R8, 0x70, !PT ;  /* 0x0000002f10107212 */ /* 0x000fe400078e7008 */
        /* <DEDUP_REMOVED lines=257> */
[----:B------:R-:W-:Y:S02]  /*2c340*/  LOP3.LUT R40, R50, R45, RZ, 0xfc, !PT ;  /* 0x0000002d32287212 */ /* 0x000fe400078efcff */
[----:B------:R-:W-:-:S02]  /*2c350*/  LOP3.LUT R46, R46, 0x1, RZ, 0xc0, !PT ;  /* 0x000000012e2e7812 */ /* 0x000fc400078ec0ff */
        /* <DEDUP_REMOVED lines=59> */
[----:B------:R-:W-:Y:S01]  /*2c710*/  LOP3.LUT R46, R18, 0x18, RZ, 0xc, !PT ;  /* 0x00000018122e7812 */ /* 0x000fe200078e0cff */
[C---:B------:R-:W-:Y:S01]  /*2c720*/  VIADD R19, R45.reuse, 0x1010101 ;  /* 0x010101012d137836 */ /* 0x040fe20000000000 */
[----:B------:R-:W-:Y:S01]  /*2c730*/  LOP3.LUT R48, R48, 0x80000000, RZ, 0x3c, !PT ;  /* 0x8000000030307812 */ /* 0x000fe200078e3cff */
[----:B------:R-:W-:Y:S01]  /*2c740*/  VIADD R45, R45, 0x2020202 ;  /* 0x020202022d2d7836 */ /* 0x000fe20000000000 */
[----:B------:R-:W-:Y:S01]  /*2c750*/  LOP3.LUT R18, R47, 0xc0000000, RZ, 0x3c, !PT ;  /* 0xc00000002f127812 */ /* 0x000fe200078e3cff */
[----:B------:R-:W-:Y:S01]  /*2c760*/  IMAD.IADD R26, R26, 0x1, R43 ;  /* 0x000000011a1a7824 */ /* 0x000fe200078e022b */
        /* <DEDUP_REMOVED lines=8> */
[-C--:B------:R-:W-:Y:S02]  /*2c7f0*/  LOP3.LUT R47, RZ, R19.reuse, RZ, 0x33, !PT ;  /* 0x00000013ff2f7212 */ /* 0x080fe400078e33ff */
[----:B------:R-:W-:Y:S02]  /*2c800*/  LOP3.LUT R46, R40, R19, RZ, 0x30, !PT ;  /* 0x00000013282e7212 */ /* 0x000fe400078e30ff */
[----:B------:R-:W-:Y:S01]  /*2c810*/  ISETP.GT.AND P1, PT, R18, -0x1, PT ;  /* 0xffffffff1200780c */ /* 0x000fe20003f24270 */
[----:B------:R-:W-:Y:S01]  /*2c820*/  IMAD.IADD R40, R40, 0x1, R47 ;  /* 0x0000000128287824 */ /* 0x000fe200078e022f */
[----:B------:R-:W-:Y:S02]  /*2c830*/  LOP3.LUT R19, R49, R46, RZ, 0xfc, !PT ;  /* 0x0000002e31137212 */ /* 0x000fe400078efcff */
[----:B------:R-:W-:Y:S02]  /*2c840*/  SHF.R.U32.HI R43, RZ, 0x8, R36 ;  /* 0x00000008ff2b7819 */ /* 0x000fe40000011624 */
[----:B------:R-:W-:-:S02]  /*2c850*/  @!P0 SEL R19, R19, R40, P1 ;  /* 0x0000002813138207 */ /* 0x000fc40000800000 */
        /* <DEDUP_REMOVED lines=102> */
[--C-:B------:R-:W-:Y:S02]  /*2cec0*/  LOP3.LUT R42, R44, 0xf0f0f0f, R19.reuse, 0x48, !PT ;  /* 0x0f0f0f0f2c2a7812 */ /* 0x100fe400078e4813 */
[----:B------:R-:W-:Y:S02]  /*2ced0*/  SHF.R.U32.HI R44, RZ, 0x1, R36 ;  /* 0x00000001ff2c7819 */ /* 0x000fe40000011624 */
[----:B------:R-:W-:Y:S02]  /*2cee0*/  SHF.R.U32.HI R46, RZ, 0x18, R42 ;  /* 0x00000018ff2e7819 */ /* 0x000fe4000001162a */
[----:B------:R-:W-:Y:S02]  /*2cef0*/  LOP3.LUT R44, R44, 0x1, RZ, 0xc0, !PT ;  /* 0x000000012c2c7812 */ /* 0x000fe400078ec0ff */
[----:B------:R-:W-:Y:S02]  /*2cf00*/  SHF.R.W.U32 R46, R19, R46, R19 ;  /* 0x0000002e132e7219 */ /* 0x000fe40000001e13 */
[----:B------:R-:W-:-:S02]  /*2cf10*/  LOP3.LUT R36, R36, 0x1, RZ, 0xc0, !PT ;  /* 0x0000000124247812 */ /* 0x000fc400078ec0ff */
[----:B------:R-:W-:Y:S02]  /*2cf20*/  LOP3.LUT R46, R46, R45, RZ, 0x3c, !PT ;  /* 0x0000002d2e2e7212 */ /* 0x000fe400078e3cff */
[-C--:B------:R-:W-:Y:S02]  /*2cf30*/  SHF.L.U32 R44, R44, R43.reuse, RZ ;  /* 0x0000002b2c2c7219 */ /* 0x080fe400000006ff */
[-C--:B------:R-:W-:Y:S02]  /*2cf40*/  SHF.L.U32 R36, R36, R43.reuse, RZ ;  /* 0x0000002b24247219 */ /* 0x080fe400000006ff */
[----:B------:R-:W-:Y:S02]  /*2cf50*/  SHF.L.U32 R43, R2, R43, RZ ;  /* 0x0000002b022b7219 */ /* 0x000fe400000006ff */
[----:B------:R-:W-:Y:S02]  /*2cf60*/  SHF.R.U32.HI R47, RZ, 0x10, R46 ;  /* 0x00000010ff2f7819 */ /* 0x000fe4000001162e */
[----:B------:R-:W-:-:S02]  /*2cf70*/  LOP3.LUT R36, R26, R43, R36, 0x70, !PT ;  /* 0x0000002b1a247212 */ /* 0x000fc400078e7024 */
[----:B------:R-:W-:Y:S02]  /*2cf80*/  LOP3.LUT R45, R44, R43, R26, 0x70, !PT ;  /* 0x0000002b2c2d7212 */ /* 0x000fe400078e701a */
        /* <DEDUP_REMOVED lines=26> */
[----:B------:R-:W-:Y:S01]  /*2d130*/  IMAD.U32 R45, R29, -0x80000000, RZ ;  /* 0x800000001d2d7824 */ /* 0x000fe200078e00ff */
        /* <DEDUP_REMOVED lines=14> */
[-C--:B------:R-:W-:Y:S02]  /*2d220*/  LOP3.LUT R45, RZ, R29.reuse, RZ, 0x33, !PT ;  /* 0x0000001dff2d7212 */ /* 0x080fe400078e33ff */
[C---:B------:R-:W-:Y:S02]  /*2d230*/  LOP3.LUT R44, R40.reuse, R29, RZ, 0x30, !PT ;  /* 0x0000001d282c7212 */ /* 0x040fe400078e30ff */
[----:B------:R-:W-:Y:S01]  /*2d240*/  LOP3.LUT R48, R35, 0x1, RZ, 0xc0, !PT ;  /* 0x0000000123307812 */ /* 0x000fe200078ec0ff */
[----:B------:R-:W-:Y:S01]  /*2d250*/  IMAD.IADD R40, R40, 0x1, R45 ;  /* 0x0000000128287824 */ /* 0x000fe200078e022d */
[----:B------:R-:W-:-:S02]  /*2d260*/  LOP3.LUT R29, R47, R44, RZ, 0xfc, !PT ;  /* 0x0000002c2f1d7212 */ /* 0x000fc400078efcff */
[----:B------:R-:W-:Y:S02]  /*2d270*/  IADD3 R28, PT, PT, R28, UR29, R5 ;  /* 0x0000001d1c1c7c10 */ /* 0x000fe4000fffe005 */
[----:B------:R-:W-:Y:S02]  /*2d280*/  @!P0 SEL R29, R29, R40, P1 ;  /* 0x000000281d1d8207 */ /* 0x000fe40000800000 */
[----:B------:R-:W-:Y:S02]  /*2d290*/  SHF.R.U32.HI R5, RZ, 0x8, R25 ;  /* 0x00000008ff057819 */ /* 0x000fe40000011619 */
[----:B------:R-:W-:Y:S02]  /*2d2a0*/  LOP3.LUT R45, R29, R46, RZ, 0x3c, !PT ;  /* 0x0000002e1d2d7212 */ /* 0x000fe400078e3cff */
[----:B------:R-:W-:Y:S02]  /*2d2b0*/  LOP3.LUT R5, R5, 0x1f, RZ, 0xc0, !PT ;  /* 0x0000001f05057812 */ /* 0x000fe400078ec0ff */
        /* <DEDUP_REMOVED lines=44> */
[--C-:B------:R-:W-:Y:S02]  /*2d580*/  SHF.R.U32.HI R4, RZ, 0x8, R35.reuse ;  /* 0x00000008ff047819 */ /* 0x100fe40000011623 */
[----:B------:R-:W-:Y:S02]  /*2d590*/  LOP3.LUT R47, R47, R46, RZ, 0x3c, !PT ;  /* 0x0000002e2f2f7212 */ /* 0x000fe400078e3cff */
[----:B------:R-:W-:Y:S02]  /*2d5a0*/  SHF.R.U32.HI R46, RZ, 0x1, R35 ;  /* 0x00000001ff2e7819 */ /* 0x000fe40000011623 */
[----:B------:R-:W-:-:S02]  /*2d5b0*/  LOP3.LUT R27, R4, 0x1f, RZ, 0xc0, !PT ;  /* 0x0000001f041b7812 */ /* 0x000fc400078ec0ff */
[----:B------:R-:W-:Y:S02]  /*2d5c0*/  SHF.R.U32.HI R4, RZ, 0x2, R47 ;  /* 0x00000002ff047819 */ /* 0x000fe4000001162f */
[----:B------:R-:W-:Y:S02]  /*2d5d0*/  LOP3.LUT R46, R46, 0x1, RZ, 0xc0, !PT ;  /* 0x000000012e2e7812 */ /* 0x000fe400078ec0ff */
[----:B------:R-:W-:Y:S02]  /*2d5e0*/  LOP3.LUT R4, R4, R47, RZ, 0x3c, !PT ;  /* 0x0000002f04047212 */ /* 0x000fe400078e3cff */
[-C--:B------:R-:W-:Y:S02]  /*2d5f0*/  SHF.L.U32 R47, R46, R27.reuse, RZ ;  /* 0x0000001b2e2f7219 */ /* 0x080fe400000006ff */
[-C--:B------:R-:W-:Y:S02]  /*2d600*/  SHF.L.U32 R35, R48, R27.reuse, RZ ;  /* 0x0000001b30237219 */ /* 0x080fe400000006ff */
[----:B------:R-:W-:Y:S01]  /*2d610*/  SHF.L.U32 R46, R2, R27, RZ ;  /* 0x0000001b022e7219 */ /* 0x000fe200000006ff */
[----:B------:R-:W-:-:S03]  /*2d620*/  IMAD.SHL.U32 R27, R4, 0x8, RZ ;  /* 0x00000008041b7824 */ /* 0x000fc600078e00ff */
[-C--:B------:R-:W-:Y:S02]  /*2d630*/  LOP3.LUT R35, R13, R46.reuse, R35, 0x70, !PT ;  /* 0x0000002e0d237212 */ /* 0x080fe400078e7023 */
[----:B------:R-:W-:Y:S01]  /*2d640*/  LOP3.LUT R46, R47, R46, R13, 0x70, !PT ;  /* 0x0000002e2f2e7212 */ /* 0x000fe200078e700d */
[C---:B------:R-:W-:Y:S01]  /*2d650*/  IMAD.U32 R47, R4.reuse, -0x80000000, RZ ;  /* 0x80000000042f7824 */ /* 0x040fe200078e00ff */
[----:B------:R-:W-:Y:S01]  /*2d660*/  LOP3.LUT R48, R27, 0x18, RZ, 0xc, !PT ;  /* 0x000000181b307812 */ /* 0x000fe200078e0cff */
[----:B------:R-:W-:Y:S01]  /*2d670*/  IMAD.SHL.U32 R4, R4, 0x40000000, RZ ;  /* 0x4000000004047824 */ /* 0x000fe200078e00ff */
[----:B------:R-:W-:Y:S01]  /*2d680*/  LOP3.LUT R46, R43, R35, R46, 0x1e, !PT ;  /* 0x000000232b2e7212 */ /* 0x000fe200078e1e2e */
        /* <DEDUP_REMOVED lines=184> */
[----:B------:R-:W-:Y:S01]  /*2e210*/  IMAD.IADD R40, R45, 0x1, R42 ;  /* 0x000000012d287824 */ /* 0x000fe200078e022a */
[----:B------:R-:W-:-:S04]  /*2e220*/  SHF.R.U32.HI R45, RZ, 0x1, R32 ;  /* 0x00000001ff2d7819 */ /* 0x000fc80000011620 */
[----:B------:R-:W-:Y:S02]  /*2e230*/  LOP3.LUT R29, R40, R27, RZ, 0x3c, !PT ;  /* 0x0000001b281d7212 */ /* 0x000fe400078e3cff */
[----:B------:R-:W-:Y:S02]  /*2e240*/  LOP3.LUT R40, R43, R26, R46, 0x78, !PT ;  /* 0x0000001a2b287212 */ /* 0x000fe400078e782e */
[--C-:B------:R-:W-:Y:S02]  /*2e250*/  SHF.R.U32.HI R44, RZ, 0x4, R29.reuse ;  /* 0x00000004ff2c7819 */ /* 0x100fe4000001161d */
[----:B------:R-:W-:Y:S02]  /*2e260*/  IADD3 R40, PT, PT, R36, R41, R40 ;  /* 0x0000002924287210 */ /* 0x000fe40007ffe028 */
[----:B------:R-:W-:Y:S02]  /*2e270*/  LOP3.LUT R44, R44, 0xf0f0f0f, R29, 0x48, !PT ;  /* 0x0f0f0f0f2c2c7812 */ /* 0x000fe400078e481d */
[----:B------:R-:W-:-:S02]  /*2e280*/  SHF.R.U32.HI R36, RZ, 0x8, R32 ;  /* 0x00000008ff247819 */ /* 0x000fc40000011620 */
[----:B------:R-:W-:Y:S02]  /*2e290*/  SHF.R.U32.HI R50, RZ, 0x18, R44 ;  /* 0x00000018ff327819 */ /* 0x000fe4000001162c */
[----:B------:R-:W-:Y:S02]  /*2e2a0*/  LOP3.LUT R46, R32, 0x1, RZ, 0xc0, !PT ;  /* 0x00000001202e7812 */ /* 0x000fe400078ec0ff */
[----:B------:R-:W-:-:S04]  /*2e2b0*/  SHF.R.W.U32 R43, R29, R50, R29 ;  /* 0x000000321d2b7219 */ /* 0x000fc80000001e1d */
[----:B------:R-:W-:Y:S02]  /*2e2c0*/  LOP3.LUT R41, R43, R48, RZ, 0x3c, !PT ;  /* 0x000000302b297212 */ /* 0x000fe400078e3cff */
[----:B------:R-:W-:Y:S02]  /*2e2d0*/  LOP3.LUT R43, R36, 0x1f, RZ, 0xc0, !PT ;  /* 0x0000001f242b7812 */ /* 0x000fe400078ec0ff */
[----:B------:R-:W-:Y:S02]  /*2e2e0*/  SHF.R.U32.HI R48, RZ, 0x10, R41 ;  /* 0x00000010ff307819 */ /* 0x000fe40000011629 */
[----:B------:R-:W-:Y:S02]  /*2e2f0*/  LOP3.LUT R36, R45, 0x1, RZ, 0xc0, !PT ;  /* 0x000000012d247812 */ /* 0x000fe400078ec0ff */
[----:B------:R-:W-:Y:S02]  /*2e300*/  LOP3.LUT R32, R48, R41, RZ, 0x3c, !PT ;  /* 0x0000002930207212 */ /* 0x000fe400078e3cff */
[----:B------:R-:W-:-:S02]  /*2e310*/  SHF.L.U32 R45, R36, R43, RZ ;  /* 0x0000002b242d7219 */ /* 0x000fc400000006ff */
[-C--:B------:R-:W-:Y:S02]  /*2e320*/  SHF.L.U32 R36, R46, R43.reuse, RZ ;  /* 0x0000002b2e247219 */ /* 0x080fe400000006ff */
[--C-:B------:R-:W-:Y:S02]  /*2e330*/  SHF.R.U32.HI R46, RZ, 0xc, R32.reuse ;  /* 0x0000000cff2e7819 */ /* 0x100fe40000011620 */
[--C-:B------:R-:W-:Y:S02]  /*2e340*/  SHF.R.U32.HI R47, RZ, 0x4, R32.reuse ;  /* 0x00000004ff2f7819 */ /* 0x100fe40000011620 */
[----:B------:R-:W-:Y:S02]  /*2e350*/  SHF.R.U32.HI R48, RZ, 0x8, R32 ;  /* 0x00000008ff307819 */ /* 0x000fe40000011620 */
[----:B------:R-:W-:Y:S02]  /*2e360*/  SHF.L.U32 R43, R2, R43, RZ ;  /* 0x0000002b022b7219 */ /* 0x000fe400000006ff */
[----:B------:R-:W-:-:S02]  /*2e370*/  LOP3.LUT R47, R48, R47, R46, 0x96, !PT ;  /* 0x0000002f302f7212 */ /* 0x000fc400078e962e */
[-C--:B------:R-:W-:Y:S02]  /*2e380*/  LOP3.LUT R36, R8, R43.reuse, R36, 0x70, !PT ;  /* 0x0000002b08247212 */ /* 0x080fe400078e7024 */
[----:B------:R-:W-:Y:S02]  /*2e390*/  LOP3.LUT R47, R47, R32, RZ, 0x3c, !PT ;  /* 0x000000202f2f7212 */ /* 0x000fe400078e3cff */
        /* <DEDUP_REMOVED lines=15> */
[C---:B------:R-:W-:Y:S01]  /*2e490*/  VIADD R34, R44.reuse, 0x1010101 ;  /* 0x010101012c227836 */ /* 0x040fe20000000000 */
[----:B------:R-:W-:Y:S01]  /*2e4a0*/  LOP3.LUT R47, R47, 0x18, RZ, 0xc, !PT ;  /* 0x000000182f2f7812 */ /* 0x000fe200078e0cff */
[----:B------:R-:W-:Y:S01]  /*2e4b0*/  VIADD R44, R44, 0x2020202 ;  /* 0x020202022c2c7836 */ /* 0x000fe20000000000 */
[----:B------:R-:W-:Y:S02]  /*2e4c0*/  SHF.R.U32.HI R43, RZ, 0x8, R33 ;  /* 0x00000008ff2b7819 */ /* 0x000fe40000011621 */
[----:B------:R-:W-:Y:S01]  /*2e4d0*/  SHF.R.U32.HI R34, RZ, R47, R34 ;  /* 0x0000002fff227219 */ /* 0x000fe20000011622 */
[C---:B------:R-:W-:Y:S01]  /*2e4e0*/  IMAD.U32 R47, R32.reuse, -0x80000000, RZ ;  /* 0x80000000202f7824 */ /* 0x040fe200078e00ff */
[----:B------:R-:W-:Y:S01]  /*2e4f0*/  LOP3.LUT R43, R43, 0x1f, RZ, 0xc0, !PT ;  /* 0x0000001f2b2b7812 */ /* 0x000fe200078ec0ff */
        /* <DEDUP_REMOVED lines=70> */
[----:B------:R-:W-:-:S02]  /*2e960*/  LOP3.LUT R43, R10, R45, R48, 0x70, !PT ;  /* 0x0000002d0a2b7212 */ /* 0x000fc400078e7030 */
[----:B------:R-:W-:Y:S01]  /*2e970*/  LOP3.LUT R48, R47, 0x18, RZ, 0xc, !PT ;  /* 0x000000182f307812 */ /* 0x000fe200078e0cff */
[C---:B------:R-:W-:Y:S01]  /*2e980*/  IMAD.U32 R47, R33.reuse, -0x80000000, RZ ;  /* 0x80000000212f7824 */ /* 0x040fe200078e00ff */
[----:B------:R-:W-:Y:S01]  /*2e990*/  LOP3.LUT R46, R46, R45, R10, 0x70, !PT ;  /* 0x0000002d2e2e7212 */ /* 0x000fe200078e700a */
[----:B------:R-:W-:Y:S02]  /*2e9a0*/  IMAD.SHL.U32 R33, R33, 0x40000000, RZ ;  /* 0x4000000021217824 */ /* 0x000fe400078e00ff */
        /* <DEDUP_REMOVED lines=12> */
[-C--:B------:R-:W-:Y:S02]  /*2ea70*/  LOP3.LUT R33, RZ, R45.reuse, RZ, 0x33, !PT ;  /* 0x0000002dff217212 */ /* 0x080fe400078e33ff */
        /* <DEDUP_REMOVED lines=52> */
[C---:B------:R-:W-:Y:S02]  /*2edc0*/  VIADD R43, R44.reuse, 0x1010101 ;  /* 0x010101012c2b7836 */ /* 0x040fe40000000000 */
[----:B------:R-:W-:Y:S01]  /*2edd0*/  IMAD.SHL.U32 R48, R47, 0x8, RZ ;  /* 0x000000082f307824 */ /* 0x000fe200078e00ff */
[----:B------:R-:W-:Y:S01]  /*2ede0*/  LOP3.LUT R41, R41, R36, R42, 0xe8, !PT ;  /* 0x0000002429297212 */ /* 0x000fe200078ee82a */
[----:B------:R-:W-:Y:S01]  /*2edf0*/  VIADD R44, R44, 0x2020202 ;  /* 0x020202022c2c7836 */ /* 0x000fe20000000000 */
[----:B------:R-:W-:Y:S02]  /*2ee00*/  SHF.R.U32.HI R36, RZ, 0x8, R30 ;  /* 0x00000008ff247819 */ /* 0x000fe4000001161e */
[----:B------:R-:W-:-:S02]  /*2ee10*/  LOP3.LUT R48, R48, 0x18, RZ, 0xc, !PT ;  /* 0x0000001830307812 */ /* 0x000fc400078e0cff */
[----:B------:R-:W-:Y:S02]  /*2ee20*/  SHF.R.U32.HI R42, RZ, 0x1, R30 ;  /* 0x00000001ff2a7819 */ /* 0x000fe4000001161e */
[----:B------:R-:W-:Y:S01]  /*2ee30*/  SHF.R.U32.HI R48, RZ, R48, R43 ;  /* 0x00000030ff307219 */ /* 0x000fe2000001162b */
[C---:B------:R-:W-:Y:S01]  /*2ee40*/  IMAD.U32 R43, R47.reuse, -0x80000000, RZ ;  /* 0x800000002f2b7824 */ /* 0x040fe200078e00ff */
[----:B------:R-:W-:Y:S01]  /*2ee50*/  LOP3.LUT R30, R30, 0x1, RZ, 0xc0, !PT ;  /* 0x000000011e1e7812 */ /* 0x000fe200078ec0ff */
        /* <DEDUP_REMOVED lines=72> */
[----:B------:R-:W-:-:S02]  /*2f2e0*/  ISETP.NE.AND P0, PT, R43, RZ, PT ;  /* 0x000000ff2b00720c */ /* 0x000fc40003f05270 */
[----:B------:R-:W-:Y:S02]  /*2f2f0*/  SHF.R.S32.HI R43, RZ, 0x1f, R43 ;  /* 0x0000001fff2b7819 */ /* 0x000fe4000001142b */
[----:B------:R-:W-:Y:S02]  /*2f300*/  SHF.R.S32.HI R45, RZ, 0x1f, R52 ;  /* 0x0000001fff2d7819 */ /* 0x000fe40000011434 */
        /* <DEDUP_REMOVED lines=37> */
[----:B------:R-:W-:Y:S01]  /*2f560*/  LOP3.LUT R47, R36, 0x1f, RZ, 0xc0, !PT ;  /* 0x0000001f242f7812 */ /* 0x000fe200078ec0ff */
[----:B------:R-:W-:Y:S01]  /*2f570*/  IMAD.IADD R45, R50, 0x1, R45 ;  /* 0x00000001322d7824 */ /* 0x000fe200078e022d */
[----:B------:R-:W-:Y:S02]  /*2f580*/  LOP3.LUT R36, R42, 0x1, RZ, 0xc0, !PT ;  /* 0x000000012a247812 */ /* 0x000fe400078ec0ff */
[----:B------:R-:W-:-:S02]  /*2f590*/  SHF.L.U32 R30, R30, R47, RZ ;  /* 0x0000002f1e1e7219 */ /* 0x000fc400000006ff */
[----:B------:R-:W-:Y:S02]  /*2f5a0*/  @!P0 SEL R44, R44, R45, P1 ;  /* 0x0000002d2c2c8207 */ /* 0x000fe40000800000 */
[-C--:B------:R-:W-:Y:S02]  /*2f5b0*/  SHF.L.U32 R36, R36, R47.reuse, RZ ;  /* 0x0000002f24247219 */ /* 0x080fe400000006ff */
[----:B------:R-:W-:Y:S01]  /*2f5c0*/  SHF.L.U32 R47, R2, R47, RZ ;  /* 0x0000002f022f7219 */ /* 0x000fe200000006ff */
[----:B------:R-:W-:-:S03]  /*2f5d0*/  IMAD.IADD R35, R35, 0x1, R44 ;  /* 0x0000000123237824 */ /* 0x000fc600078e022c */
[-C--:B------:R-:W-:Y:S02]  /*2f5e0*/  LOP3.LUT R30, R10, R47.reuse, R30, 0x70, !PT ;  /* 0x0000002f0a1e7212 */ /* 0x080fe400078e701e */
[----:B------:R-:W-:Y:S02]  /*2f5f0*/  LOP3.LUT R35, R35, R34, RZ, 0x3c, !PT ;  /* 0x0000002223237212 */ /* 0x000fe400078e3cff */
[----:B------:R-:W-:Y:S02]  /*2f600*/  LOP3.LUT R47, R36, R47, R10, 0x70, !PT ;  /* 0x0000002f242f7212 */ /* 0x000fe400078e700a */
[--C-:B------:R-:W-:Y:S02]  /*2f610*/  SHF.R.U32.HI R48, RZ, 0x4, R35.reuse ;  /* 0x00000004ff307819 */ /* 0x100fe40000011623 */
[----:B------:R-:W-:Y:S02]  /*2f620*/  LOP3.LUT R30, R30, R47, RZ, 0xfc, !PT ;  /* 0x0000002f1e1e7212 */ /* 0x000fe400078efcff */
        /* <DEDUP_REMOVED lines=17> */
[----:B------:R-:W-:Y:S02]  /*2f740*/  LOP3.LUT R47, R46, 0x1f, RZ, 0xc0, !PT ;  /* 0x0000001f2e2f7812 */ /* 0x000fe400078ec0ff */
        /* <DEDUP_REMOVED lines=8> */
[----:B------:R-:W-:Y:S02]  /*2f7d0*/  IADD3 R30, PT, PT, R30, R41, R40 ;  /* 0x000000291e1e7210 */ /* 0x000fe40007ffe028 */
[----:B------:R-:W-:-:S02]  /*2f7e0*/  LOP3.LUT R46, R40, R47, R46, 0x70, !PT ;  /* 0x0000002f282e7212 */ /* 0x000fc400078e702e */
[----:B------:R-:W-:Y:S02]  /*2f7f0*/  LOP3.LUT R47, R48, R47, R40, 0x70, !PT ;  /* 0x0000002f302f7212 */ /* 0x000fe400078e7028 */
[----:B------:R-:W-:Y:S01]  /*2f800*/  LOP3.LUT R48, R39, 0x18, RZ, 0xc, !PT ;  /* 0x0000001827307812 */ /* 0x000fe200078e0cff */
[C---:B------:R-:W-:Y:S01]  /*2f810*/  VIADD R39, R45.reuse, 0x1010101 ;  /* 0x010101012d277836 */ /* 0x040fe20000000000 */
[----:B------:R-:W-:Y:S01]  /*2f820*/  LOP3.LUT R46, R46, R47, RZ, 0xfc, !PT ;  /* 0x0000002f2e2e7212 */ /* 0x000fe200078efcff */
[----:B------:R-:W-:-:S03]  /*2f830*/  VIADD R45, R45, 0x2020202 ;  /* 0x020202022d2d7836 */ /* 0x000fc60000000000 */
[----:B------:R-:W-:Y:S01]  /*2f840*/  SHF.R.U32.HI R48, RZ, R48, R39 ;  /* 0x00000030ff307219 */ /* 0x000fe20000011627 */
[C---:B------:R-:W-:Y:S02]  /*2f850*/  IMAD.U32 R39, R36.reuse, -0x80000000, RZ ;  /* 0x8000000024277824 */ /* 0x040fe400078e00ff */
[----:B------:R-:W-:Y:S01]  /*2f860*/  IMAD.SHL.U32 R36, R36, 0x40000000, RZ ;  /* 0x4000000024247824 */ /* 0x000fe200078e00ff */
[----:B------:R-:W-:Y:S01]  /*2f870*/  SHF.R.W.U32 R48, R35, R48, R35 ;  /* 0x0000003023307219 */ /* 0x000fe20000001e23 */
[----:B------:R-:W-:Y:S01]  /*2f880*/  IMAD.IADD R31, R31, 0x1, R46 ;  /* 0x000000011f1f7824 */ /* 0x000fe200078e022e */
[----:B------:R-:W-:Y:S02]  /*2f890*/  LOP3.LUT R39, R39, 0x80000000, RZ, 0x3c, !PT ;  /* 0x8000000027277812 */ /* 0x000fe400078e3cff */
[----:B------:R-:W-:Y:S01]  /*2f8a0*/  LOP3.LUT R49, R36, 0xc0000000, RZ, 0x3c, !PT ;  /* 0xc000000024317812 */ /* 0x000fe200078e3cff */
[----:B------:R-:W-:Y:S01]  /*2f8b0*/  IMAD.IADD R40, R30, 0x1, R31 ;  /* 0x000000011e287824 */ /* 0x000fe200078e021f */
        /* <DEDUP_REMOVED lines=112> */
[----:B------:R-:W-:Y:S02]  /*2ffc0*/  LOP3.LUT R45, R36, R45, R40, 0x96, !PT ;  /* 0x0000002d242d7212 */ /* 0x000fe400078e9628 */
[----:B------:R-:W-:Y:S02]  /*2ffd0*/  SHF.R.U32.HI R40, RZ, 0x8, R38 ;  /* 0x00000008ff287819 */ /* 0x000fe40000011626 */
[--C-:B------:R-:W-:Y:S02]  /*2ffe0*/  SHF.R.U32.HI R46, RZ, 0x4, R45.reuse ;  /* 0x00000004ff2e7819 */ /* 0x100fe4000001162d */
[----:B------:R-:W-:Y:S02]  /*2fff0*/  LOP3.LUT R38, R38, 0x1, RZ, 0xc0, !PT ;  /* 0x0000000126267812 */ /* 0x000fe400078ec0ff */
[----:B------:R-:W-:Y:S02]  /*30000*/  LOP3.LUT R46, R46, 0xf0f0f0f, R45, 0x48, !PT ;  /* 0x0f0f0f0f2e2e7812 */ /* 0x000fe400078e482d */
[----:B------:R-:W-:-:S02]  /*30010*/  LOP3.LUT R41, R40, 0x1f, RZ, 0xc0, !PT ;  /* 0x0000001f28297812 */ /* 0x000fc400078ec0ff */
[----:B------:R-:W-:Y:S02]  /*30020*/  SHF.R.U32.HI R48, RZ, 0x18, R46 ;  /* 0x00000018ff307819 */ /* 0x000fe4000001162e */
[----:B------:R-:W-:Y:S02]  /*30030*/  LOP3.LUT R40, R44, 0x1, RZ, 0xc0, !PT ;  /* 0x000000012c287812 */ /* 0x000fe400078ec0ff */
[----:B------:R-:W-:Y:S02]  /*30040*/  SHF.R.W.U32 R48, R45, R48, R45 ;  /* 0x000000302d307219 */ /* 0x000fe40000001e2d */
[----:B------:R-:W-:Y:S02]  /*30050*/  SHF.L.U32 R40, R40, R41, RZ ;  /* 0x0000002928287219 */ /* 0x000fe400000006ff */
[----:B------:R-:W-:Y:S02]  /*30060*/  LOP3.LUT R44, R48, R39, RZ, 0x3c, !PT ;  /* 0x00000027302c7212 */ /* 0x000fe400078e3cff */
        /* <DEDUP_REMOVED lines=171> */
[----:B------:R-:W-:Y:S01]  /*30b20*/  IMAD.SHL.U32 R47, R25, 0x8, RZ ;  /* 0x00000008192f7824 */ /* 0x000fe200078e00ff */
[-C--:B------:R-:W-:Y:S02]  /*30b30*/  LOP3.LUT R5, R26, R41.reuse, R48, 0x70, !PT ;  /* 0x000000291a057212 */ /* 0x080fe400078e7030 */
[----:B------:R-:W-:Y:S01]  /*30b40*/  LOP3.LUT R41, R46, R41, R26, 0x70, !PT ;  /* 0x000000292e297212 */ /* 0x000fe200078e701a */
[----:B------:R-:W-:Y:S01]  /*30b50*/  VIADD R46, R45, 0x1010101 ;  /* 0x010101012d2e7836 */ /* 0x000fe20000000000 */
[----:B------:R-:W-:Y:S01]  /*30b60*/  LOP3.LUT R47, R47, 0x18, RZ, 0xc, !PT ;  /* 0x000000182f2f7812 */ /* 0x000fe200078e0cff */
[----:B------:R-:W-:Y:S01]  /*30b70*/  VIADD R45, R45, 0x2020202 ;  /* 0x020202022d2d7836 */ /* 0x000fe20000000000 */
[----:B------:R-:W-:-:S02]  /*30b80*/  LOP3.LUT R41, R40, R5, R41, 0x1e, !PT ;  /* 0x0000000528297212 */ /* 0x000fc400078e1e29 */
[----:B------:R-:W-:Y:S01]  /*30b90*/  SHF.R.U32.HI R46, RZ, R47, R46 ;  /* 0x0000002fff2e7219 */ /* 0x000fe2000001162e */
[C---:B------:R-:W-:Y:S01]  /*30ba0*/  IMAD.U32 R47, R25.reuse, -0x80000000, RZ ;  /* 0x80000000192f7824 */ /* 0x040fe200078e00ff */
[----:B------:R-:W-:Y:S01]  /*30bb0*/  LOP3.LUT R41, R40, R31, R41, 0x78, !PT ;  /* 0x0000001f28297212 */ /* 0x000fe200078e7829 */
[----:B------:R-:W-:Y:S01]  /*30bc0*/  IMAD.SHL.U32 R25, R25, 0x40000000, RZ ;  /* 0x4000000019197824 */ /* 0x000fe200078e00ff */
[----:B------:R-:W-:Y:S02]  /*30bd0*/  SHF.R.U32.HI R40, RZ, 0x1, R20 ;  /* 0x00000001ff287819 */ /* 0x000fe40000011614 */
        /* <DEDUP_REMOVED lines=13> */
[----:B------:R-:W-:Y:S01]  /*30cb0*/  IADD3 R41, PT, PT, R39, R28, R41 ;  /* 0x0000001c27297210 */ /* 0x000fe20007ffe029 */
[----:B------:R-:W-:Y:S01]  /*30cc0*/  IMAD.IADD R42, R42, 0x1, R25 ;  /* 0x000000012a2a7824 */ /* 0x000fe200078e0219 */
[----:B------:R-:W-:-:S02]  /*30cd0*/  SHF.R.U32.HI R28, RZ, 0x8, R20 ;  /* 0x00000008ff1c7819 */ /* 0x000fc40000011614 */
[----:B------:R-:W-:Y:S02]  /*30ce0*/  LOP3.LUT R40, R40, 0x1, RZ, 0xc0, !PT ;  /* 0x0000000128287812 */ /* 0x000fe400078ec0ff */
[----:B------:R-:W-:Y:S02]  /*30cf0*/  @!P0 SEL R47, R47, R42, P1 ;  /* 0x0000002a2f2f8207 */ /* 0x000fe40000800000 */
[----:B------:R-:W-:Y:S02]  /*30d00*/  LOP3.LUT R39, R28, 0x1f, RZ, 0xc0, !PT ;  /* 0x0000001f1c277812 */ /* 0x000fe400078ec0ff */
        /* <DEDUP_REMOVED lines=97> */
[-C--:B------:R-:W-:Y:S01]  /*31320*/  SHF.L.U32 R47, R40, R39.reuse, RZ ;  /* 0x00000027282f7219 */ /* 0x080fe200000006ff */
[----:B------:R-:W-:Y:S01]  /*31330*/  IMAD.IADD R46, R46, 0x1, R5 ;  /* 0x000000012e2e7824 */ /* 0x000fe200078e0205 */
[-C--:B------:R-:W-:Y:S02]  /*31340*/  SHF.L.U32 R40, R28, R39.reuse, RZ ;  /* 0x000000271c287219 */ /* 0x080fe400000006ff */
[----:B------:R-:W-:Y:S02]  /*31350*/  SHF.L.U32 R28, R2, R39, RZ ;  /* 0x00000027021c7219 */ /* 0x000fe400000006ff */
[----:B------:R-:W-:Y:S02]  /*31360*/  @!P0 SEL R43, R43, R46, P1 ;  /* 0x0000002e2b2b8207 */ /* 0x000fe40000800000 */
[----:B------:R-:W-:-:S02]  /*31370*/  LOP3.LUT R40, R9, R28, R40, 0x70, !PT ;  /* 0x0000001c09287212 */ /* 0x000fc400078e7028 */
[----:B------:R-:W-:Y:S01]  /*31380*/  LOP3.LUT R47, R47, R28, R9, 0x70, !PT ;  /* 0x0000001c2f2f7212 */ /* 0x000fe200078e7009 */
[----:B------:R-:W-:Y:S01]  /*31390*/  IMAD.IADD R44, R44, 0x1, R43 ;  /* 0x000000012c2c7824 */ /* 0x000fe200078e022b */
[----:B------:R-:W-:-:S04]  /*313a0*/  SHF.R.U32.HI R28, RZ, 0x8, R21 ;  /* 0x00000008ff1c7819 */ /* 0x000fc80000011615 */
        /* <DEDUP_REMOVED lines=25> */
[----:B------:R-:W-:Y:S01]  /*31540*/  VIADD R21, R44, 0x1010101 ;  /* 0x010101012c157836 */ /* 0x000fe20000000000 */
[----:B------:R-:W-:Y:S01]  /*31550*/  LOP3.LUT R46, R10, R39, R46, 0x70, !PT ;  /* 0x000000270a2e7212 */ /* 0x000fe200078e702e */
        /* <DEDUP_REMOVED lines=66> */
[----:B------:R-:W-:-:S02]  /*31980*/  LOP3.LUT R48, R48, R45, RZ, 0x3c, !PT ;  /* 0x0000002d30307212 */ /* 0x000fc400078e3cff */
[----:B------:R-:W-:Y:S02]  /*31990*/  LOP3.LUT R45, R40, 0x1f, RZ, 0xc0, !PT ;  /* 0x0000001f282d7812 */ /* 0x000fe400078ec0ff */
[----:B------:R-:W-:Y:S02]  /*319a0*/  LOP3.LUT R46, R46, 0x1, RZ, 0xc0, !PT ;  /* 0x000000012e2e7812 */ /* 0x000fe400078ec0ff */
[----:B------:R-:W-:Y:S02]  /*319b0*/  LOP3.LUT R22, R22, 0x1, RZ, 0xc0, !PT ;  /* 0x0000000116167812 */ /* 0x000fe400078ec0ff */
[----:B------:R-:W-:Y:S02]  /*319c0*/  SHF.R.U32.HI R47, RZ, 0x2, R48 ;  /* 0x00000002ff2f7819 */ /* 0x000fe40000011630 */
[-C--:B------:R-:W-:Y:S02]  /*319d0*/  SHF.L.U32 R46, R46, R45.reuse, RZ ;  /* 0x0000002d2e2e7219 */ /* 0x080fe400000006ff */
[----:B------:R-:W-:-:S02]  /*319e0*/  SHF.L.U32 R22, R22, R45, RZ ;  /* 0x0000002d16167219 */ /* 0x000fc400000006ff */
        /* <DEDUP_REMOVED lines=24> */
[----:B------:R-:W-:Y:S01]  /*31b70*/  LOP3.LUT R47, R22, R47, RZ, 0xfc, !PT ;  /* 0x0000002f162f7212 */ /* 0x000fe200078efcff */
[----:B------:R-:W-:-:S03]  /*31b80*/  IMAD.IADD R45, R20, 0x1, R45 ;  /* 0x00000001142d7824 */ /* 0x000fc600078e022d */
[----:B------:R-:W-:Y:S02]  /*31b90*/  LOP3.LUT R42, R42, R21, R47, 0xe8, !PT ;  /* 0x000000152a2a7212 */ /* 0x000fe400078ee82f */
        /* <DEDUP_REMOVED lines=131> */
[----:B------:R-:W-:Y:S02]  /*323d0*/  SHF.R.U32.HI R49, RZ, 0x2, R46 ;  /* 0x00000002ff317819 */ /* 0x000fe4000001162e */
[----:B------:R-:W-:Y:S02]  /*323e0*/  LOP3.LUT R44, R21, 0x1, RZ, 0xc0, !PT ;  /* 0x00000001152c7812 */ /* 0x000fe400078ec0ff */
[----:B------:R-:W-:-:S02]  /*323f0*/  LOP3.LUT R21, R49, R46, RZ, 0x3c, !PT ;  /* 0x0000002e31157212 */ /* 0x000fc400078e3cff */
[----:B------:R-:W-:Y:S02]  /*32400*/  LOP3.LUT R24, R24, 0x1, RZ, 0xc0, !PT ;  /* 0x0000000118187812 */ /* 0x000fe400078ec0ff */
[-C--:B------:R-:W-:Y:S01]  /*32410*/  SHF.L.U32 R46, R44, R47.reuse, RZ ;  /* 0x0000002f2c2e7219 */ /* 0x080fe200000006ff */
[C---:B------:R-:W-:Y:S01]  /*32420*/  IMAD.SHL.U32 R48, R21.reuse, 0x8, RZ ;  /* 0x0000000815307824 */ /* 0x040fe200078e00ff */
[-C--:B------:R-:W-:Y:S02]  /*32430*/  SHF.L.U32 R44, R2, R47.reuse, RZ ;  /* 0x0000002f022c7219 */ /* 0x080fe400000006ff */
[----:B------:R-:W-:Y:S02]  /*32440*/  SHF.L.U32 R24, R24, R47, RZ ;  /* 0x0000002f18187219 */ /* 0x000fe400000006ff */
        /* <DEDUP_REMOVED lines=121> */
[----:B------:R-:W-:Y:S01]  /*32be0*/  IADD3 R20, PT, PT, R23, R42, R41 ;  /* 0x0000002a17147210 */ /* 0x000fe20007ffe029 */
[----:B------:R-:W-:-:S03]  /*32bf0*/  IMAD.IADD R23, R8, 0x1, R47 ;  /* 0x0000000108177824 */ /* 0x000fc600078e022f */
[----:B------:R-:W-:Y:S01]  /*32c00*/  @!P0 SEL R24, R24, R43, P1 ;  /* 0x0000002b18188207 */ /* 0x000fe20000800000 */
[----:B------:R-:W-:-:S04]  /*32c10*/  IMAD.IADD R41, R20, 0x1, R23 ;  /* 0x0000000114297824 */ /* 0x000fc800078e0217 */
[----:B------:R-:W-:-:S05]  /*32c20*/  IMAD.IADD R8, R49, 0x1, R24 ;  /* 0x0000000131087824 */ /* 0x000fca00078e0218 */
[----:B------:R-:W-:-:S04]  /*32c30*/  LOP3.LUT R8, R21, R8, R41, 0x96, !PT ;  /* 0x0000000815087212 */ /* 0x000fc800078e9629 */
        /* <DEDUP_REMOVED lines=46> */
[C---:B------:R-:W-:Y:S02]  /*32f20*/  IMAD.U32 R47, R45.reuse, -0x80000000, RZ ;  /* 0x800000002d2f7824 */ /* 0x040fe400078e00ff */
[C---:B------:R-:W-:Y:S02]  /*32f30*/  IMAD.SHL.U32 R46, R45.reuse, 0x8, RZ ;  /* 0x000000082d2e7824 */ /* 0x040fe400078e00ff */
        /* <DEDUP_REMOVED lines=81> */
[CC--:B------:R-:W-:Y:S02]  /*33450*/  LOP3.LUT R41, R45.reuse, R44.reuse, RZ, 0x30, !PT ;  /* 0x0000002c2d297212 */ /* 0x0c0fe400078e30ff */
[----:B------:R-:W-:Y:S02]  /*33460*/  LOP3.LUT R44, RZ, R44, RZ, 0x33, !PT ;  /* 0x0000002cff2c7212 */ /* 0x000fe400078e33ff */
[----:B------:R-:W-:Y:S02]  /*33470*/  LOP3.LUT R41, R46, R41, RZ, 0xfc, !PT ;  /* 0x000000292e297212 */ /* 0x000fe400078efcff */
[----:B------:R-:W-:Y:S01]  /*33480*/  SHF.R.U32.HI R46, RZ, 0x1, R14 ;  /* 0x00000001ff2e7819 */ /* 0x000fe2000001160e */
[----:B------:R-:W-:-:S03]  /*33490*/  IMAD.IADD R44, R45, 0x1, R44 ;  /* 0x000000012d2c7824 */ /* 0x000fc600078e022c */
[----:B------:R-:W-:Y:S02]  /*334a0*/  LOP3.LUT R46, R46, 0x1, RZ, 0xc0, !PT ;  /* 0x000000012e2e7812 */ /* 0x000fe400078ec0ff */
[----:B------:R-:W-:-:S05]  /*334b0*/  @!P0 SEL R41, R41, R44, P1 ;  /* 0x0000002c29298207 */ /* 0x000fca0000800000 */
[----:B------:R-:W-:Y:S01]  /*334c0*/  IMAD.IADD R45, R42, 0x1, R41 ;  /* 0x000000012a2d7824 */ /* 0x000fe200078e0229 */
[----:B------:R-:W-:Y:S02]  /*334d0*/  SHF.R.U32.HI R42, RZ, 0x8, R14 ;  /* 0x00000008ff2a7819 */ /* 0x000fe4000001160e */
[----:B------:R-:W-:Y:S02]  /*334e0*/  LOP3.LUT R14, R14, 0x1, RZ, 0xc0, !PT ;  /* 0x000000010e0e7812 */ /* 0x000fe400078ec0ff */
[----:B------:R-:W-:-:S04]  /*334f0*/  LOP3.LUT R8, R45, R22, RZ, 0x3c, !PT ;  /* 0x000000162d087212 */ /* 0x000fc800078e3cff */
[----:B------:R-:W-:-:S04]  /*33500*/  SHF.R.U32.HI R45, RZ, 0x4, R8 ;  /* 0x00000004ff2d7819 */ /* 0x000fc80000011608 */
[----:B------:R-:W-:Y:S02]  /*33510*/  LOP3.LUT R44, R45, 0xf0f0f0f, R8, 0x48, !PT ;  /* 0x0f0f0f0f2d2c7812 */ /* 0x000fe400078e4808 */
[----:B------:R-:W-:Y:S02]  /*33520*/  LOP3.LUT R45, R42, 0x1f, RZ, 0xc0, !PT ;  /* 0x0000001f2a2d7812 */ /* 0x000fe400078ec0ff */
[----:B------:R-:W-:Y:S02]  /*33530*/  SHF.R.U32.HI R47, RZ, 0x18, R44 ;  /* 0x00000018ff2f7819 */ /* 0x000fe4000001162c */
[----:B------:R-:W-:Y:S02]  /*33540*/  SHF.L.U32 R46, R46, R45, RZ ;  /* 0x0000002d2e2e7219 */ /* 0x000fe400000006ff */
[----:B------:R-:W-:-:S04]  /*33550*/  SHF.R.W.U32 R42, R8, R47, R8 ;  /* 0x0000002f082a7219 */ /* 0x000fc80000001e08 */
        /* <DEDUP_REMOVED lines=96> */
[----:B------:R-:W-:Y:S02]  /*33b60*/  LOP3.LUT R6, R45, R46, RZ, 0xfc, !PT ;  /* 0x0000002e2d067212 */ /* 0x000fe400078efcff */
[--C-:B------:R-:W-:Y:S02]  /*33b70*/  SHF.R.U32.HI R13, RZ, 0x8, R12.reuse ;  /* 0x00000008ff0d7819 */ /* 0x100fe4000001160c */
[----:B------:R-:W-:-:S02]  /*33b80*/  SHF.R.U32.HI R46, RZ, 0x1, R12 ;  /* 0x00000001ff2e7819 */ /* 0x000fc4000001160c */
[----:B------:R-:W-:Y:S02]  /*33b90*/  SHF.R.U32.HI R48, RZ, 0x2, R47 ;  /* 0x00000002ff307819 */ /* 0x000fe4000001162f */
[----:B------:R-:W-:Y:S02]  /*33ba0*/  LOP3.LUT R45, R13, 0x1f, RZ, 0xc0, !PT ;  /* 0x0000001f0d2d7812 */ /* 0x000fe400078ec0ff */
[----:B------:R-:W-:Y:S02]  /*33bb0*/  LOP3.LUT R12, R12, 0x1, RZ, 0xc0, !PT ;  /* 0x000000010c0c7812 */ /* 0x000fe400078ec0ff */
[----:B------:R-:W-:Y:S02]  /*33bc0*/  LOP3.LUT R46, R46, 0x1, RZ, 0xc0, !PT ;  /* 0x000000012e2e7812 */ /* 0x000fe400078ec0ff */
[----:B------:R-:W-:Y:S02]  /*33bd0*/  LOP3.LUT R13, R48, R47, RZ, 0x3c, !PT ;  /* 0x0000002f300d7212 */ /* 0x000fe400078e3cff */
[----:B------:R-:W-:-:S02]  /*33be0*/  SHF.L.U32 R47, R12, R45, RZ ;  /* 0x0000002d0c2f7219 */ /* 0x000fc400000006ff */
[-C--:B------:R-:W-:Y:S02]  /*33bf0*/  SHF.L.U32 R46, R46, R45.reuse, RZ ;  /* 0x0000002d2e2e7219 */ /* 0x080fe400000006ff */
[----:B------:R-:W-:Y:S01]  /*33c00*/  SHF.L.U32 R12, R2, R45, RZ ;  /* 0x0000002d020c7219 */ /* 0x000fe200000006ff */
[----:B------:R-:W-:-:S03]  /*33c10*/  IMAD.SHL.U32 R45, R13, 0x8, RZ ;  /* 0x000000080d2d7824 */ /* 0x000fc600078e00ff */
[-C--:B------:R-:W-:Y:S02]  /*33c20*/  LOP3.LUT R47, R31, R12.reuse, R47, 0x70, !PT ;  /* 0x0000000c1f2f7212 */ /* 0x080fe400078e702f */
[----:B------:R-:W-:Y:S02]  /*33c30*/  LOP3.LUT R12, R46, R12, R31, 0x70, !PT ;  /* 0x0000000c2e0c7212 */ /* 0x000fe400078e701f */
[----:B------:R-:W-:Y:S01]  /*33c40*/  LOP3.LUT R46, R45, 0x18, RZ, 0xc, !PT ;  /* 0x000000182d2e7812 */ /* 0x000fe200078e0cff */
[----:B------:R-:W-:Y:S01]  /*33c50*/  VIADD R45, R44, 0x1010101 ;  /* 0x010101012c2d7836 */ /* 0x000fe20000000000 */
[----:B------:R-:W-:Y:S01]  /*33c60*/  LOP3.LUT R47, R6, R47, R12, 0x1e, !PT ;  /* 0x0000002f062f7212 */ /* 0x000fe200078e1e0c */
[----:B------:R-:W-:-:S03]  /*33c70*/  VIADD R44, R44, 0x2020202 ;  /* 0x020202022c2c7836 */ /* 0x000fc60000000000 */
[----:B------:R-:W-:Y:S01]  /*33c80*/  SHF.R.U32.HI R46, RZ, R46, R45 ;  /* 0x0000002eff2e7219 */ /* 0x000fe2000001162d */
[C---:B------:R-:W-:Y:S01]  /*33c90*/  IMAD.U32 R45, R13.reuse, -0x80000000, RZ ;  /* 0x800000000d2d7824 */ /* 0x040fe200078e00ff */
        /* <DEDUP_REMOVED lines=97> */
[----:B------:R-:W-:Y:S02]  /*342b0*/  SHF.L.U32 R48, R48, R41, RZ ;  /* 0x0000002930307219 */ /* 0x000fe400000006ff */
        /* <DEDUP_REMOVED lines=121> */
[----:B------:R-:W-:Y:S02]  /*34a50*/  LOP3.LUT R24, R41, R46, RZ, 0xfc, !PT ;  /* 0x0000002e29187212 */ /* 0x000fe400078efcff */
[----:B------:R-:W-:Y:S02]  /*34a60*/  SHF.R.U32.HI R47, RZ, 0x2, R50 ;  /* 0x00000002ff2f7819 */ /* 0x000fe40000011632 */
[----:B------:R-:W-:-:S02]  /*34a70*/  LOP3.LUT R41, R45, R48, RZ, 0xfc, !PT ;  /* 0x000000302d297212 */ /* 0x000fc400078efcff */
[----:B------:R-:W-:Y:S02]  /*34a80*/  LOP3.LUT R45, R44, 0x1f, RZ, 0xc0, !PT ;  /* 0x0000001f2c2d7812 */ /* 0x000fe400078ec0ff */
[----:B------:R-:W-:Y:S02]  /*34a90*/  LOP3.LUT R44, R47, R50, RZ, 0x3c, !PT ;  /* 0x000000322f2c7212 */ /* 0x000fe400078e3cff */
[----:B------:R-:W-:Y:S02]  /*34aa0*/  SHF.R.U32.HI R46, RZ, 0x1, R17 ;  /* 0x00000001ff2e7819 */ /* 0x000fe40000011611 */
[----:B------:R-:W-:Y:S01]  /*34ab0*/  LOP3.LUT R48, R17, 0x1, RZ, 0xc0, !PT ;  /* 0x0000000111307812 */ /* 0x000fe200078ec0ff */
[----:B------:R-:W-:Y:S01]  /*34ac0*/  IMAD.SHL.U32 R47, R44, 0x8, RZ ;  /* 0x000000082c2f7824 */ /* 0x000fe200078e00ff */
[----:B------:R-:W-:Y:S02]  /*34ad0*/  LOP3.LUT R46, R46, 0x1, RZ, 0xc0, !PT ;  /* 0x000000012e2e7812 */ /* 0x000fe400078ec0ff */
[----:B------:R-:W-:-:S02]  /*34ae0*/  SHF.L.U32 R17, R48, R45, RZ ;  /* 0x0000002d30117219 */ /* 0x000fc400000006ff */
[-C--:B------:R-:W-:Y:S02]  /*34af0*/  SHF.L.U32 R46, R46, R45.reuse, RZ ;  /* 0x0000002d2e2e7219 */ /* 0x080fe400000006ff */
[----:B------:R-:W-:Y:S02]  /*34b00*/  SHF.L.U32 R45, R2, R45, RZ ;  /* 0x0000002d022d7219 */ /* 0x000fe400000006ff */
[----:B------:R-:W-:Y:S01]  /*34b10*/  LOP3.LUT R48, R47, 0x18, RZ, 0xc, !PT ;  /* 0x000000182f307812 */ /* 0x000fe200078e0cff */
[----:B------:R-:W-:Y:S01]  /*34b20*/  IMAD.U32 R47, R44, -0x80000000, RZ ;  /* 0x800000002c2f7824 */ /* 0x000fe200078e00ff */
[-C--:B------:R-:W-:Y:S01]  /*34b30*/  LOP3.LUT R17, R20, R45.reuse, R17, 0x70, !PT ;  /* 0x0000002d14117212 */ /* 0x080fe200078e7011 */
        /* <DEDUP_REMOVED lines=114> */
[CC--:B------:R-:W-:Y:S02]  /*35260*/  LOP3.LUT R42, R48.reuse, R15.reuse, RZ, 0x30, !PT ;  /* 0x0000000f302a7212 */ /* 0x0c0fe400078e30ff */
[----:B------:R-:W-:Y:S02]  /*35270*/  LOP3.LUT R15, RZ, R15, RZ, 0x33, !PT ;  /* 0x0000000fff0f7212 */ /* 0x000fe400078e33ff */
[----:B------:R-:W-:Y:S02]  /*35280*/  LOP3.LUT R42, R45, R42, RZ, 0xfc, !PT ;  /* 0x0000002a2d2a7212 */ /* 0x000fe400078efcff */
[----:B------:R-:W-:Y:S01]  /*35290*/  LOP3.LUT R45, R41, R24, R46, 0xe8, !PT ;  /* 0x00000018292d7212 */ /* 0x000fe200078ee82e */
[----:B------:R-:W-:Y:S01]  /*352a0*/  IMAD.IADD R15, R48, 0x1, R15 ;  /* 0x00000001300f7824 */ /* 0x000fe200078e020f */
[----:B------:R-:W-:-:S02]  /*352b0*/  SHF.R.U32.HI R24, RZ, 0x8, R18 ;  /* 0x00000008ff187819 */ /* 0x000fc40000011612 */
[----:B------:R-:W-:Y:S02]  /*352c0*/  SHF.R.U32.HI R46, RZ, 0x1, R18 ;  /* 0x00000001ff2e7819 */ /* 0x000fe40000011612 */
[----:B------:R-:W-:Y:S02]  /*352d0*/  @!P0 SEL R42, R42, R15, P1 ;  /* 0x0000000f2a2a8207 */ /* 0x000fe40000800000 */
[----:B------:R-:W-:Y:S02]  /*352e0*/  LOP3.LUT R41, R24, 0x1f, RZ, 0xc0, !PT ;  /* 0x0000001f18297812 */ /* 0x000fe400078ec0ff */
[----:B------:R-:W-:Y:S01]  /*352f0*/  LOP3.LUT R46, R46, 0x1, RZ, 0xc0, !PT ;  /* 0x000000012e2e7812 */ /* 0x000fe200078ec0ff */
[----:B------:R-:W-:Y:S01]  /*35300*/  IMAD.IADD R15, R43, 0x1, R42 ;  /* 0x000000012b0f7824 */ /* 0x000fe200078e022a */
[----:B------:R-:W-:Y:S02]  /*35310*/  LOP3.LUT R24, R18, 0x1, RZ, 0xc0, !PT ;  /* 0x0000000112187812 */ /* 0x000fe400078ec0ff */
[----:B------:R-:W-:-:S02]  /*35320*/  SHF.L.U32 R46, R46, R41, RZ ;  /* 0x000000292e2e7219 */ /* 0x000fc400000006ff */
[----:B------:R-:W-:Y:S02]  /*35330*/  LOP3.LUT R15, R15, R16, RZ, 0x3c, !PT ;  /* 0x000000100f0f7212 */ /* 0x000fe400078e3cff */
[-C--:B------:R-:W-:Y:S02]  /*35340*/  SHF.L.U32 R24, R24, R41.reuse, RZ ;  /* 0x0000002918187219 */ /* 0x080fe400000006ff */
[--C-:B------:R-:W-:Y:S02]  /*35350*/  SHF.R.U32.HI R48, RZ, 0x4, R15.reuse ;  /* 0x00000004ff307819 */ /* 0x100fe4000001160f */
[----:B------:R-:W-:Y:S02]  /*35360*/  SHF.L.U32 R41, R2, R41, RZ ;  /* 0x0000002902297219 */ /* 0x000fe400000006ff */
[----:B------:R-:W-:Y:S02]  /*35370*/  LOP3.LUT R43, R48, 0xf0f0f0f, R15, 0x48, !PT ;  /* 0x0f0f0f0f302b7812 */ /* 0x000fe400078e480f */
[----:B------:R-:W-:-:S02]  /*35380*/  LOP3.LUT R24, R20, R41, R24, 0x70, !PT ;  /* 0x0000002914187212 */ /* 0x000fc400078e7018 */
[----:B------:R-:W-:-:S04]  /*35390*/  SHF.R.U32.HI R48, RZ, 0x18, R43 ;  /* 0x00000018ff307819 */ /* 0x000fc8000001162b */
[----:B------:R-:W-:-:S04]  /*353a0*/  SHF.R.W.U32 R47, R15, R48, R15 ;  /* 0x000000300f2f7219 */ /* 0x000fc80000001e0f */
[----:B------:R-:W-:Y:S02]  /*353b0*/  LOP3.LUT R18, R47, R44, RZ, 0x3c, !PT ;  /* 0x0000002c2f127212 */ /* 0x000fe400078e3cff */
[----:B------:R-:W-:Y:S02]  /*353c0*/  LOP3.LUT R47, R46, R41, R20, 0x70, !PT ;  /* 0x000000292e2f7212 */ /* 0x000fe400078e7014 */
[----:B------:R-:W-:Y:S02]  /*353d0*/  SHF.R.U32.HI R49, RZ, 0x10, R18 ;  /* 0x00000010ff317819 */ /* 0x000fe40000011612 */
[----:B------:R-:W-:Y:S02]  /*353e0*/  LOP3.LUT R24, R24, R47, RZ, 0xfc, !PT ;  /* 0x0000002f18187212 */ /* 0x000fe400078efcff */
[----:B------:R-:W-:-:S04]  /*353f0*/  LOP3.LUT R41, R49, R18, RZ, 0x3c, !PT ;  /* 0x0000001231297212 */ /* 0x000fc800078e3cff */
[--C-:B------:R-:W-:Y:S02]  /*35400*/  SHF.R.U32.HI R44, RZ, 0xc, R41.reuse ;  /* 0x0000000cff2c7819 */ /* 0x100fe40000011629 */
        /* <DEDUP_REMOVED lines=72> */
[----:B------:R-:W-:Y:S02]  /*35890*/  IMAD.IADD R42, R42, 0x1, R19 ;  /* 0x000000012a2a7824 */ /* 0x000fe400078e0213 */
        /* <DEDUP_REMOVED lines=207> */
[----:B------:R-:W-:-:S04]  /*36590*/  SHF.R.U32.HI R46, RZ, 0x1, R29 ;  /* 0x00000001ff2e7819 */ /* 0x000fc8000001161d */
[----:B------:R-:W-:Y:S02]  /*365a0*/  @!P0 SEL R42, R42, R45, P1 ;  /* 0x0000002d2a2a8207 */ /* 0x000fe40000800000 */
[----:B------:R-:W-:-:S03]  /*365b0*/  LOP3.LUT R46, R46, 0x1, RZ, 0xc0, !PT ;  /* 0x000000012e2e7812 */ /* 0x000fc600078ec0ff */
        /* <DEDUP_REMOVED lines=10> */
[-C--:B------:R-:W-:Y:S02]  /*36660*/  SHF.L.U32 R48, R48, R45.reuse, RZ ;  /* 0x0000002d30307219 */ /* 0x080fe400000006ff */
[----:B------:R-:W-:Y:S02]  /*36670*/  SHF.R.U32.HI R50, RZ, 0x10, R43 ;  /* 0x00000010ff327819 */ /* 0x000fe4000001162b */
        /* <DEDUP_REMOVED lines=9> */
[C-C-:B------:R-:W-:Y:S02]  /*36710*/  SHF.L.W.U32.HI R6, R45.reuse, 0x1a, R45.reuse ;  /* 0x0000001a2d067819 */ /* 0x140fe40000010e2d */
[C-C-:B------:R-:W-:Y:S02]  /*36720*/  SHF.L.W.U32.HI R47, R45.reuse, 0x15, R45.reuse ;  /* 0x000000152d2f7819 */ /* 0x140fe40000010e2d */
[----:B------:R-:W-:Y:S02]  /*36730*/  SHF.L.W.U32.HI R45, R45, 0x7, R45 ;  /* 0x000000072d2d7819 */ /* 0x000fe40000010e2d */
[----:B------:R-:W-:Y:S02]  /*36740*/  LOP3.LUT R48, R4, 0x1, RZ, 0xc0, !PT ;  /* 0x0000000104307812 */ /* 0x000fe400078ec0ff */
[----:B------:R-:W-:Y:S02]  /*36750*/  LOP3.LUT R6, R45, R6, R47, 0x96, !PT ;  /* 0x000000062d067212 */ /* 0x000fe400078e962f */
[----:B------:R-:W-:-:S02]  /*36760*/  LOP3.LUT R47, R46, R29, RZ, 0x3c, !PT ;  /* 0x0000001d2e2f7212 */ /* 0x000fc400078e3cff */
[--C-:B------:R-:W-:Y:S02]  /*36770*/  SHF.R.U32.HI R45, RZ, 0x8, R4.reuse ;  /* 0x00000008ff2d7819 */ /* 0x100fe40000011604 */
[----:B------:R-:W-:Y:S02]  /*36780*/  SHF.R.U32.HI R50, RZ, 0x2, R47 ;  /* 0x00000002ff327819 */ /* 0x000fe4000001162f */
[----:B------:R-:W-:Y:S02]  /*36790*/  SHF.R.U32.HI R29, RZ, 0x1, R4 ;  /* 0x00000001ff1d7819 */ /* 0x000fe40000011604 */
[----:B------:R-:W-:Y:S02]  /*367a0*/  LOP3.LUT R45, R45, 0x1f, RZ, 0xc0, !PT ;  /* 0x0000001f2d2d7812 */ /* 0x000fe400078ec0ff */
[----:B------:R-:W-:Y:S02]  /*367b0*/  LOP3.LUT R4, R50, R47, RZ, 0x3c, !PT ;  /* 0x0000002f32047212 */ /* 0x000fe400078e3cff */
[----:B------:R-:W-:-:S02]  /*367c0*/  LOP3.LUT R46, R29, 0x1, RZ, 0xc0, !PT ;  /* 0x000000011d2e7812 */ /* 0x000fc400078ec0ff */
[-C--:B------:R-:W-:Y:S01]  /*367d0*/  SHF.L.U32 R29, R48, R45.reuse, RZ ;  /* 0x0000002d301d7219 */ /* 0x080fe200000006ff */
[----:B------:R-:W-:Y:S01]  /*367e0*/  IMAD.SHL.U32 R47, R4, 0x8, RZ ;  /* 0x00000008042f7824 */ /* 0x000fe200078e00ff */
[-C--:B------:R-:W-:Y:S02]  /*367f0*/  SHF.L.U32 R48, R2, R45.reuse, RZ ;  /* 0x0000002d02307219 */ /* 0x080fe400000006ff */
[----:B------:R-:W-:Y:S02]  /*36800*/  SHF.L.U32 R46, R46, R45, RZ ;  /* 0x0000002d2e2e7219 */ /* 0x000fe400000006ff */
[-C--:B------:R-:W-:Y:S01]  /*36810*/  LOP3.LUT R45, R31, R48.reuse, R29, 0x70, !PT ;  /* 0x000000301f2d7212 */ /* 0x080fe200078e701d */
[----:B------:R-:W-:Y:S01]  /*36820*/  VIADD R29, R44, 0x1010101 ;  /* 0x010101012c1d7836 */ /* 0x000fe20000000000 */
[----:B------:R-:W-:Y:S01]  /*36830*/  LOP3.LUT R48, R46, R48, R31, 0x70, !PT ;  /* 0x000000302e307212 */ /* 0x000fe200078e701f */
[----:B------:R-:W-:Y:S01]  /*36840*/  VIADD R44, R44, 0x2020202 ;  /* 0x020202022c2c7836 */ /* 0x000fe20000000000 */
        /* <DEDUP_REMOVED lines=65> */
[----:B------:R-:W-:Y:S02]  /*36c60*/  SHF.R.U32.HI R7, RZ, 0x8, R27 ;  /* 0x00000008ff077819 */ /* 0x000fe4000001161b */
[----:B------:R-:W-:-:S02]  /*36c70*/  SHF.R.U32.HI R52, RZ, 0x2, R47 ;  /* 0x00000002ff347819 */ /* 0x000fc4000001162f */
[----:B------:R-:W-:Y:S02]  /*36c80*/  LOP3.LUT R44, R45, R48, RZ, 0xfc, !PT ;  /* 0x000000302d2c7212 */ /* 0x000fe400078efcff */
[----:B------:R-:W-:Y:S02]  /*36c90*/  LOP3.LUT R48, R26, 0x1, RZ, 0xc0, !PT ;  /* 0x000000011a307812 */ /* 0x000fe400078ec0ff */
[----:B------:R-:W-:Y:S02]  /*36ca0*/  LOP3.LUT R7, R7, 0x1f, RZ, 0xc0, !PT ;  /* 0x0000001f07077812 */ /* 0x000fe400078ec0ff */
[----:B------:R-:W-:Y:S02]  /*36cb0*/  LOP3.LUT R26, R52, R47, RZ, 0x3c, !PT ;  /* 0x0000002f341a7212 */ /* 0x000fe400078e3cff */
[----:B------:R-:W-:Y:S02]  /*36cc0*/  LOP3.LUT R50, R27, 0x1, RZ, 0xc0, !PT ;  /* 0x000000011b327812 */ /* 0x000fe400078ec0ff */
[-C--:B------:R-:W-:Y:S01]  /*36cd0*/  SHF.L.U32 R27, R48, R7.reuse, RZ ;  /* 0x00000007301b7219 */ /* 0x080fe200000006ff */
[----:B------:R-:W-:Y:S01]  /*36ce0*/  IMAD.SHL.U32 R45, R26, 0x8, RZ ;  /* 0x000000081a2d7824 */ /* 0x000fe200078e00ff */
[----:B------:R-:W-:-:S02]  /*36cf0*/  SHF.L.U32 R50, R50, R7, RZ ;  /* 0x0000000732327219 */ /* 0x000fc400000006ff */
        /* <DEDUP_REMOVED lines=70> */
[----:B------:R-:W-:-:S03]  /*37160*/  VIADD R4, R4, 0x2020202 ;  /* 0x0202020204047836 */ /* 0x000fc60000000000 */
        /* <DEDUP_REMOVED lines=55> */
[----:B------:R-:W-:Y:S02]  /*374e0*/  LOP3.LUT R41, R4, 0xf0f0f0f, R27, 0x48, !PT ;  /* 0x0f0f0f0f04297812 */ /* 0x000fe400078e481b */
[----:B------:R-:W-:Y:S02]  /*374f0*/  LOP3.LUT R4, R44, R19, R46, 0x78, !PT ;  /* 0x000000132c047212 */ /* 0x000fe400078e782e */
[----:B------:R-:W-:Y:S02]  /*37500*/  SHF.R.U32.HI R48, RZ, 0x18, R41 ;  /* 0x00000018ff307819 */ /* 0x000fe40000011629 */
[----:B------:R-:W-:Y:S02]  /*37510*/  IADD3 R4, PT, PT, R6, R43, R4 ;  /* 0x0000002b06047210 */ /* 0x000fe40007ffe004 */
[----:B------:R-:W-:Y:S02]  /*37520*/  SHF.R.W.U32 R48, R27, R48, R27 ;  /* 0x000000301b307219 */ /* 0x000fe40000001e1b */
        /* <DEDUP_REMOVED lines=10> */
[----:B------:R-:W-:Y:S02]  /*375d0*/  SHF.L.U32 R47, R2, R45, RZ ;  /* 0x0000002d022f7219 */ /* 0x000fe400000006ff */
[--C-:B------:R-:W-:Y:S02]  /*375e0*/  SHF.R.U32.HI R45, RZ, 0xc, R32.reuse ;  /* 0x0000000cff2d7819 */ /* 0x100fe40000011620 */
[----:B------:R-:W-:-:S02]  /*375f0*/  SHF.R.U32.HI R46, RZ, 0x4, R32 ;  /* 0x00000004ff2e7819 */ /* 0x000fc40000011620 */
[----:B------:R-:W-:Y:S02]  /*37600*/  SHF.R.U32.HI R48, RZ, 0x8, R32 ;  /* 0x00000008ff307819 */ /* 0x000fe40000011620 */
[-C--:B------:R-:W-:Y:S02]  /*37610*/  LOP3.LUT R6, R30, R47.reuse, R6, 0x70, !PT ;  /* 0x0000002f1e067212 */ /* 0x080fe400078e7006 */
[----:B------:R-:W-:Y:S02]  /*37620*/  LOP3.LUT R45, R48, R46, R45, 0x96, !PT ;  /* 0x0000002e302d7212 */ /* 0x000fe400078e962d */
[----:B------:R-:W-:Y:S02]  /*37630*/  LOP3.LUT R47, R44, R47, R30, 0x70, !PT ;  /* 0x0000002f2c2f7212 */ /* 0x000fe400078e701e */
[--C-:B------:R-:W-:Y:S02]  /*37640*/  SHF.R.U32.HI R44, RZ, 0x8, R33.reuse ;  /* 0x00000008ff2c7819 */ /* 0x100fe40000011621 */
[----:B------:R-:W-:-:S02]  /*37650*/  SHF.R.U32.HI R46, RZ, 0x1, R33 ;  /* 0x00000001ff2e7819 */ /* 0x000fc40000011621 */
[----:B------:R-:W-:Y:S02]  /*37660*/  LOP3.LUT R49, R44, 0x1f, RZ, 0xc0, !PT ;  /* 0x0000001f2c317812 */ /* 0x000fe400078ec0ff */
[----:B------:R-:W-:Y:S02]  /*37670*/  LOP3.LUT R46, R46, 0x1, RZ, 0xc0, !PT ;  /* 0x000000012e2e7812 */ /* 0x000fe400078ec0ff */
[----:B------:R-:W-:Y:S02]  /*37680*/  LOP3.LUT R48, R33, 0x1, RZ, 0xc0, !PT ;  /* 0x0000000121307812 */ /* 0x000fe400078ec0ff */
[----:B------:R-:W-:Y:S02]  /*37690*/  LOP3.LUT R6, R6, R47, RZ, 0xfc, !PT ;  /* 0x0000002f06067212 */ /* 0x000fe400078efcff */
[----:B------:R-:W-:Y:S02]  /*376a0*/  SHF.L.U32 R44, R46, R49, RZ ;  /* 0x000000312e2c7219 */ /* 0x000fe400000006ff */
[----:B------:R-:W-:-:S02]  /*376b0*/  LOP3.LUT R47, R45, R32, RZ, 0x3c, !PT ;  /* 0x000000202d2f7212 */ /* 0x000fc400078e3cff */
[--C-:B------:R-:W-:Y:S02]  /*376c0*/  SHF.R.U32.HI R46, RZ, 0x8, R34.reuse ;  /* 0x00000008ff2e7819 */ /* 0x100fe40000011622 */
[----:B------:R-:W-:Y:S02]  /*376d0*/  SHF.R.U32.HI R32, RZ, 0x1, R34 ;  /* 0x00000001ff207819 */ /* 0x000fe40000011622 */
[----:B------:R-:W-:Y:S02]  /*376e0*/  SHF.L.U32 R33, R48, R49, RZ ;  /* 0x0000003130217219 */ /* 0x000fe400000006ff */
        /* <DEDUP_REMOVED lines=9> */
[-C--:B------:R-:W-:Y:S01]  /*37780*/  LOP3.LUT R45, R17, R48.reuse, R34, 0x70, !PT ;  /* 0x00000030112d7212 */ /* 0x080fe200078e7022 */
[----:B------:R-:W-:Y:S01]  /*37790*/  VIADD R34, R41, 0x1010101 ;  /* 0x0101010129227836 */ /* 0x000fe20000000000 */
[----:B------:R-:W-:Y:S01]  /*377a0*/  LOP3.LUT R48, R46, R48, R17, 0x70, !PT ;  /* 0x000000302e307212 */ /* 0x000fe200078e7011 */
[----:B------:R-:W-:Y:S01]  /*377b0*/  IMAD.U32 R46, R32, -0x80000000, RZ ;  /* 0x80000000202e7824 */ /* 0x000fe200078e00ff */
[----:B------:R-:W-:Y:S01]  /*377c0*/  SHF.L.U32 R49, R2, R49, RZ ;  /* 0x0000003102317219 */ /* 0x000fe200000006ff */
[----:B------:R-:W-:Y:S01]  /*377d0*/  IMAD.SHL.U32 R32, R32, 0x40000000, RZ ;  /* 0x4000000020207824 */ /* 0x000fe200078e00ff */
[----:B------:R-:W-:Y:S01]  /*377e0*/  LOP3.LUT R47, R47, 0x18, RZ, 0xc, !PT ;  /* 0x000000182f2f7812 */ /* 0x000fe200078e0cff */
[----:B------:R-:W-:Y:S01]  /*377f0*/  VIADD R41, R41, 0x2020202 ;  /* 0x0202020229297836 */ /* 0x000fe20000000000 */
[----:B------:R-:W-:-:S02]  /*37800*/  LOP3.LUT R46, R46, 0x80000000, RZ, 0x3c, !PT ;  /* 0x800000002e2e7812 */ /* 0x000fc400078e3cff */
[----:B------:R-:W-:Y:S02]  /*37810*/  LOP3.LUT R32, R32, 0xc0000000, RZ, 0x3c, !PT ;  /* 0xc000000020207812 */ /* 0x000fe400078e3cff */
[-C--:B------:R-:W-:Y:S02]  /*37820*/  LOP3.LUT R33, R20, R49.reuse, R33, 0x70, !PT ;  /* 0x0000003114217212 */ /* 0x080fe400078e7021 */
[----:B------:R-:W-:Y:S02]  /*37830*/  LOP3.LUT R44, R44, R49, R20, 0x70, !PT ;  /* 0x000000312c2c7212 */ /* 0x000fe400078e7014 */
[----:B------:R-:W-:Y:S02]  /*37840*/  SHF.R.U32.HI R34, RZ, R47, R34 ;  /* 0x0000002fff227219 */ /* 0x000fe40000011622 */
[----:B------:R-:W-:Y:S02]  /*37850*/  SHF.R.S32.HI R49, RZ, 0x1f, R46 ;  /* 0x0000001fff317819 */ /* 0x000fe4000001142e */
[----:B------:R-:W-:-:S02]  /*37860*/  SHF.R.S32.HI R51, RZ, 0x1f, R32 ;  /* 0x0000001fff337819 */ /* 0x000fc40000011420 */
[----:B------:R-:W-:Y:S02]  /*37870*/  SHF.R.W.U32 R47, R27, R34, R27 ;  /* 0x000000221b2f7219 */ /* 0x000fe40000001e1b */
[-C--:B------:R-:W-:Y:S02]  /*37880*/  LOP3.LUT R34, R51, R42.reuse, RZ, 0x30, !PT ;  /* 0x0000002a33227212 */ /* 0x080fe400078e30ff */
[----:B------:R-:W-:Y:S02]  /*37890*/  LOP3.LUT R49, R49, R42, RZ, 0xfc, !PT ;  /* 0x0000002a31317212 */ /* 0x000fe400078efcff */
[----:B------:R-:W-:Y:S02]  /*378a0*/  ISETP.NE.AND P0, PT, R46, RZ, PT ;  /* 0x000000ff2e00720c */ /* 0x000fe40003f05270 */
[----:B------:R-:W-:Y:S02]  /*378b0*/  LOP3.LUT R49, R47, R34, R49, 0xd0, !PT ;  /* 0x000000222f317212 */ /* 0x000fe400078ed031 */
[----:B------:R-:W-:-:S02]  /*378c0*/  LOP3.LUT R34, R42, R47, RZ, 0x30, !PT ;  /* 0x0000002f2a227212 */ /* 0x000fc400078e30ff */
[----:B------:R-:W-:Y:S02]  /*378d0*/  LOP3.LUT R47, RZ, R47, RZ, 0x33, !PT ;  /* 0x0000002fff2f7212 */ /* 0x000fe400078e33ff */
[----:B------:R-:W-:Y:S02]  /*378e0*/  ISETP.GT.AND P1, PT, R32, -0x1, PT ;  /* 0xffffffff2000780c */ /* 0x000fe40003f24270 */
[----:B------:R-:W-:Y:S01]  /*378f0*/  LOP3.LUT R34, R49, R34, RZ, 0xfc, !PT ;  /* 0x0000002231227212 */ /* 0x000fe200078efcff */
[----:B------:R-:W-:Y:S01]  /*37900*/  IMAD.IADD R47, R42, 0x1, R47 ;  /* 0x000000012a2f7824 */ /* 0x000fe200078e022f */
[----:B------:R-:W-:Y:S02]  /*37910*/  LOP3.LUT R33, R33, R44, RZ, 0xfc, !PT ;  /* 0x0000002c21217212 */ /* 0x000fe400078efcff */
[----:B------:R-:W-:Y:S02]  /*37920*/  SHF.R.U32.HI R44, RZ, 0x1, R35 ;  /* 0x00000001ff2c7819 */ /* 0x000fe40000011623 */
[----:B------:R-:W-:-:S02]  /*37930*/  @!P0 SEL R34, R34, R47, P1 ;  /* 0x0000002f22228207 */ /* 0x000fc40000800000 */
[----:B------:R-:W-:Y:S02]  /*37940*/  LOP3.LUT R45, R45, R48, RZ, 0xfc, !PT ;  /* 0x000000302d2d7212 */ /* 0x000fe400078efcff */
[----:B------:R-:W-:Y:S02]  /*37950*/  LOP3.LUT R32, R34, R43, RZ, 0x3c, !PT ;  /* 0x0000002b22207212 */ /* 0x000fe400078e3cff */
[----:B------:R-:W-:Y:S02]  /*37960*/  LOP3.LUT R44, R44, 0x1, RZ, 0xc0, !PT ;  /* 0x000000012c2c7812 */ /* 0x000fe400078ec0ff */
[----:B------:R-:W-:Y:S02]  /*37970*/  SHF.R.U32.HI R47, RZ, 0x10, R32 ;  /* 0x00000010ff2f7819 */ /* 0x000fe40000011620 */
[----:B------:R-:W-:Y:S02]  /*37980*/  LOP3.LUT R48, R35, 0x1, RZ, 0xc0, !PT ;  /* 0x0000000123307812 */ /* 0x000fe400078ec0ff */
[----:B------:R-:W-:-:S02]  /*37990*/  LOP3.LUT R47, R47, R32, RZ, 0x3c, !PT ;  /* 0x000000202f2f7212 */ /* 0x000fc400078e3cff */
[----:B------:R-:W-:Y:S02]  /*379a0*/  LOP3.LUT R33, R33, R6, R45, 0xe8, !PT ;  /* 0x0000000621217212 */ /* 0x000fe400078ee82d */
        /* <DEDUP_REMOVED lines=51> */
[C---:B------:R-:W-:Y:S01]  /*37ce0*/  VIADD R42, R46.reuse, 0x1010101 ;  /* 0x010101012e2a7836 */ /* 0x040fe20000000000 */
        /* <DEDUP_REMOVED lines=20> */
[C---:B------:R-:W-:Y:S01]  /*37e30*/  SHF.L.W.U32.HI R45, R43.reuse, 0x13, R43 ;  /* 0x000000132b2d7819 */ /* 0x040fe20000010e2b */
[----:B------:R-:W-:Y:S01]  /*37e40*/  IMAD.IADD R47, R34, 0x1, R47 ;  /* 0x00000001222f7824 */ /* 0x000fe200078e022f */
[----:B------:R-:W-:-:S04]  /*37e50*/  SHF.L.W.U32.HI R43, R43, 0xa, R43 ;  /* 0x0000000a2b2b7819 */ /* 0x000fc80000010e2b */
[----:B------:R-:W-:Y:S02]  /*37e60*/  @!P0 SEL R42, R42, R47, P1 ;  /* 0x0000002f2a2a8207 */ /* 0x000fe40000800000 */
[----:B------:R-:W-:Y:S02]  /*37e70*/  LOP3.LUT R44, R43, R44, R45, 0x96, !PT ;  /* 0x0000002c2b2c7212 */ /* 0x000fe400078e962d */
        /* <DEDUP_REMOVED lines=44> */
[--C-:B------:R-:W-:Y:S02]  /*38140*/  SHF.L.W.U32.HI R46, R3, 0xe, R3.reuse ;  /* 0x0000000e032e7819 */ /* 0x100fe40000010e03 */
[----:B------:R-:W-:Y:S02]  /*38150*/  SHF.R.U32.HI R45, RZ, 0x3, R3 ;  /* 0x00000003ff2d7819 */ /* 0x000fe40000011603 */
        /* <DEDUP_REMOVED lines=41> */
[----:B------:R-:W-:Y:S01]  /*383f0*/  LOP3.LUT R46, R48, R49, R46, 0x96, !PT ;  /* 0x00000031302e7212 */ /* 0x000fe200078e962e */
[----:B------:R-:W-:-:S03]  /*38400*/  USHF.L.W.U32.HI UR4, UR30, 0xf, UR30 ;  /* 0x0000000f1e047899 */ /* 0x000fc60008010e1e */
[----:B------:R-:W-:Y:S01]  /*38410*/  LOP3.LUT R46, R46, R47, RZ, 0x3c, !PT ;  /* 0x0000002f2e2e7212 */ /* 0x000fe200078e3cff */
[----:B------:R-:W-:Y:S01]  /*38420*/  USHF.L.W.U32.HI UR5, UR30, 0xd, UR30 ;  /* 0x0000000d1e057899 */ /* 0x000fe20008010e1e */
[----:B------:R-:W-:Y:S01]  /*38430*/  LOP3.LUT R45, R36, R45, RZ, 0xfc, !PT ;  /* 0x0000002d242d7212 */ /* 0x000fe200078efcff */
[----:B------:R-:W-:Y:S01]  /*38440*/  USHF.R.U32.HI UR6, URZ, 0xa, UR30 ;  /* 0x0000000aff067899 */ /* 0x000fe2000801161e */
[----:B------:R-:W-:Y:S01]  /*38450*/  SHF.R.U32.HI R47, RZ, 0x2, R46 ;  /* 0x00000002ff2f7819 */ /* 0x000fe2000001162e */
[----:B------:R-:W-:Y:S01]  /*38460*/  USHF.L.W.U32.HI UR7, UR9, 0x19, UR9 ;  /* 0x0000001909077899 */ /* 0x000fe20008010e09 */
[----:B------:R-:W-:Y:S01]  /*38470*/  IADD3 R33, PT, PT, R44, R33, R4 ;  /* 0x000000212c217210 */ /* 0x000fe20007ffe004 */
[----:B------:R-:W-:Y:S01]  /*38480*/  USHF.L.W.U32.HI UR11, UR9, 0xe, UR9 ;  /* 0x0000000e090b7899 */ /* 0x000fe20008010e09 */
[----:B------:R-:W-:Y:S01]  /*38490*/  LOP3.LUT R46, R47, R46, RZ, 0x3c, !PT ;  /* 0x0000002e2f2e7212 */ /* 0x000fe200078e3cff */
[----:B------:R-:W-:Y:S01]  /*384a0*/  USHF.R.U32.HI UR13, URZ, 0x3, UR9 ;  /* 0x00000003ff0d7899 */ /* 0x000fe20008011609 */
[----:B------:R-:W-:Y:S01]  /*384b0*/  VIADD R41, R41, 0x2020202 ;  /* 0x0202020229297836 */ /* 0x000fe20000000000 */
[----:B------:R-:W-:-:S02]  /*384c0*/  ULOP3.LUT UR4, UR6, UR4, UR5, 0x96, !UPT ;  /* 0x0000000406047292 */ /* 0x000fc4000f8e9605 */
[----:B------:R-:W-:Y:S01]  /*384d0*/  ULOP3.LUT UR7, UR13, UR7, UR11, 0x96, !UPT ;  /* 0x000000070d077292 */ /* 0x000fe2000f8e960b */
[C---:B------:R-:W-:Y:S01]  /*384e0*/  IMAD.SHL.U32 R36, R46.reuse, 0x8, RZ ;  /* 0x000000082e247824 */ /* 0x040fe200078e00ff */
[----:B------:R-:W-:Y:S01]  /*384f0*/  UIADD3 UR4, UPT, UPT, UR4, UR33, URZ ;  /* 0x0000002104047290 */ /* 0x000fe2000fffe0ff */
[C---:B------:R-:W-:Y:S01]  /*38500*/  IMAD.SHL.U32 R4, R46.reuse, 0x40000000, RZ ;  /* 0x400000002e047824 */ /* 0x040fe200078e00ff */
[----:B------:R-:W-:Y:S01]  /*38510*/  USHF.L.W.U32.HI UR11, UR12, 0xe, UR12 ;  /* 0x0000000e0c0b7899 */ /* 0x000fe20008010e0c */
[----:B------:R-:W-:Y:S01]  /*38520*/  IMAD.U32 R46, R46, -0x80000000, RZ ;  /* 0x800000002e2e7824 */ /* 0x000fe200078e00ff */
[----:B------:R-:W-:Y:S01]  /*38530*/  UIADD3 UR8, UPT, UPT, UR7, UR8, UR4 ;  /* 0x0000000807087290 */ /* 0x000fe2000fffe004 */
[----:B------:R-:W-:Y:S01]  /*38540*/  LOP3.LUT R48, R36, 0x18, RZ, 0xc, !PT ;  /* 0x0000001824307812 */ /* 0x000fe200078e0cff */
[----:B------:R-:W-:Y:S01]  /*38550*/  IMAD.IADD R36, R10, 0x1, R45 ;  /* 0x000000010a247824 */ /* 0x000fe200078e022d */
[----:B------:R-:W-:Y:S01]  /*38560*/  LOP3.LUT R4, R4, 0xc0000000, RZ, 0x3c, !PT ;  /* 0xc000000004047812 */ /* 0x000fe200078e3cff */
[----:B------:R-:W-:Y:S01]  /*38570*/  USHF.L.W.U32.HI UR4, UR8, 0xf, UR8 ;  /* 0x0000000f08047899 */ /* 0x000fe20008010e08 */
[----:B------:R-:W-:Y:S01]  /*38580*/  LOP3.LUT R46, R46, 0x80000000, RZ, 0x3c, !PT ;  /* 0x800000002e2e7812 */ /* 0x000fe200078e3cff */
[----:B------:R-:W-:Y:S01]  /*38590*/  USHF.L.W.U32.HI UR5, UR8, 0xd, UR8 ;  /* 0x0000000d08057899 */ /* 0x000fe20008010e08 */
[----:B------:R-:W-:Y:S01]  /*385a0*/  SHF.R.U32.HI R45, RZ, R48, R41 ;  /* 0x00000030ff2d7219 */ /* 0x000fe20000011629 */
[----:B------:R-:W-:Y:S01]  /*385b0*/  USHF.R.U32.HI UR6, URZ, 0xa, UR8 ;  /* 0x0000000aff067899 */ /* 0x000fe20008011608 */
[----:B------:R-:W-:Y:S01]  /*385c0*/  SHF.R.S32.HI R48, RZ, 0x1f, R4 ;  /* 0x0000001fff307819 */ /* 0x000fe20000011404 */
[----:B------:R-:W-:Y:S01]  /*385d0*/  USHF.L.W.U32.HI UR7, UR12, 0x19, UR12 ;  /* 0x000000190c077899 */ /* 0x000fe20008010e0c */
[----:B------:R-:W-:Y:S01]  /*385e0*/  ISETP.NE.AND P0, PT, R46, RZ, PT ;  /* 0x000000ff2e00720c */ /* 0x000fe20003f05270 */
[----:B------:R-:W-:Y:S01]  /*385f0*/  ULOP3.LUT UR4, UR6, UR4, UR5, 0x96, !UPT ;  /* 0x0000000406047292 */ /* 0x000fe2000f8e9605 */
[----:B------:R-:W-:Y:S01]  /*38600*/  SHF.R.S32.HI R46, RZ, 0x1f, R46 ;  /* 0x0000001fff2e7819 */ /* 0x000fe2000001142e */
[----:B------:R-:W-:Y:S01]  /*38610*/  USHF.L.W.U32.HI UR5, UR31, 0xd, UR31 ;  /* 0x0000000d1f057899 */ /* 0x000fe20008010e1f */
[----:B------:R-:W-:Y:S01]  /*38620*/  SHF.R.W.U32 R44, R34, R45, R34 ;  /* 0x0000002d222c7219 */ /* 0x000fe20000001e22 */
[----:B------:R-:W-:Y:S01]  /*38630*/  UIADD3 UR4, UPT, UPT, UR4, UR35, URZ ;  /* 0x0000002304047290 */ /* 0x000fe2000fffe0ff */
[----:B------:R-:W-:Y:S01]  /*38640*/  LOP3.LUT R45, R48, R35, RZ, 0x30, !PT ;  /* 0x00000023302d7212 */ /* 0x000fe200078e30ff */
[----:B------:R-:W-:Y:S01]  /*38650*/  USHF.R.U32.HI UR6, URZ, 0xa, UR31 ;  /* 0x0000000aff067899 */ /* 0x000fe2000801161f */
[----:B------:R-:W-:-:S02]  /*38660*/  SHF.R.U32.HI R10, RZ, 0x1, R38 ;  /* 0x00000001ff0a7819 */ /* 0x000fc40000011626 */
[----:B------:R-:W-:Y:S01]  /*38670*/  LOP3.LUT R47, R46, R35, RZ, 0xfc, !PT ;  /* 0x000000232e2f7212 */ /* 0x000fe200078efcff */
[----:B------:R-:W-:Y:S01]  /*38680*/  IMAD.U32 R48, RZ, RZ, UR4 ;  /* 0x00000004ff307e24 */ /* 0x000fe2000f8e00ff */
[----:B------:R-:W-:Y:S01]  /*38690*/  LOP3.LUT R46, R10, 0x1, RZ, 0xc0, !PT ;  /* 0x000000010a2e7812 */ /* 0x000fe200078ec0ff */
[----:B------:R-:W-:Y:S01]  /*386a0*/  USHF.L.W.U32.HI UR4, UR31, 0xf, UR31 ;  /* 0x0000000f1f047899 */ /* 0x000fe20008010e1f */
[----:B------:R-:W-:Y:S02]  /*386b0*/  SHF.R.U32.HI R41, RZ, 0x8, R38 ;  /* 0x00000008ff297819 */ /* 0x000fe40000011626 */
[----:B------:R-:W-:Y:S01]  /*386c0*/  IADD3 R10, PT, PT, R43, UR12, R48 ;  /* 0x0000000c2b0a7c10 */ /* 0x000fe2000fffe030 */
[----:B------:R-:W-:Y:S01]  /*386d0*/  USHF.R.U32.HI UR12, URZ, 0x3, UR12 ;  /* 0x00000003ff0c7899 */ /* 0x000fe2000801160c */
[----:B------:R-:W-:Y:S01]  /*386e0*/  LOP3.LUT R48, R44, R45, R47, 0xd0, !PT ;  /* 0x0000002d2c307212 */ /* 0x000fe200078ed02f */
[----:B------:R-:W-:Y:S01]  /*386f0*/  ULOP3.LUT UR4, UR6, UR4, UR5, 0x96, !UPT ;  /* 0x0000000406047292 */ /* 0x000fe2000f8e9605 */
[-C--:B------:R-:W-:Y:S01]  /*38700*/  LOP3.LUT R43, R35, R44.reuse, RZ, 0x30, !PT ;  /* 0x0000002c232b7212 */ /* 0x080fe200078e30ff */
[----:B------:R-:W-:Y:S01]  /*38710*/  ULOP3.LUT UR7, UR12, UR7, UR11, 0x96, !UPT ;  /* 0x000000070c077292 */ /* 0x000fe2000f8e960b */
[----:B------:R-:W-:Y:S01]  /*38720*/  LOP3.LUT R44, RZ, R44, RZ, 0x33, !PT ;  /* 0x0000002cff2c7212 */ /* 0x000fe200078e33ff */
[----:B------:R-:W-:Y:S01]  /*38730*/  UIADD3 UR4, UPT, UPT, UR4, UR34, URZ ;  /* 0x0000002204047290 */ /* 0x000fe2000fffe0ff */
[----:B------:R-:W-:Y:S01]  /*38740*/  LOP3.LUT R41, R41, 0x1f, RZ, 0xc0, !PT ;  /* 0x0000001f29297812 */ /* 0x000fe200078ec0ff */
[----:B------:R-:W-:Y:S01]  /*38750*/  USHF.L.W.U32.HI UR11, UR8, 0xe, UR8 ;  /* 0x0000000e080b7899 */ /* 0x000fe20008010e08 */
[----:B------:R-:W-:Y:S01]  /*38760*/  LOP3.LUT R38, R38, 0x1, RZ, 0xc0, !PT ;  /* 0x0000000126267812 */ /* 0x000fe200078ec0ff */
[----:B------:R-:W-:Y:S01]  /*38770*/  IMAD.IADD R44, R35, 0x1, R44 ;  /* 0x00000001232c7824 */ /* 0x000fe200078e022c */
[----:B------:R-:W-:Y:S01]  /*38780*/  ISETP.GT.AND P1, PT, R4, -0x1, PT ;  /* 0xffffffff0400780c */ /* 0x000fe20003f24270 */
[----:B------:R-:W-:Y:S01]  /*38790*/  UIADD3 UR9, UPT, UPT, UR7, UR9, UR4 ;  /* 0x0000000907097290 */ /* 0x000fe2000fffe004 */
[----:B------:R-:W-:Y:S01]  /*387a0*/  LOP3.LUT R43, R48, R43, RZ, 0xfc, !PT ;  /* 0x0000002b302b7212 */ /* 0x000fe200078efcff */
[----:B------:R-:W-:Y:S01]  /*387b0*/  USHF.L.W.U32.HI UR7, UR8, 0x19, UR8 ;  /* 0x0000001908077899 */ /* 0x000fe20008010e08 */
[-C--:B------:R-:W-:Y:S01]  /*387c0*/  SHF.L.U32 R45, R38, R41.reuse, RZ ;  /* 0x00000029262d7219 */ /* 0x080fe200000006ff */
[----:B------:R-:W-:Y:S01]  /*387d0*/  USHF.L.W.U32.HI UR4, UR9, 0xf, UR9 ;  /* 0x0000000f09047899 */ /* 0x000fe20008010e09 */
[-C--:B------:R-:W-:Y:S01]  /*387e0*/  SHF.L.U32 R46, R46, R41.reuse, RZ ;  /* 0x000000292e2e7219 */ /* 0x080fe200000006ff */
[----:B------:R-:W-:Y:S01]  /*387f0*/  USHF.L.W.U32.HI UR5, UR9, 0xd, UR9 ;  /* 0x0000000d09057899 */ /* 0x000fe20008010e09 */
[----:B------:R-:W-:Y:S01]  /*38800*/  SHF.L.U32 R38, R2, R41, RZ ;  /* 0x0000002902267219 */ /* 0x000fe200000006ff */
[----:B------:R-:W-:Y:S01]  /*38810*/  USHF.R.U32.HI UR6, URZ, 0xa, UR9 ;  /* 0x0000000aff067899 */ /* 0x000fe20008011609 */
[----:B------:R-:W-:Y:S01]  /*38820*/  @!P0 SEL R43, R43, R44, P1 ;  /* 0x0000002c2b2b8207 */ /* 0x000fe20000800000 */
[----:B------:R-:W-:Y:S01]  /*38830*/  USHF.R.U32.HI UR12, URZ, 0x3, UR8 ;  /* 0x00000003ff0c7899 */ /* 0x000fe20008011608 */
[--C-:B------:R-:W-:Y:S01]  /*38840*/  SHF.R.U32.HI R4, RZ, 0x8, R37.reuse ;  /* 0x00000008ff047819 */ /* 0x100fe20000011625 */
[----:B------:R-:W-:Y:S01]  /*38850*/  ULOP3.LUT UR4, UR6, UR4, UR5, 0x96, !UPT ;  /* 0x0000000406047292 */ /* 0x000fe2000f8e9605 */
[----:B------:R-:W-:Y:S01]  /*38860*/  SHF.R.U32.HI R35, RZ, 0x1, R37 ;  /* 0x00000001ff237819 */ /* 0x000fe20000011625 */
[----:B------:R-:W-:Y:S01]  /*38870*/  IMAD.IADD R47, R42, 0x1, R43 ;  /* 0x000000012a2f7824 */ /* 0x000fe200078e022b */
[-C--:B------:R-:W-:Y:S01]  /*38880*/  LOP3.LUT R45, R23, R38.reuse, R45, 0x70, !PT ;  /* 0x00000026172d7212 */ /* 0x080fe200078e702d */
[----:B------:R-:W-:Y:S01]  /*38890*/  USHF.L.W.U32.HI UR5, UR20, 0xe, UR20 ;  /* 0x0000000e14057899 */ /* 0x000fe20008010e14 */
[----:B------:R-:W-:Y:S01]  /*388a0*/  LOP3.LUT R46, R46, R38, R23, 0x70, !PT ;  /* 0x000000262e2e7212 */ /* 0x000fe200078e7017 */
[----:B------:R-:W-:Y:S01]  /*388b0*/  IMAD.IADD R38, R33, 0x1, R36 ;  /* 0x0000000121267824 */ /* 0x000fe200078e0224 */
[----:B------:R-:W-:Y:S01]  /*388c0*/  LOP3.LUT R41, R4, 0x1f, RZ, 0xc0, !PT ;  /* 0x0000001f04297812 */ /* 0x000fe200078ec0ff */
[----:B------:R-:W-:Y:S01]  /*388d0*/  USHF.R.U32.HI UR6, URZ, 0x3, UR20 ;  /* 0x00000003ff067899 */ /* 0x000fe20008011614 */
[----:B------:R-:W-:Y:S01]  /*388e0*/  LOP3.LUT R4, R35, 0x1, RZ, 0xc0, !PT ;  /* 0x0000000123047812 */ /* 0x000fe200078ec0ff */
[----:B------:R-:W-:Y:S01]  /*388f0*/  ULOP3.LUT UR7, UR12, UR7, UR11, 0x96, !UPT ;  /* 0x000000070c077292 */ /* 0x000fe2000f8e960b */
[----:B------:R-:W-:-:S02]  /*38900*/  LOP3.LUT R42, R37, 0x1, RZ, 0xc0, !PT ;  /* 0x00000001252a7812 */ /* 0x000fc400078ec0ff */
[----:B------:R-:W-:Y:S02]  /*38910*/  LOP3.LUT R35, R34, R47, R38, 0x96, !PT ;  /* 0x0000002f22237212 */ /* 0x000fe400078e9626 */
[-C--:B------:R-:W-:Y:S02]  /*38920*/  SHF.L.U32 R38, R4, R41.reuse, RZ ;  /* 0x0000002904267219 */ /* 0x080fe400000006ff */
[-C--:B------:R-:W-:Y:S02]  /*38930*/  SHF.L.U32 R42, R42, R41.reuse, RZ ;  /* 0x000000292a2a7219 */ /* 0x080fe400000006ff */
[----:B------:R-:W-:Y:S02]  /*38940*/  SHF.L.U32 R4, R2, R41, RZ ;  /* 0x0000002902047219 */ /* 0x000fe400000006ff */
[--C-:B------:R-:W-:Y:S02]  /*38950*/  SHF.R.U32.HI R44, RZ, 0x8, R25.reuse ;  /* 0x00000008ff2c7819 */ /* 0x100fe40000011619 */
[----:B------:R-:W-:-:S02]  /*38960*/  SHF.R.U32.HI R41, RZ, 0x1, R25 ;  /* 0x00000001ff297819 */ /* 0x000fc40000011619 */
[----:B------:R-:W-:Y:S02]  /*38970*/  LOP3.LUT R37, R45, R46, RZ, 0xfc, !PT ;  /* 0x0000002e2d257212 */ /* 0x000fe400078efcff */
[----:B------:R-:W-:Y:S02]  /*38980*/  LOP3.LUT R46, R25, 0x1, RZ, 0xc0, !PT ;  /* 0x00000001192e7812 */ /* 0x000fe400078ec0ff */
[-C--:B------:R-:W-:Y:S02]  /*38990*/  LOP3.LUT R42, R19, R4.reuse, R42, 0x70, !PT ;  /* 0x00000004132a7212 */ /* 0x080fe400078e702a */
[----:B------:R-:W-:Y:S02]  /*389a0*/  LOP3.LUT R38, R38, R4, R19, 0x70, !PT ;  /* 0x0000000426267212 */ /* 0x000fe400078e7013 */
[----:B------:R-:W-:Y:S02]  /*389b0*/  LOP3.LUT R25, R44, 0x1f, RZ, 0xc0, !PT ;  /* 0x0000001f2c197812 */ /* 0x000fe400078ec0ff */
[----:B------:R-:W-:-:S02]  /*389c0*/  LOP3.LUT R4, R41, 0x1, RZ, 0xc0, !PT ;  /* 0x0000000129047812 */ /* 0x000fc400078ec0ff */
[--C-:B------:R-:W-:Y:S02]  /*389d0*/  SHF.R.U32.HI R44, RZ, 0x4, R35.reuse ;  /* 0x00000004ff2c7819 */ /* 0x100fe40000011623 */
[-C--:B------:R-:W-:Y:S02]  /*389e0*/  SHF.L.U32 R46, R46, R25.reuse, RZ ;  /* 0x000000192e2e7219 */ /* 0x080fe400000006ff */
[-C--:B------:R-:W-:Y:S02]  /*389f0*/  SHF.L.U32 R41, R2, R25.reuse, RZ ;  /* 0x0000001902297219 */ /* 0x080fe400000006ff */
[----:B------:R-:W-:Y:S02]  /*38a00*/  SHF.L.U32 R4, R4, R25, RZ ;  /* 0x0000001904047219 */ /* 0x000fe400000006ff */
[----:B------:R-:W-:Y:S02]  /*38a10*/  LOP3.LUT R25, R44, 0xf0f0f0f, R35, 0x48, !PT ;  /* 0x0f0f0f0f2c197812 */ /* 0x000fe400078e4823 */
[----:B------:R-:W-:-:S02]  /*38a20*/  LOP3.LUT R46, R36, R41, R46, 0x70, !PT ;  /* 0x00000029242e7212 */ /* 0x000fc400078e702e */
[----:B------:R-:W-:Y:S02]  /*38a30*/  SHF.R.U32.HI R44, RZ, 0x18, R25 ;  /* 0x00000018ff2c7819 */ /* 0x000fe40000011619 */
[----:B------:R-:W-:Y:S02]  /*38a40*/  LOP3.LUT R45, R4, R41, R36, 0x70, !PT ;  /* 0x00000029042d7212 */ /* 0x000fe400078e7024 */
[----:B------:R-:W-:Y:S02]  /*38a50*/  LOP3.LUT R42, R37, R42, R38, 0x1e, !PT ;  /* 0x0000002a252a7212 */ /* 0x000fe400078e1e26 */
[C-C-:B------:R-:W-:Y:S02]  /*38a60*/  SHF.L.W.U32.HI R41, R10.reuse, 0xf, R10.reuse ;  /* 0x0000000f0a297819 */ /* 0x140fe40000010e0a */
[--C-:B------:R-:W-:Y:S02]  /*38a70*/  SHF.L.W.U32.HI R4, R10, 0xd, R10.reuse ;  /* 0x0000000d0a047819 */ /* 0x100fe40000010e0a */
[----:B------:R-:W-:-:S02]  /*38a80*/  SHF.R.U32.HI R38, RZ, 0xa, R10 ;  /* 0x0000000aff267819 */ /* 0x000fc4000001160a */
[----:B------:R-:W-:Y:S02]  /*38a90*/  SHF.R.W.U32 R44, R35, R44, R35 ;  /* 0x0000002c232c7219 */ /* 0x000fe40000001e23 */
[----:B------:R-:W-:Y:S02]  /*38aa0*/  LOP3.LUT R46, R46, R45, RZ, 0xfc, !PT ;  /* 0x0000002d2e2e7212 */ /* 0x000fe400078efcff */
[----:B------:R-:W-:Y:S02]  /*38ab0*/  LOP3.LUT R41, R38, R41, R4, 0x96, !PT ;  /* 0x0000002926297212 */ /* 0x000fe400078e9604 */
[----:B------:R-:W-:Y:S02]  /*38ac0*/  LOP3.LUT R45, R44, R7, RZ, 0x3c, !PT ;  /* 0x000000072c2d7212 */ /* 0x000fe400078e3cff */
[----:B------:R-:W-:Y:S02]  /*38ad0*/  LOP3.LUT R37, R37, R36, R42, 0x78, !PT ;  /* 0x0000002425257212 */ /* 0x000fe400078e782a */
[----:B------:R-:W-:-:S02]  /*38ae0*/  SHF.R.U32.HI R4, RZ, 0x8, R5 ;  /* 0x00000008ff047819 */ /* 0x000fc40000011605 */
[C-C-:B------:R-:W-:Y:S02]  /*38af0*/  SHF.L.W.U32.HI R38, R46.reuse, 0x1a, R46.reuse ;  /* 0x0000001a2e267819 */ /* 0x140fe40000010e2e */
[C-C-:B------:R-:W-:Y:S02]  /*38b00*/  SHF.L.W.U32.HI R7, R46.reuse, 0x15, R46.reuse ;  /* 0x000000152e077819 */ /* 0x140fe40000010e2e */
[----:B------:R-:W-:Y:S02]  /*38b10*/  SHF.R.U32.HI R42, RZ, 0x1, R5 ;  /* 0x00000001ff2a7819 */ /* 0x000fe40000011605 */
[----:B------:R-:W-:Y:S02]  /*38b20*/  SHF.L.W.U32.HI R46, R46, 0x7, R46 ;  /* 0x000000072e2e7819 */ /* 0x000fe40000010e2e */
[----:B------:R-:W-:Y:S02]  /*38b30*/  SHF.R.U32.HI R44, RZ, 0x10, R45 ;  /* 0x00000010ff2c7819 */ /* 0x000fe4000001162d */
[----:B------:R-:W-:-:S02]  /*38b40*/  LOP3.LUT R47, R4, 0x1f, RZ, 0xc0, !PT ;  /* 0x0000001f042f7812 */ /* 0x000fc400078ec0ff */
[----:B------:R-:W-:Y:S02]  /*38b50*/  LOP3.LUT R42, R42, 0x1, RZ, 0xc0, !PT ;  /* 0x000000012a2a7812 */ /* 0x000fe400078ec0ff */
[----:B------:R-:W-:Y:S02]  /*38b60*/  LOP3.LUT R4, R5, 0x1, RZ, 0xc0, !PT ;  /* 0x0000000105047812 */ /* 0x000fe400078ec0ff */
[----:B------:R-:W-:Y:S02]  /*38b70*/  LOP3.LUT R38, R46, R38, R7, 0x96, !PT ;  /* 0x000000262e267212 */ /* 0x000fe400078e9607 */
[----:B------:R-:W-:Y:S02]  /*38b80*/  LOP3.LUT R46, R44, R45, RZ, 0x3c, !PT ;  /* 0x0000002d2c2e7212 */ /* 0x000fe400078e3cff */
[-C--:B------:R-:W-:Y:S02]  /*38b90*/  SHF.L.U32 R42, R42, R47.reuse, RZ ;  /* 0x0000002f2a2a7219 */ /* 0x080fe400000006ff */
[----:B------:R-:W-:-:S02]  /*38ba0*/  SHF.L.U32 R4, R4, R47, RZ ;  /* 0x0000002f04047219 */ /* 0x000fc400000006ff */
[----:B------:R-:W-:Y:S02]  /*38bb0*/  SHF.L.U32 R47, R2, R47, RZ ;  /* 0x0000002f022f7219 */ /* 0x000fe400000006ff */
[--C-:B------:R-:W-:Y:S02]  /*38bc0*/  SHF.R.U32.HI R7, RZ, 0xc, R46.reuse ;  /* 0x0000000cff077819 */ /* 0x100fe4000001162e */
[--C-:B------:R-:W-:Y:S02]  /*38bd0*/  SHF.R.U32.HI R44, RZ, 0x4, R46.reuse ;  /* 0x00000004ff2c7819 */ /* 0x100fe4000001162e */
[----:B------:R-:W-:Y:S02]  /*38be0*/  SHF.R.U32.HI R48, RZ, 0x8, R46 ;  /* 0x00000008ff307819 */ /* 0x000fe4000001162e */
[-C--:B------:R-:W-:Y:S02]  /*38bf0*/  LOP3.LUT R4, R20, R47.reuse, R4, 0x70, !PT ;  /* 0x0000002f14047212 */ /* 0x080fe400078e7004 */
[----:B------:R-:W-:-:S02]  /*38c00*/  LOP3.LUT R5, R42, R47, R20, 0x70, !PT ;  /* 0x0000002f2a057212 */ /* 0x000fc400078e7014 */
[----:B------:R-:W-:Y:S02]  /*38c10*/  LOP3.LUT R47, R48, R44, R7, 0x96, !PT ;  /* 0x0000002c302f7212 */ /* 0x000fe400078e9607 */
[--C-:B------:R-:W-:Y:S02]  /*38c20*/  SHF.R.U32.HI R7, RZ, 0x8, R28.reuse ;  /* 0x00000008ff077819 */ /* 0x100fe4000001161c */
[----:B------:R-:W-:Y:S02]  /*38c30*/  LOP3.LUT R4, R4, R5, RZ, 0xfc, !PT ;  /* 0x0000000504047212 */ /* 0x000fe400078efcff */
[----:B------:R-:W-:Y:S02]  /*38c40*/  SHF.R.U32.HI R42, RZ, 0x1, R28 ;  /* 0x00000001ff2a7819 */ /* 0x000fe4000001161c */
[----:B------:R-:W-:Y:S02]  /*38c50*/  LOP3.LUT R5, R7, 0x1f, RZ, 0xc0, !PT ;  /* 0x0000001f07057812 */ /* 0x000fe400078ec0ff */
[----:B------:R-:W-:-:S02]  /*38c60*/  SHF.R.U32.HI R7, RZ, 0x8, R40 ;  /* 0x00000008ff077819 */ /* 0x000fc40000011628 */
[----:B------:R-:W-:Y:S02]  /*38c70*/  SHF.R.U32.HI R48, RZ, 0x1, R40 ;  /* 0x00000001ff307819 */ /* 0x000fe40000011628 */
[----:B------:R-:W-:Y:S02]  /*38c80*/  LOP3.LUT R28, R28, 0x1, RZ, 0xc0, !PT ;  /* 0x000000011c1c7812 */ /* 0x000fe400078ec0ff */
[----:B------:R-:W-:Y:S02]  /*38c90*/  LOP3.LUT R42, R42, 0x1, RZ, 0xc0, !PT ;  /* 0x000000012a2a7812 */ /* 0x000fe400078ec0ff */
[----:B------:R-:W-:Y:S02]  /*38ca0*/  LOP3.LUT R49, R7, 0x1f, RZ, 0xc0, !PT ;  /* 0x0000001f07317812 */ /* 0x000fe400078ec0ff */
[----:B------:R-:W-:Y:S02]  /*38cb0*/  LOP3.LUT R40, R40, 0x1, RZ, 0xc0, !PT ;  /* 0x0000000128287812 */ /* 0x000fe400078ec0ff */
[----:B------:R-:W-:-:S02]  /*38cc0*/  LOP3.LUT R48, R48, 0x1, RZ, 0xc0, !PT ;  /* 0x0000000130307812 */ /* 0x000fc400078ec0ff */
[-C--:B------:R-:W-:Y:S02]  /*38cd0*/  SHF.L.U32 R7, R28, R5.reuse, RZ ;  /* 0x000000051c077219 */ /* 0x080fe400000006ff */
[-C--:B------:R-:W-:Y:S02]  /*38ce0*/  SHF.L.U32 R44, R42, R5.reuse, RZ ;  /* 0x000000052a2c7219 */ /* 0x080fe400000006ff */
[----:B------:R-:W-:Y:S02]  /*38cf0*/  SHF.L.U32 R28, R2, R5, RZ ;  /* 0x00000005021c7219 */ /* 0x000fe400000006ff */
[-C--:B------:R-:W-:Y:S02]  /*38d00*/  SHF.L.U32 R42, R40, R49.reuse, RZ ;  /* 0x00000031282a7219 */ /* 0x080fe400000006ff */
[-C--:B------:R-:W-:Y:S02]  /*38d10*/  SHF.L.U32 R5, R48, R49.reuse, RZ ;  /* 0x0000003130057219 */ /* 0x080fe400000006ff */
[----:B------:R-:W-:-:S02]  /*38d20*/  SHF.L.U32 R40, R2, R49, RZ ;  /* 0x0000003102287219 */ /* 0x000fc400000006ff */
[----:B------:R-:W-:Y:S02]  /*38d30*/  LOP3.LUT R48, R47, R46, RZ, 0x3c, !PT ;  /* 0x0000002e2f307212 */ /* 0x000fe400078e3cff */
[-C--:B------:R-:W-:Y:S02]  /*38d40*/  LOP3.LUT R7, R17, R28.reuse, R7, 0x70, !PT ;  /* 0x0000001c11077212 */ /* 0x080fe400078e7007 */
[----:B------:R-:W-:Y:S02]  /*38d50*/  LOP3.LUT R44, R44, R28, R17, 0x70, !PT ;  /* 0x0000001c2c2c7212 */ /* 0x000fe400078e7011 */
[----:B------:R-:W-:Y:S02]  /*38d60*/  SHF.R.U32.HI R28, RZ, 0x8, R39 ;  /* 0x00000008ff1c7819 */ /* 0x000fe40000011627 */
[-C--:B------:R-:W-:Y:S02]  /*38d70*/  LOP3.LUT R42, R33, R40.reuse, R42, 0x70, !PT ;  /* 0x00000028212a7212 */ /* 0x080fe400078e702a */
[----:B------:R-:W-:-:S02]  /*38d80*/  LOP3.LUT R5, R5, R40, R33, 0x70, !PT ;  /* 0x0000002805057212 */ /* 0x000fc400078e7021 */
[----:B------:R-:W-:Y:S02]  /*38d90*/  SHF.R.U32.HI R40, RZ, 0x1, R39 ;  /* 0x00000001ff287819 */ /* 0x000fe40000011627 */
[----:B------:R-:W-:Y:S02]  /*38da0*/  SHF.R.U32.HI R49, RZ, 0x2, R48 ;  /* 0x00000002ff317819 */ /* 0x000fe40000011630 */
[----:B------:R-:W-:Y:S02]  /*38db0*/  LOP3.LUT R47, R28, 0x1f, RZ, 0xc0, !PT ;  /* 0x0000001f1c2f7812 */ /* 0x000fe400078ec0ff */
[----:B------:R-:W-:Y:S02]  /*38dc0*/  LOP3.LUT R46, R39, 0x1, RZ, 0xc0, !PT ;  /* 0x00000001272e7812 */ /* 0x000fe400078ec0ff */
[----:B------:R-:W-:Y:S02]  /*38dd0*/  LOP3.LUT R40, R40, 0x1, RZ, 0xc0, !PT ;  /* 0x0000000128287812 */ /* 0x000fe400078ec0ff */
[----:B------:R-:W-:-:S02]  /*38de0*/  LOP3.LUT R28, R49, R48, RZ, 0x3c, !PT ;  /* 0x00000030311c7212 */ /* 0x000fc400078e3cff */
[-C--:B------:R-:W-:Y:S02]  /*38df0*/  SHF.L.U32 R39, R46, R47.reuse, RZ ;  /* 0x0000002f2e277219 */ /* 0x080fe400000006ff */
        /* <DEDUP_REMOVED lines=8> */
[----:B------:R-:W-:-:S02]  /*38e80*/  LOP3.LUT R46, R39, R46, RZ, 0xfc, !PT ;  /* 0x0000002e272e7212 */ /* 0x000fc400078efcff */
[----:B------:R-:W-:Y:S01]  /*38e90*/  SHF.R.U32.HI R40, RZ, R47, R40 ;  /* 0x0000002fff287219 */ /* 0x000fe20000011628 */
[----:B------:R-:W-:Y:S01]  /*38ea0*/  IMAD.U32 R47, R28, -0x80000000, RZ ;  /* 0x800000001c2f7824 */ /* 0x000fe200078e00ff */
[----:B------:R-:W-:Y:S01]  /*38eb0*/  LOP3.LUT R42, R42, R5, RZ, 0xfc, !PT ;  /* 0x000000052a2a7212 */ /* 0x000fe200078efcff */
[----:B------:R-:W-:Y:S01]  /*38ec0*/  IMAD.SHL.U32 R28, R28, 0x40000000, RZ ;  /* 0x400000001c1c7824 */ /* 0x000fe200078e00ff */
[----:B------:R-:W-:Y:S02]  /*38ed0*/  LOP3.LUT R7, R7, R44, RZ, 0xfc, !PT ;  /* 0x0000002c07077212 */ /* 0x000fe400078efcff */
        /* <DEDUP_REMOVED lines=145> */
[----:B------:R-:W-:Y:S01]  /*397f0*/  LOP3.LUT R39, R52, R35, RZ, 0x30, !PT ;  /* 0x0000002334277212 */ /* 0x000fe200078e30ff */
[----:B------:R-:W-:Y:S01]  /*39800*/  IMAD.U32 R52, RZ, RZ, UR4 ;  /* 0x00000004ff347e24 */ /* 0x000fe2000f8e00ff */
[----:B------:R-:W-:Y:S01]  /*39810*/  ISETP.GT.AND P1, PT, R45, -0x1, PT ;  /* 0xffffffff2d00780c */ /* 0x000fe20003f24270 */
[----:B------:R-:W-:Y:S01]  /*39820*/  USHF.L.W.U32.HI UR4, UR20, 0x19, UR20 ;  /* 0x0000001914047899 */ /* 0x000fe20008010e14 */
[----:B------:R-:W-:-:S02]  /*39830*/  LOP3.LUT R50, R48, R39, R50, 0xd0, !PT ;  /* 0x0000002730327212 */ /* 0x000fc400078ed032 */
[-C--:B------:R-:W-:Y:S01]  /*39840*/  LOP3.LUT R39, R35, R48.reuse, RZ, 0x30, !PT ;  /* 0x0000003023277212 */ /* 0x080fe200078e30ff */
[----:B------:R-:W-:Y:S01]  /*39850*/  ULOP3.LUT UR4, UR6, UR4, UR5, 0x96, !UPT ;  /* 0x0000000406047292 */ /* 0x000fe2000f8e9605 */
[----:B------:R-:W-:Y:S01]  /*39860*/  LOP3.LUT R48, RZ, R48, RZ, 0x33, !PT ;  /* 0x00000030ff307212 */ /* 0x000fe200078e33ff */
[----:B------:R-:W-:Y:S01]  /*39870*/  USHF.L.W.U32.HI UR5, UR21, 0xe, UR21 ;  /* 0x0000000e15057899 */ /* 0x000fe20008010e15 */
[----:B------:R-:W-:Y:S01]  /*39880*/  LOP3.LUT R39, R50, R39, RZ, 0xfc, !PT ;  /* 0x0000002732277212 */ /* 0x000fe200078efcff */
[----:B------:R-:W-:Y:S01]  /*39890*/  USHF.R.U32.HI UR6, URZ, 0x3, UR21 ;  /* 0x00000003ff067899 */ /* 0x000fe20008011615 */
[----:B------:R-:W-:Y:S01]  /*398a0*/  IADD3 R45, PT, PT, R3, UR28, R52 ;  /* 0x0000001c032d7c10 */ /* 0x000fe2000fffe034 */
        /* <DEDUP_REMOVED lines=31> */
[----:B------:R-:W-:Y:S02]  /*39aa0*/  LOP3.LUT R3, R50, R43, RZ, 0xfc, !PT ;  /* 0x0000002b32037212 */ /* 0x000fe400078efcff */
[C-C-:B------:R-:W-:Y:S02]  /*39ab0*/  SHF.L.W.U32.HI R43, R46.reuse, 0x1e, R46.reuse ;  /* 0x0000001e2e2b7819 */ /* 0x140fe40000010e2e */
[----:B------:R-:W-:Y:S02]  /*39ac0*/  @!P0 SEL R3, R3, R6, P1 ;  /* 0x0000000603038207 */ /* 0x000fe40000800000 */
[----:B------:R-:W-:-:S03]  /*39ad0*/  SHF.L.W.U32.HI R6, R46, 0x13, R46 ;  /* 0x000000132e067819 */ /* 0x000fc60000010e2e */
[----:B------:R-:W-:Y:S01]  /*39ae0*/  IMAD.IADD R48, R48, 0x1, R3 ;  /* 0x0000000130307824 */ /* 0x000fe200078e0203 */
[----:B------:R-:W-:Y:S02]  /*39af0*/  LOP3.LUT R43, R5, R43, R6, 0x96, !PT ;  /* 0x0000002b052b7212 */ /* 0x000fe400078e9606 */
[----:B------:R-:W0:Y:S02]  /*39b00*/  LDS.128 R4, [UR10+0x40] ;  /* 0x0000400aff047984 */ /* 0x000e240008000c00 */
        /* <DEDUP_REMOVED lines=13> */
[----:B0-----:R-:W-:Y:S01]  /*39be0*/  IADD3 R40, PT, PT, R31, UR8, R4 ;  /* 0x000000081f287c10 */ /* 0x001fe2000fffe004 */
[----:B------:R-:W-:Y:S01]  /*39bf0*/  VIADD R4, R45, UR4 ;  /* 0x000000042d047c36 */ /* 0x000fe20008000000 */
[----:B------:R-:W-:Y:S01]  /*39c00*/  SHF.R.U32.HI R48, RZ, 0x2, R47 ;  /* 0x00000002ff307819 */ /* 0x000fe2000001162f */
[----:B------:R-:W-:Y:S01]  /*39c10*/  USHF.L.W.U32.HI UR4, UR21, 0x19, UR21 ;  /* 0x0000001915047899 */ /* 0x000fe20008010e15 */
[----:B------:R-:W-:Y:S02]  /*39c20*/  IADD3 R38, PT, PT, R38, R40, R37 ;  /* 0x0000002826267210 */ /* 0x000fe40007ffe025 */
[----:B------:R-:W-:Y:S01]  /*39c30*/  LOP3.LUT R31, R48, R47, RZ, 0x3c, !PT ;  /* 0x0000002f301f7212 */ /* 0x000fe200078e3cff */
[----:B------:R-:W-:Y:S01]  /*39c40*/  VIADD R48, R46, 0x1010101 ;  /* 0x010101012e307836 */ /* 0x000fe20000000000 */
[--C-:B------:R-:W-:Y:S01]  /*39c50*/  SHF.L.W.U32.HI R40, R4, 0xf, R4.reuse ;  /* 0x0000000f04287819 */ /* 0x100fe20000010e04 */
[----:B------:R-:W-:Y:S01]  /*39c60*/  VIADD R46, R46, 0x2020202 ;  /* 0x020202022e2e7836 */ /* 0x000fe20000000000 */
[--C-:B------:R-:W-:Y:S01]  /*39c70*/  SHF.L.W.U32.HI R37, R4, 0xd, R4.reuse ;  /* 0x0000000d04257819 */ /* 0x100fe20000010e04 */
[----:B------:R-:W-:Y:S01]  /*39c80*/  IMAD.SHL.U32 R47, R31, 0x8, RZ ;  /* 0x000000081f2f7824 */ /* 0x000fe200078e00ff */
[----:B------:R-:W-:Y:S01]  /*39c90*/  SHF.R.U32.HI R45, RZ, 0xa, R4 ;  /* 0x0000000aff2d7819 */ /* 0x000fe20000011604 */
[----:B------:R-:W-:-:S02]  /*39ca0*/  ULOP3.LUT UR4, UR6, UR4, UR5, 0x96, !UPT ;  /* 0x0000000406047292 */ /* 0x000fc4000f8e9605 */
[----:B------:R-:W-:Y:S01]  /*39cb0*/  USHF.L.W.U32.HI UR5, UR22, 0xe, UR22 ;  /* 0x0000000e16057899 */ /* 0x000fe20008010e16 */
[----:B------:R-:W-:Y:S01]  /*39cc0*/  LOP3.LUT R47, R47, 0x18, RZ, 0xc, !PT ;  /* 0x000000182f2f7812 */ /* 0x000fe200078e0cff */
[----:B------:R-:W-:Y:S01]  /*39cd0*/  USHF.R.U32.HI UR6, URZ, 0x3, UR22 ;  /* 0x00000003ff067899 */ /* 0x000fe20008011616 */
[----:B------:R-:W-:Y:S02]  /*39ce0*/  LOP3.LUT R40, R45, R40, R37, 0x96, !PT ;  /* 0x000000282d287212 */ /* 0x000fe400078e9625 */
[----:B------:R-:W-:Y:S01]  /*39cf0*/  SHF.R.U32.HI R48, RZ, R47, R48 ;  /* 0x0000002fff307219 */ /* 0x000fe20000011630 */
[C---:B------:R-:W-:Y:S01]  /*39d00*/  IMAD.U32 R47, R31.reuse, -0x80000000, RZ ;  /* 0x800000001f2f7824 */ /* 0x040fe200078e00ff */
[--C-:B------:R-:W-:Y:S01]  /*39d10*/  SHF.R.U32.HI R37, RZ, 0x8, R21.reuse ;  /* 0x00000008ff257819 */ /* 0x100fe20000011615 */
[----:B------:R-:W-:Y:S01]  /*39d20*/  IMAD.SHL.U32 R31, R31, 0x40000000, RZ ;  /* 0x400000001f1f7824 */ /* 0x000fe200078e00ff */
[----:B------:R-:W-:Y:S02]  /*39d30*/  SHF.R.U32.HI R45, RZ, 0x1, R21 ;  /* 0x00000001ff2d7819 */ /* 0x000fe40000011615 */
[----:B------:R-:W-:-:S02]  /*39d40*/  LOP3.LUT R47, R47, 0x80000000, RZ, 0x3c, !PT ;  /* 0x800000002f2f7812 */ /* 0x000fc400078e3cff */
[----:B------:R-:W-:Y:S02]  /*39d50*/  LOP3.LUT R31, R31, 0xc0000000, RZ, 0x3c, !PT ;  /* 0xc00000001f1f7812 */ /* 0x000fe400078e3cff */
[----:B------:R-:W-:Y:S02]  /*39d60*/  LOP3.LUT R37, R37, 0x1f, RZ, 0xc0, !PT ;  /* 0x0000001f25257812 */ /* 0x000fe400078ec0ff */
[----:B------:R-:W-:Y:S02]  /*39d70*/  LOP3.LUT R50, R45, 0x1, RZ, 0xc0, !PT ;  /* 0x000000012d327812 */ /* 0x000fe400078ec0ff */
[----:B------:R-:W-:Y:S02]  /*39d80*/  ISETP.NE.AND P0, PT, R47, RZ, PT ;  /* 0x000000ff2f00720c */ /* 0x000fe40003f05270 */
[----:B------:R-:W-:Y:S02]  /*39d90*/  ISETP.GT.AND P1, PT, R31, -0x1, PT ;  /* 0xffffffff1f00780c */ /* 0x000fe40003f24270 */
[----:B------:R-:W-:-:S02]  /*39da0*/  SHF.R.S32.HI R47, RZ, 0x1f, R47 ;  /* 0x0000001fff2f7819 */ /* 0x000fc4000001142f */
[----:B------:R-:W-:Y:S02]  /*39db0*/  SHF.R.S32.HI R31, RZ, 0x1f, R31 ;  /* 0x0000001fff1f7819 */ /* 0x000fe4000001141f */
[----:B------:R-:W-:Y:S02]  /*39dc0*/  SHF.L.U32 R21, R50, R37, RZ ;  /* 0x0000002532157219 */ /* 0x000fe400000006ff */
[----:B------:R-:W-:Y:S02]  /*39dd0*/  SHF.R.W.U32 R50, R35, R48, R35 ;  /* 0x0000003023327219 */ /* 0x000fe40000001e23 */
[-C--:B------:R-:W-:Y:S02]  /*39de0*/  LOP3.LUT R47, R47, R39.reuse, RZ, 0xfc, !PT ;  /* 0x000000272f2f7212 */ /* 0x080fe400078efcff */
[----:B------:R-:W-:Y:S02]  /*39df0*/  LOP3.LUT R31, R31, R39, RZ, 0x30, !PT ;  /* 0x000000271f1f7212 */ /* 0x000fe400078e30ff */
[----:B------:R-:W-:-:S02]  /*39e00*/  SHF.L.U32 R45, R52, R37, RZ ;  /* 0x00000025342d7219 */ /* 0x000fc400000006ff */
[----:B------:R-:W-:Y:S02]  /*39e10*/  LOP3.LUT R52, R50, R31, R47, 0xd0, !PT ;  /* 0x0000001f32347212 */ /* 0x000fe400078ed02f */
[CC--:B------:R-:W-:Y:S02]  /*39e20*/  LOP3.LUT R31, R39.reuse, R50.reuse, RZ, 0x30, !PT ;  /* 0x00000032271f7212 */ /* 0x0c0fe400078e30ff */
[----:B------:R-:W-:Y:S02]  /*39e30*/  LOP3.LUT R50, RZ, R50, RZ, 0x33, !PT ;  /* 0x00000032ff327212 */ /* 0x000fe400078e33ff */
[----:B------:R-:W-:Y:S02]  /*39e40*/  LOP3.LUT R31, R52, R31, RZ, 0xfc, !PT ;  /* 0x0000001f341f7212 */ /* 0x000fe400078efcff */
[----:B------:R-:W-:Y:S01]  /*39e50*/  SHF.L.U32 R37, R2, R37, RZ ;  /* 0x0000002502257219 */ /* 0x000fe200000006ff */
[----:B------:R-:W-:-:S03]  /*39e60*/  IMAD.IADD R50, R39, 0x1, R50 ;  /* 0x0000000127327824 */ /* 0x000fc600078e0232 */
[-C--:B------:R-:W-:Y:S02]  /*39e70*/  LOP3.LUT R48, R21, R37.reuse, R38, 0x70, !PT ;  /* 0x0000002515307212 */ /* 0x080fe400078e7026 */
[----:B------:R-:W-:Y:S02]  /*39e80*/  @!P0 SEL R31, R31, R50, P1 ;  /* 0x000000321f1f8207 */ /* 0x000fe40000800000 */
[----:B------:R-:W-:Y:S02]  /*39e90*/  LOP3.LUT R45, R38, R37, R45, 0x70, !PT ;  /* 0x00000025262d7212 */ /* 0x000fe400078e702d */
[----:B------:R-:W-:Y:S02]  /*39ea0*/  LOP3.LUT R50, R31, R44, RZ, 0x3c, !PT ;  /* 0x0000002c1f327212 */ /* 0x000fe400078e3cff */
[----:B------:R-:W-:Y:S02]  /*39eb0*/  LOP3.LUT R45, R45, R48, RZ, 0xfc, !PT ;  /* 0x000000302d2d7212 */ /* 0x000fe400078efcff */
[----:B------:R-:W-:-:S03]  /*39ec0*/  SHF.R.U32.HI R21, RZ, 0x10, R50 ;  /* 0x00000010ff157819 */ /* 0x000fc60000011632 */
[----:B------:R-:W-:Y:S01]  /*39ed0*/  IMAD.IADD R30, R30, 0x1, R45 ;  /* 0x000000011e1e7824 */ /* 0x000fe200078e022d */
[----:B------:R-:W-:Y:S02]  /*39ee0*/  LOP3.LUT R21, R21, R50, RZ, 0x3c, !PT ;  /* 0x0000003215157212 */ /* 0x000fe400078e3cff */
[----:B------:R-:W-:Y:S02]  /*39ef0*/  SHF.R.U32.HI R45, RZ, 0x8, R11 ;  /* 0x00000008ff2d7819 */ /* 0x000fe4000001160b */
[--C-:B------:R-:W-:Y:S02]  /*39f00*/  SHF.R.U32.HI R37, RZ, 0xc, R21.reuse ;  /* 0x0000000cff257819 */ /* 0x100fe40000011615 */
[--C-:B------:R-:W-:Y:S02]  /*39f10*/  SHF.R.U32.HI R52, RZ, 0x4, R21.reuse ;  /* 0x00000004ff347819 */ /* 0x100fe40000011615 */
[----:B------:R-:W-:Y:S02]  /*39f20*/  SHF.R.U32.HI R39, RZ, 0x8, R21 ;  /* 0x00000008ff277819 */ /* 0x000fe40000011615 */
[----:B------:R-:W-:-:S02]  /*39f30*/  LOP3.LUT R45, R45, 0x1f, RZ, 0xc0, !PT ;  /* 0x0000001f2d2d7812 */ /* 0x000fc400078ec0ff */
        /* <DEDUP_REMOVED lines=25> */
[----:B------:R-:W-:Y:S02]  /*3a0d0*/  LOP3.LUT R21, R50, R35, RZ, 0x3c, !PT ;  /* 0x0000002332157212 */ /* 0x000fe400078e3cff */
[----:B------:R-:W-:Y:S02]  /*3a0e0*/  LOP3.LUT R50, R11, 0x1, RZ, 0xc0, !PT ;  /* 0x000000010b327812 */ /* 0x000fe400078ec0ff */
        /* <DEDUP_REMOVED lines=21> */
[----:B------:R-:W-:Y:S02]  /*3a240*/  SHF.R.U32.HI R46, RZ, R47, R46 ;  /* 0x0000002fff2e7219 */ /* 0x000fe4000001162e */
[----:B------:R-:W-:Y:S02]  /*3a250*/  SHF.R.U32.HI R47, RZ, 0x1, R11 ;  /* 0x00000001ff2f7819 */ /* 0x000fe4000001160b */
[----:B------:R-:W-:Y:S02]  /*3a260*/  LOP3.LUT R11, R39, 0x80000000, RZ, 0x3c, !PT ;  /* 0x80000000270b7812 */ /* 0x000fe400078e3cff */
[----:B------:R-:W-:Y:S02]  /*3a270*/  LOP3.LUT R48, R47, 0x1, RZ, 0xc0, !PT ;  /* 0x000000012f307812 */ /* 0x000fe400078ec0ff */
[----:B------:R-:W-:-:S02]  /*3a280*/  ISETP.GT.AND P1, PT, R49, -0x1, PT ;  /* 0xffffffff3100780c */ /* 0x000fc40003f24270 */
[----:B------:R-:W-:Y:S02]  /*3a290*/  SHF.R.S32.HI R49, RZ, 0x1f, R49 ;  /* 0x0000001fff317819 */ /* 0x000fe40000011431 */
[----:B------:R-:W-:Y:S02]  /*3a2a0*/  SHF.R.S32.HI R52, RZ, 0x1f, R11 ;  /* 0x0000001fff347819 */ /* 0x000fe4000001140b */
[----:B------:R-:W-:Y:S02]  /*3a2b0*/  ISETP.NE.AND P0, PT, R11, RZ, PT ;  /* 0x000000ff0b00720c */ /* 0x000fe40003f05270 */
[-C--:B------:R-:W-:Y:S02]  /*3a2c0*/  SHF.L.U32 R39, R48, R45.reuse, RZ ;  /* 0x0000002d30277219 */ /* 0x080fe400000006ff */
[-C--:B------:R-:W-:Y:S02]  /*3a2d0*/  SHF.L.U32 R11, R50, R45.reuse, RZ ;  /* 0x0000002d320b7219 */ /* 0x080fe400000006ff */
[----:B------:R-:W-:-:S02]  /*3a2e0*/  SHF.L.U32 R45, R2, R45, RZ ;  /* 0x0000002d022d7219 */ /* 0x000fc400000006ff */
[----:B------:R-:W-:Y:S02]  /*3a2f0*/  SHF.R.W.U32 R48, R21, R46, R21 ;  /* 0x0000002e15307219 */ /* 0x000fe40000001e15 */
[-C--:B------:R-:W-:Y:S02]  /*3a300*/  LOP3.LUT R49, R49, R31.reuse, RZ, 0x30, !PT ;  /* 0x0000001f31317212 */ /* 0x080fe400078e30ff */
[----:B------:R-:W-:Y:S02]  /*3a310*/  LOP3.LUT R52, R52, R31, RZ, 0xfc, !PT ;  /* 0x0000001f34347212 */ /* 0x000fe400078efcff */
[-C--:B------:R-:W-:Y:S02]  /*3a320*/  LOP3.LUT R11, R30, R45.reuse, R11, 0x70, !PT ;  /* 0x0000002d1e0b7212 */ /* 0x080fe400078e700b */
[----:B------:R-:W-:Y:S02]  /*3a330*/  LOP3.LUT R46, R39, R45, R30, 0x70, !PT ;  /* 0x0000002d272e7212 */ /* 0x000fe400078e701e */
[----:B------:R-:W-:-:S02]  /*3a340*/  LOP3.LUT R52, R48, R49, R52, 0xd0, !PT ;  /* 0x0000003130347212 */ /* 0x000fc400078ed034 */
[-C--:B------:R-:W-:Y:S02]  /*3a350*/  LOP3.LUT R45, R31, R48.reuse, RZ, 0x30, !PT ;  /* 0x000000301f2d7212 */ /* 0x080fe400078e30ff */
[----:B------:R-:W-:Y:S02]  /*3a360*/  LOP3.LUT R48, RZ, R48, RZ, 0x33, !PT ;  /* 0x00000030ff307212 */ /* 0x000fe400078e33ff */
[----:B------:R-:W-:Y:S02]  /*3a370*/  LOP3.LUT R45, R52, R45, RZ, 0xfc, !PT ;  /* 0x0000002d342d7212 */ /* 0x000fe400078efcff */
        /* <DEDUP_REMOVED lines=101> */
[C-C-:B------:R-:W-:Y:S02]  /*3a9d0*/  SHF.L.W.U32.HI R3, R46.reuse, 0x1a, R46.reuse ;  /* 0x0000001a2e037819 */ /* 0x140fe40000010e2e */
[----:B------:R-:W-:Y:S02]  /*3a9e0*/  @!P0 SEL R45, R45, R48, P1 ;  /* 0x000000302d2d8207 */ /* 0x000fe40000800000 */
[C-C-:B------:R-:W-:Y:S02]  /*3a9f0*/  SHF.L.W.U32.HI R42, R46.reuse, 0x15, R46.reuse ;  /* 0x000000152e2a7819 */ /* 0x140fe40000010e2e */
[----:B------:R-:W-:Y:S01]  /*3aa00*/  SHF.L.W.U32.HI R46, R46, 0x7, R46 ;  /* 0x000000072e2e7819 */ /* 0x000fe20000010e2e */
[----:B------:R-:W-:-:S03]  /*3aa10*/  IMAD.IADD R50, R50, 0x1, R45 ;  /* 0x0000000132327824 */ /* 0x000fc600078e022d */
[----:B------:R-:W-:Y:S02]  /*3aa20*/  LOP3.LUT R3, R46, R3, R42, 0x96, !PT ;  /* 0x000000032e037212 */ /* 0x000fe400078e962a */
[----:B------:R-:W-:Y:S02]  /*3aa30*/  LOP3.LUT R37, R50, R31, RZ, 0x3c, !PT ;  /* 0x0000001f32257212 */ /* 0x000fe400078e3cff */
[--C-:B------:R-:W-:Y:S02]  /*3aa40*/  SHF.R.U32.HI R42, RZ, 0x8, R22.reuse ;  /* 0x00000008ff2a7819 */ /* 0x100fe40000011616 */
[--C-:B------:R-:W-:Y:S02]  /*3aa50*/  SHF.R.U32.HI R48, RZ, 0x4, R37.reuse ;  /* 0x00000004ff307819 */ /* 0x100fe40000011625 */
[----:B------:R-:W-:Y:S02]  /*3aa60*/  SHF.R.U32.HI R46, RZ, 0x1, R22 ;  /* 0x00000001ff2e7819 */ /* 0x000fe40000011616 */
[----:B------:R-:W-:-:S02]  /*3aa70*/  LOP3.LUT R38, R48, 0xf0f0f0f, R37, 0x48, !PT ;  /* 0x0f0f0f0f30267812 */ /* 0x000fc400078e4825 */
[----:B------:R-:W-:Y:S02]  /*3aa80*/  LOP3.LUT R43, R42, 0x1f, RZ, 0xc0, !PT ;  /* 0x0000001f2a2b7812 */ /* 0x000fe400078ec0ff */
[----:B------:R-:W-:Y:S02]  /*3aa90*/  SHF.R.U32.HI R48, RZ, 0x18, R38 ;  /* 0x00000018ff307819 */ /* 0x000fe40000011626 */
[----:B------:R-:W-:Y:S02]  /*3aaa0*/  LOP3.LUT R46, R46, 0x1, RZ, 0xc0, !PT ;  /* 0x000000012e2e7812 */ /* 0x000fe400078ec0ff */
[----:B------:R-:W-:Y:S02]  /*3aab0*/  SHF.R.W.U32 R47, R37, R48, R37 ;  /* 0x00000030252f7219 */ /* 0x000fe40000001e25 */
[----:B------:R-:W-:Y:S02]  /*3aac0*/  LOP3.LUT R22, R22, 0x1, RZ, 0xc0, !PT ;  /* 0x0000000116167812 */ /* 0x000fe400078ec0ff */
[----:B------:R-:W-:-:S02]  /*3aad0*/  LOP3.LUT R44, R47, R44, RZ, 0x3c, !PT ;  /* 0x0000002c2f2c7212 */ /* 0x000fc400078e3cff */
[-C--:B------:R-:W-:Y:S02]  /*3aae0*/  SHF.L.U32 R46, R46, R43.reuse, RZ ;  /* 0x0000002b2e2e7219 */ /* 0x080fe400000006ff */
[----:B------:R-:W-:Y:S02]  /*3aaf0*/  SHF.R.U32.HI R49, RZ, 0x10, R44 ;  /* 0x00000010ff317819 */ /* 0x000fe4000001162c */
        /* <DEDUP_REMOVED lines=10> */
[--C-:B------:R-:W-:Y:S02]  /*3aba0*/  SHF.R.U32.HI R42, RZ, 0x8, R8.reuse ;  /* 0x00000008ff2a7819 */ /* 0x100fe40000011608 */
        /* <DEDUP_REMOVED lines=164> */
[----:B------:R-:W-:Y:S02]  /*3b5f0*/  IADD3 R48, PT, PT, R23, UR9, R5 ;  /* 0x0000000917307c10 */ /* 0x000fe4000fffe005 */
        /* <DEDUP_REMOVED lines=36> */
[----:B------:R-:W-:Y:S01]  /*3b840*/  @!P0 SEL R39, R39, R44, P1 ;  /* 0x0000002c27278207 */ /* 0x000fe20000800000 */
[----:B------:R-:W-:-:S04]  /*3b850*/  IMAD.IADD R44, R11, 0x1, R30 ;  /* 0x000000010b2c7824 */ /* 0x000fc800078e021e */
[----:B------:R-:W-:-:S05]  /*3b860*/  IMAD.IADD R5, R42, 0x1, R39 ;  /* 0x000000012a057824 */ /* 0x000fca00078e0227 */
[----:B------:R-:W-:-:S04]  /*3b870*/  LOP3.LUT R44, R22, R5, R44, 0x96, !PT ;  /* 0x00000005162c7212 */ /* 0x000fc800078e962c */
        /* <DEDUP_REMOVED lines=20> */
[----:B------:R-:W-:Y:S02]  /*3b9c0*/  LOP3.LUT R8, R17, R46, R8, 0x70, !PT ;  /* 0x0000002e11087212 */ /* 0x000fe400078e7008 */
[----:B------:R-:W-:Y:S02]  /*3b9d0*/  LOP3.LUT R48, R47, R48, R3, 0x96, !PT ;  /* 0x000000302f307212 */ /* 0x000fe400078e9603 */
[----:B------:R-:W-:Y:S02]  /*3b9e0*/  LOP3.LUT R3, R43, R46, R17, 0x70, !PT ;  /* 0x0000002e2b037212 */ /* 0x000fe400078e7011 */
[----:B------:R-:W-:Y:S02]  /*3b9f0*/  LOP3.LUT R47, R48, R13, RZ, 0x3c, !PT ;  /* 0x0000000d302f7212 */ /* 0x000fe400078e3cff */
[----:B------:R-:W-:-:S02]  /*3ba00*/  SHF.R.U32.HI R43, RZ, 0x8, R12 ;  /* 0x00000008ff2b7819 */ /* 0x000fc4000001160c */
        /* <DEDUP_REMOVED lines=15> */
[C---:B------:R-:W-:Y:S01]  /*3bb00*/  IMAD.U32 R47, R12.reuse, -0x80000000, RZ ;  /* 0x800000000c2f7824 */ /* 0x040fe200078e00ff */
[----:B------:R-:W-:Y:S01]  /*3bb10*/  SHF.R.U32.HI R8, RZ, 0x8, R14 ;  /* 0x00000008ff087819 */ /* 0x000fe2000001160e */
[----:B------:R-:W-:Y:S01]  /*3bb20*/  IMAD.SHL.U32 R12, R12, 0x40000000, RZ ;  /* 0x400000000c0c7824 */ /* 0x000fe200078e00ff */
[----:B------:R-:W-:Y:S01]  /*3bb30*/  SHF.R.U32.HI R13, RZ, R48, R13 ;  /* 0x00000030ff0d7219 */ /* 0x000fe2000001160d */
[----:B------:R-:W-:Y:S01]  /*3bb40*/  VIADD R42, R42, 0x2020202 ;  /* 0x020202022a2a7836 */ /* 0x000fe20000000000 */
[----:B------:R-:W-:-:S02]  /*3bb50*/  LOP3.LUT R47, R47, 0x80000000, RZ, 0x3c, !PT ;  /* 0x800000002f2f7812 */ /* 0x000fc400078e3cff */
[----:B------:R-:W-:Y:S02]  /*3bb60*/  LOP3.LUT R49, R12, 0xc0000000, RZ, 0x3c, !PT ;  /* 0xc00000000c317812 */ /* 0x000fe400078e3cff */
        /* <DEDUP_REMOVED lines=144> */
[----:B------:R-:W-:Y:S01]  /*3c470*/  LOP3.LUT R42, R42, R3, R43, 0xe8, !PT ;  /* 0x000000032a2a7212 */ /* 0x000fe200078ee82b */
        /* <DEDUP_REMOVED lines=16> */
[----:B------:R-:W-:Y:S02]  /*3c580*/  SHF.R.U32.HI R43, RZ, 0x1, R16 ;  /* 0x00000001ff2b7819 */ /* 0x000fe40000011610 */
[----:B------:R-:W-:Y:S02]  /*3c590*/  LOP3.LUT R3, R3, 0x1f, RZ, 0xc0, !PT ;  /* 0x0000001f03037812 */ /* 0x000fe400078ec0ff */
        /* <DEDUP_REMOVED lines=100> */
[----:B------:R-:W-:-:S02]  /*3cbe0*/  SHF.L.U32 R43, R16, R3, RZ ;  /* 0x00000003102b7219 */ /* 0x000fc400000006ff */
[----:B------:R-:W-:Y:S02]  /*3cbf0*/  SHF.L.U32 R16, R2, R3, RZ ;  /* 0x0000000302107219 */ /* 0x000fe400000006ff */
[----:B------:R-:W-:Y:S02]  /*3cc00*/  @!P0 SEL R8, R8, R45, P1 ;  /* 0x0000002d08088207 */ /* 0x000fe40000800000 */
[----:B------:R-:W-:Y:S02]  /*3cc10*/  SHF.L.U32 R46, R46, R3, RZ ;  /* 0x000000032e2e7219 */ /* 0x000fe400000006ff */
[-C--:B------:R-:W-:Y:S01]  /*3cc20*/  LOP3.LUT R43, R11, R16.reuse, R43, 0x70, !PT ;  /* 0x000000100b2b7212 */ /* 0x080fe200078e702b */
[----:B------:R-:W-:Y:S01]  /*3cc30*/  IMAD.IADD R14, R47, 0x1, R8 ;  /* 0x000000012f0e7824 */ /* 0x000fe200078e0208 */
[----:B------:R-:W-:-:S04]  /*3cc40*/  LOP3.LUT R16, R46, R16, R11, 0x70, !PT ;  /* 0x000000102e107212 */ /* 0x000fc800078e700b */
[----:B------:R-:W-:Y:S02]  /*3cc50*/  LOP3.LUT R14, R14, R39, RZ, 0x3c, !PT ;  /* 0x000000270e0e7212 */ /* 0x000fe400078e3cff */
[----:B------:R-:W-:Y:S02]  /*3cc60*/  LOP3.LUT R16, R43, R16, RZ, 0xfc, !PT ;  /* 0x000000102b107212 */ /* 0x000fe400078efcff */
[--C-:B------:R-:W-:Y:S02]  /*3cc70*/  SHF.R.U32.HI R45, RZ, 0x4, R14.reuse ;  /* 0x00000004ff2d7819 */ /* 0x100fe4000001160e */
[----:B------:R-:W-:Y:S02]  /*3cc80*/  SHF.R.U32.HI R43, RZ, 0x8, R15 ;  /* 0x00000008ff2b7819 */ /* 0x000fe4000001160f */
[----:B------:R-:W-:Y:S02]  /*3cc90*/  LOP3.LUT R45, R45, 0xf0f0f0f, R14, 0x48, !PT ;  /* 0x0f0f0f0f2d2d7812 */ /* 0x000fe400078e480e */
[----:B------:R-:W-:-:S02]  /*3cca0*/  LOP3.LUT R43, R43, 0x1f, RZ, 0xc0, !PT ;  /* 0x0000001f2b2b7812 */ /* 0x000fc400078ec0ff */
        /* <DEDUP_REMOVED lines=14> */
[----:B------:R-:W-:Y:S02]  /*3cd90*/  LOP3.LUT R3, R50, R47, RZ, 0x3c, !PT ;  /* 0x0000002f32037212 */ /* 0x000fe400078e3cff */
[-C--:B------:R-:W-:Y:S02]  /*3cda0*/  SHF.L.U32 R15, R48, R43.reuse, RZ ;  /* 0x0000002b300f7219 */ /* 0x080fe400000006ff */
[-C--:B------:R-:W-:Y:S02]  /*3cdb0*/  SHF.L.U32 R46, R46, R43.reuse, RZ ;  /* 0x0000002b2e2e7219 */ /* 0x080fe400000006ff */
        /* <DEDUP_REMOVED lines=38> */
[C---:B------:R-:W-:Y:S02]  /*3d020*/  IMAD.SHL.U32 R23, R3.reuse, 0x40000000, RZ ;  /* 0x4000000003177824 */ /* 0x040fe400078e00ff */
[----:B------:R-:W-:Y:S01]  /*3d030*/  IMAD.U32 R3, R3, -0x80000000, RZ ;  /* 0x8000000003037824 */ /* 0x000fe200078e00ff */
[----:B------:R-:W-:Y:S01]  /*3d040*/  SHF.R.U32.HI R45, RZ, R50, R45 ;  /* 0x00000032ff2d7219 */ /* 0x000fe2000001162d */
[----:B------:R-:W-:Y:S01]  /*3d050*/  IMAD.U32 R50, RZ, RZ, UR4 ;  /* 0x00000004ff327e24 */ /* 0x000fe2000f8e00ff */
[----:B------:R-:W-:Y:S01]  /*3d060*/  LOP3.LUT R23, R23, 0xc0000000, RZ, 0x3c, !PT ;  /* 0xc000000017177812 */ /* 0x000fe200078e3cff */
[----:B------:R-:W-:Y:S01]  /*3d070*/  USHF.L.W.U32.HI UR4, UR22, 0x19, UR22 ;  /* 0x0000001916047899 */ /* 0x000fe20008010e16 */
[----:B------:R-:W-:Y:S02]  /*3d080*/  LOP3.LUT R3, R3, 0x80000000, RZ, 0x3c, !PT ;  /* 0x8000000003037812 */ /* 0x000fe400078e3cff */
[----:B------:R-:W-:Y:S01]  /*3d090*/  ISETP.GT.AND P1, PT, R23, -0x1, PT ;  /* 0xffffffff1700780c */ /* 0x000fe20003f24270 */
[----:B------:R-:W-:Y:S01]  /*3d0a0*/  ULOP3.LUT UR4, UR6, UR4, UR5, 0x96, !UPT ;  /* 0x0000000406047292 */ /* 0x000fe2000f8e9605 */
[----:B------:R-:W-:Y:S01]  /*3d0b0*/  SHF.R.S32.HI R47, RZ, 0x1f, R23 ;  /* 0x0000001fff2f7819 */ /* 0x000fe20000011417 */
[----:B------:R-:W-:Y:S01]  /*3d0c0*/  USHF.L.W.U32.HI UR5, UR23, 0xe, UR23 ;  /* 0x0000000e17057899 */ /* 0x000fe20008010e17 */
[----:B------:R-:W-:Y:S01]  /*3d0d0*/  SHF.R.S32.HI R23, RZ, 0x1f, R3 ;  /* 0x0000001fff177819 */ /* 0x000fe20000011403 */
[----:B------:R-:W-:Y:S01]  /*3d0e0*/  USHF.R.U32.HI UR6, URZ, 0x3, UR23 ;  /* 0x00000003ff067899 */ /* 0x000fe20008011617 */
[----:B------:R-:W-:-:S02]  /*3d0f0*/  SHF.R.W.U32 R45, R14, R45, R14 ;  /* 0x0000002d0e2d7219 */ /* 0x000fc40000001e0e */
[-C--:B------:R-:W-:Y:S01]  /*3d100*/  LOP3.LUT R48, R47, R8.reuse, RZ, 0x30, !PT ;  /* 0x000000082f307212 */ /* 0x080fe200078e30ff */
[----:B------:R-:W-:Y:S01]  /*3d110*/  IMAD.U32 R47, RZ, RZ, UR4 ;  /* 0x00000004ff2f7e24 */ /* 0x000fe2000f8e00ff */
[----:B------:R-:W-:Y:S01]  /*3d120*/  LOP3.LUT R23, R23, R8, RZ, 0xfc, !PT ;  /* 0x0000000817177212 */ /* 0x000fe200078efcff */
[----:B------:R-:W-:Y:S01]  /*3d130*/  USHF.L.W.U32.HI UR4, UR23, 0x19, UR23 ;  /* 0x0000001917047899 */ /* 0x000fe20008010e17 */
[----:B------:R-:W-:Y:S01]  /*3d140*/  ISETP.NE.AND P0, PT, R3, RZ, PT ;  /* 0x000000ff0300720c */ /* 0x000fe20003f05270 */
[----:B------:R-:W-:Y:S01]  /*3d150*/  VIADD R3, R41, UR29 ;  /* 0x0000001d29037c36 */ /* 0x000fe20008000000 */
[----:B------:R-:W-:Y:S01]  /*3d160*/  LOP3.LUT R48, R45, R48, R23, 0xd0, !PT ;  /* 0x000000302d307212 */ /* 0x000fe200078ed017 */
[----:B------:R-:W-:Y:S01]  /*3d170*/  IMAD.IADD R23, R20, 0x1, R15 ;  /* 0x0000000114177824 */ /* 0x000fe200078e020f */
[-C--:B------:R-:W-:Y:S01]  /*3d180*/  LOP3.LUT R41, R8, R45.reuse, RZ, 0x30, !PT ;  /* 0x0000002d08297212 */ /* 0x080fe200078e30ff */
[----:B------:R-:W-:Y:S01]  /*3d190*/  ULOP3.LUT UR4, UR6, UR4, UR5, 0x96, !UPT ;  /* 0x0000000406047292 */ /* 0x000fe2000f8e9605 */
[----:B------:R-:W-:Y:S01]  /*3d1a0*/  LOP3.LUT R45, RZ, R45, RZ, 0x33, !PT ;  /* 0x0000002dff2d7212 */ /* 0x000fe200078e33ff */
[----:B------:R-:W-:Y:S01]  /*3d1b0*/  USHF.L.W.U32.HI UR5, UR32, 0xe, UR32 ;  /* 0x0000000e20057899 */ /* 0x000fe20008010e20 */
[----:B------:R-:W-:Y:S01]  /*3d1c0*/  LOP3.LUT R41, R48, R41, RZ, 0xfc, !PT ;  /* 0x0000002930297212 */ /* 0x000fe200078efcff */
[----:B------:R-:W-:Y:S01]  /*3d1d0*/  USHF.R.U32.HI UR6, URZ, 0x3, UR32 ;  /* 0x00000003ff067899 */ /* 0x000fe20008011620 */
[--C-:B------:R-:W-:Y:S01]  /*3d1e0*/  SHF.R.U32.HI R20, RZ, 0x1, R24.reuse ;  /* 0x00000001ff147819 */ /* 0x100fe20000011618 */
[----:B------:R-:W-:Y:S01]  /*3d1f0*/  IMAD.IADD R48, R8, 0x1, R45 ;  /* 0x0000000108307824 */ /* 0x000fe200078e022d */
[----:B------:R-:W-:-:S02]  /*3d200*/  SHF.R.U32.HI R8, RZ, 0x8, R24 ;  /* 0x00000008ff087819 */ /* 0x000fc40000011618 */
[----:B------:R-:W-:Y:S02]  /*3d210*/  LOP3.LUT R20, R20, 0x1, RZ, 0xc0, !PT ;  /* 0x0000000114147812 */ /* 0x000fe400078ec0ff */
[----:B------:R-:W-:Y:S02]  /*3d220*/  @!P0 SEL R41, R41, R48, P1 ;  /* 0x0000003029298207 */ /* 0x000fe40000800000 */
[----:B------:R-:W-:Y:S02]  /*3d230*/  LOP3.LUT R15, R8, 0x1f, RZ, 0xc0, !PT ;  /* 0x0000001f080f7812 */ /* 0x000fe400078ec0ff */
[----:B------:R-:W-:Y:S01]  /*3d240*/  LOP3.LUT R24, R24, 0x1, RZ, 0xc0, !PT ;  /* 0x0000000118187812 */ /* 0x000fe200078ec0ff */
[----:B------:R-:W-:Y:S01]  /*3d250*/  IMAD.IADD R45, R46, 0x1, R41 ;  /* 0x000000012e2d7824 */ /* 0x000fe200078e0229 */
[-C--:B------:R-:W-:Y:S02]  /*3d260*/  SHF.L.U32 R20, R20, R15.reuse, RZ ;  /* 0x0000000f14147219 */ /* 0x080fe400000006ff */
[----:B------:R-:W-:-:S02]  /*3d270*/  SHF.L.U32 R24, R24, R15, RZ ;  /* 0x0000000f18187219 */ /* 0x000fc400000006ff */
[----:B------:R-:W-:Y:S02]  /*3d280*/  SHF.L.U32 R8, R2, R15, RZ ;  /* 0x0000000f02087219 */ /* 0x000fe400000006ff */
[----:B------:R-:W-:Y:S02]  /*3d290*/  LOP3.LUT R15, R45, R14, RZ, 0x3c, !PT ;  /* 0x0000000e2d0f7212 */ /* 0x000fe400078e3cff */
[-C--:B------:R-:W-:Y:S02]  /*3d2a0*/  LOP3.LUT R45, R20, R8.reuse, R23, 0x70, !PT ;  /* 0x00000008142d7212 */ /* 0x080fe400078e7017 */
[--C-:B------:R-:W-:Y:S02]  /*3d2b0*/  SHF.R.U32.HI R20, RZ, 0x4, R15.reuse ;  /* 0x00000004ff147819 */ /* 0x100fe4000001160f */
[----:B------:R-:W-:Y:S01]  /*3d2c0*/  LOP3.LUT R24, R23, R8, R24, 0x70, !PT ;  /* 0x0000000817187212 */ /* 0x000fe200078e7018 */
[----:B------:R-:W-:Y:S01]  /*3d2d0*/  VIADD R8, R40, UR30 ;  /* 0x0000001e28087c36 */ /* 0x000fe20008000000 */
[----:B------:R-:W-:-:S02]  /*3d2e0*/  LOP3.LUT R20, R20, 0xf0f0f0f, R15, 0x48, !PT ;  /* 0x0f0f0f0f14147812 */ /* 0x000fc400078e480f */
[----:B------:R-:W-:Y:S02]  /*3d2f0*/  LOP3.LUT R40, R24, R45, RZ, 0xfc, !PT ;  /* 0x0000002d18287212 */ /* 0x000fe400078efcff */
[----:B------:R-:W-:Y:S02]  /*3d300*/  SHF.R.U32.HI R46, RZ, 0x18, R20 ;  /* 0x00000018ff2e7819 */ /* 0x000fe40000011614 */
[----:B------:R-:W-:Y:S02]  /*3d310*/  IADD3 R8, PT, PT, R47, UR21, R8 ;  /* 0x000000152f087c10 */ /* 0x000fe4000fffe008 */
[C-C-:B------:R-:W-:Y:S02]  /*3d320*/  SHF.L.W.U32.HI R24, R16.reuse, 0x1e, R16.reuse ;  /* 0x0000001e10187819 */ /* 0x140fe40000010e10 */
[----:B------:R-:W-:Y:S02]  /*3d330*/  SHF.L.W.U32.HI R45, R16, 0x13, R16 ;  /* 0x00000013102d7819 */ /* 0x000fe40000010e10 */
[----:B------:R-:W-:-:S02]  /*3d340*/  SHF.R.W.U32 R47, R15, R46, R15 ;  /* 0x0000002e0f2f7219 */ /* 0x000fc40000001e0f */
[----:B------:R-:W-:Y:S02]  /*3d350*/  SHF.L.W.U32.HI R16, R16, 0xa, R16 ;  /* 0x0000000a10107819 */ /* 0x000fe40000010e10 */
[----:B------:R-:W-:Y:S02]  /*3d360*/  LOP3.LUT R44, R47, R44, RZ, 0x3c, !PT ;  /* 0x0000002c2f2c7212 */ /* 0x000fe400078e3cff */
[----:B------:R-:W-:Y:S02]  /*3d370*/  LOP3.LUT R16, R16, R24, R45, 0x96, !PT ;  /* 0x0000001810107212 */ /* 0x000fe400078e962d */
[C-C-:B------:R-:W-:Y:S02]  /*3d380*/  SHF.L.W.U32.HI R24, R40.reuse, 0x1a, R40.reuse ;  /* 0x0000001a28187819 */ /* 0x140fe40000010e28 */
[C-C-:B------:R-:W-:Y:S02]  /*3d390*/  SHF.L.W.U32.HI R45, R40.reuse, 0x15, R40.reuse ;  /* 0x00000015282d7819 */ /* 0x140fe40000010e28 */
[----:B------:R-:W-:-:S02]  /*3d3a0*/  SHF.L.W.U32.HI R40, R40, 0x7, R40 ;  /* 0x0000000728287819 */ /* 0x000fc40000010e28 */
[----:B------:R-:W-:Y:S02]  /*3d3b0*/  SHF.R.U32.HI R47, RZ, 0x10, R44 ;  /* 0x00000010ff2f7819 */ /* 0x000fe4000001162c */
[----:B------:R-:W-:Y:S02]  /*3d3c0*/  LOP3.LUT R24, R40, R24, R45, 0x96, !PT ;  /* 0x0000001828187212 */ /* 0x000fe400078e962d */
[----:B------:R-:W-:Y:S02]  /*3d3d0*/  LOP3.LUT R40, R47, R44, RZ, 0x3c, !PT ;  /* 0x0000002c2f287212 */ /* 0x000fe400078e3cff */
[----:B------:R-:W-:Y:S02]  /*3d3e0*/  IADD3 R3, PT, PT, R50, UR20, R3 ;  /* 0x0000001432037c10 */ /* 0x000fe4000fffe003 */
[----:B------:R-:W-:Y:S02]  /*3d3f0*/  IADD3 R16, PT, PT, R16, R42, R5 ;  /* 0x0000002a10107210 */ /* 0x000fe40007ffe005 */
[----:B------:R-:W-:-:S02]  /*3d400*/  SHF.R.U32.HI R46, RZ, 0xc, R40 ;  /* 0x0000000cff2e7819 */ /* 0x000fc40000011628 */
[--C-:B------:R-:W-:Y:S02]  /*3d410*/  SHF.R.U32.HI R47, RZ, 0x4, R40.reuse ;  /* 0x00000004ff2f7819 */ /* 0x100fe40000011628 */
[----:B------:R-:W-:Y:S02]  /*3d420*/  SHF.R.U32.HI R48, RZ, 0x8, R40 ;  /* 0x00000008ff307819 */ /* 0x000fe40000011628 */
[C-C-:B------:R-:W-:Y:S02]  /*3d430*/  SHF.L.W.U32.HI R5, R3.reuse, 0xf, R3.reuse ;  /* 0x0000000f03057819 */ /* 0x140fe40000010e03 */
[--C-:B------:R-:W-:Y:S02]  /*3d440*/  SHF.L.W.U32.HI R42, R3, 0xd, R3.reuse ;  /* 0x0000000d032a7819 */ /* 0x100fe40000010e03 */
[----:B------:R-:W-:Y:S02]  /*3d450*/  SHF.R.U32.HI R45, RZ, 0xa, R3 ;  /* 0x0000000aff2d7819 */ /* 0x000fe40000011603 */
[----:B------:R-:W-:-:S02]  /*3d460*/  LOP3.LUT R47, R48, R47, R46, 0x96, !PT ;  /* 0x0000002f302f7212 */ /* 0x000fc400078e962e */
[----:B------:R-:W-:Y:S02]  /*3d470*/  LOP3.LUT R5, R45, R5, R42, 0x96, !PT ;  /* 0x000000052d057212 */ /* 0x000fe400078e962a */
[C-C-:B------:R-:W-:Y:S02]  /*3d480*/  SHF.L.W.U32.HI R42, R8.reuse, 0xf, R8.reuse ;  /* 0x0000000f082a7819 */ /* 0x140fe40000010e08 */
[--C-:B------:R-:W-:Y:S01]  /*3d490*/  SHF.L.W.U32.HI R45, R8, 0xd, R8.reuse ;  /* 0x0000000d082d7819 */ /* 0x100fe20000010e08 */
[----:B------:R-:W-:Y:S01]  /*3d4a0*/  VIADD R5, R5, UR31 ;  /* 0x0000001f05057c36 */ /* 0x000fe20008000000 */
        /* <DEDUP_REMOVED lines=22> */
[----:B------:R-:W-:Y:S01]  /*3d610*/  IADD3 R47, PT, PT, R19, R6, R10 ;  /* 0x00000006132f7210 */ /* 0x000fe20007ffe00a */
        /* <DEDUP_REMOVED lines=204> */
[----:B------:R-:W-:Y:S02]  /*3e2e0*/  LOP3.LUT R45, R18, 0x1f, RZ, 0xc0, !PT ;  /* 0x0000001f122d7812 */ /* 0x000fe400078ec0ff */
[----:B------:R-:W-:Y:S02]  /*3e2f0*/  SHF.R.U32.HI R47, RZ, 0x10, R24 ;  /* 0x00000010ff2f7819 */ /* 0x000fe40000011618 */
        /* <DEDUP_REMOVED lines=12> */
[--C-:B------:R-:W-:Y:S02]  /*3e3c0*/  SHF.R.U32.HI R46, RZ, 0x8, R26.reuse ;  /* 0x00000008ff2e7819 */ /* 0x100fe4000001161a */
[----:B------:R-:W-:-:S02]  /*3e3d0*/  SHF.R.U32.HI R48, RZ, 0x1, R26 ;  /* 0x00000001ff307819 */ /* 0x000fc4000001161a */
[----:B------:R-:W-:Y:S02]  /*3e3e0*/  LOP3.LUT R47, R46, 0x1f, RZ, 0xc0, !PT ;  /* 0x0000001f2e2f7812 */ /* 0x000fe400078ec0ff */
[----:B------:R-:W-:Y:S02]  /*3e3f0*/  LOP3.LUT R48, R48, 0x1, RZ, 0xc0, !PT ;  /* 0x0000000130307812 */ /* 0x000fe400078ec0ff */
[----:B------:R-:W-:Y:S02]  /*3e400*/  LOP3.LUT R26, R26, 0x1, RZ, 0xc0, !PT ;  /* 0x000000011a1a7812 */ /* 0x000fe400078ec0ff */
[-C--:B------:R-:W-:Y:S02]  /*3e410*/  SHF.L.U32 R48, R48, R47.reuse, RZ ;  /* 0x0000002f30307219 */ /* 0x080fe400000006ff */
[-C--:B------:R-:W-:Y:S02]  /*3e420*/  SHF.L.U32 R26, R26, R47.reuse, RZ ;  /* 0x0000002f1a1a7219 */ /* 0x080fe400000006ff */
[----:B------:R-:W-:-:S02]  /*3e430*/  SHF.L.U32 R46, R2, R47, RZ ;  /* 0x0000002f022e7219 */ /* 0x000fc400000006ff */
[----:B------:R-:W-:Y:S02]  /*3e440*/  LOP3.LUT R18, R18, R29, RZ, 0xfc, !PT ;  /* 0x0000001d12127212 */ /* 0x000fe400078efcff */
[----:B------:R-:W-:Y:S02]  /*3e450*/  LOP3.LUT R47, R45, R44, RZ, 0x3c, !PT ;  /* 0x0000002c2d2f7212 */ /* 0x000fe400078e3cff */
[-C--:B------:R-:W-:Y:S02]  /*3e460*/  LOP3.LUT R26, R11, R46.reuse, R26, 0x70, !PT ;  /* 0x0000002e0b1a7212 */ /* 0x080fe400078e701a */
[----:B------:R-:W-:Y:S02]  /*3e470*/  LOP3.LUT R29, R48, R46, R11, 0x70, !PT ;  /* 0x0000002e301d7212 */ /* 0x000fe400078e700b */
        /* <DEDUP_REMOVED lines=57> */
[----:B------:R-:W-:Y:S02]  /*3e810*/  LOP3.LUT R43, R19, R48, RZ, 0x30, !PT ;  /* 0x00000030132b7212 */ /* 0x000fe400078e30ff */
[----:B------:R-:W-:-:S02]  /*3e820*/  LOP3.LUT R50, R48, R41, R50, 0xd0, !PT ;  /* 0x0000002930327212 */ /* 0x000fc400078ed032 */
[----:B------:R-:W-:Y:S02]  /*3e830*/  LOP3.LUT R48, RZ, R48, RZ, 0x33, !PT ;  /* 0x00000030ff307212 */ /* 0x000fe400078e33ff */
[----:B------:R-:W-:Y:S02]  /*3e840*/  ISETP.GT.AND P1, PT, R27, -0x1, PT ;  /* 0xffffffff1b00780c */ /* 0x000fe40003f24270 */
[----:B------:R-:W-:Y:S01]  /*3e850*/  LOP3.LUT R43, R50, R43, RZ, 0xfc, !PT ;  /* 0x0000002b322b7212 */ /* 0x000fe200078efcff */
[----:B------:R-:W-:Y:S02]  /*3e860*/  IMAD.IADD R48, R19, 0x1, R48 ;  /* 0x0000000113307824 */ /* 0x000fe400078e0230 */
[----:B------:R-:W-:-:S03]  /*3e870*/  IMAD.IADD R19, R16, 0x1, R23 ;  /* 0x0000000110137824 */ /* 0x000fc600078e0217 */
[----:B------:R-:W-:-:S05]  /*3e880*/  @!P0 SEL R43, R43, R48, P1 ;  /* 0x000000302b2b8207 */ /* 0x000fca0000800000 */
        /* <DEDUP_REMOVED lines=14> */
[----:B------:R-:W-:Y:S02]  /*3e970*/  SHF.R.U32.HI R26, RZ, 0x8, R32 ;  /* 0x00000008ff1a7819 */ /* 0x000fe40000011620 */
[----:B------:R-:W-:Y:S02]  /*3e980*/  LOP3.LUT R49, R49, R48, RZ, 0x3c, !PT ;  /* 0x0000003031317212 */ /* 0x000fe400078e3cff */
[----:B------:R-:W-:Y:S02]  /*3e990*/  LOP3.LUT R41, R44, R47, RZ, 0xfc, !PT ;  /* 0x0000002f2c297212 */ /* 0x000fe400078efcff */
[----:B------:R-:W-:-:S02]  /*3e9a0*/  LOP3.LUT R29, R26, 0x1f, RZ, 0xc0, !PT ;  /* 0x0000001f1a1d7812 */ /* 0x000fc400078ec0ff */
[----:B------:R-:W-:Y:S02]  /*3e9b0*/  SHF.R.U32.HI R44, RZ, 0x1, R32 ;  /* 0x00000001ff2c7819 */ /* 0x000fe40000011620 */
        /* <DEDUP_REMOVED lines=10> */
[----:B------:R-:W-:Y:S02]  /*3ea60*/  LOP3.LUT R26, R26, R47, R16, 0x70, !PT ;  /* 0x0000002f1a1a7212 */ /* 0x000fe400078e7010 */
[----:B------:R-:W-:Y:S01]  /*3ea70*/  LOP3.LUT R47, R44, 0x18, RZ, 0xc, !PT ;  /* 0x000000182c2f7812 */ /* 0x000fe200078e0cff */
[----:B------:R-:W-:-:S02]  /*3ea80*/  VIADD R44, R46, 0x1010101 ;  /* 0x010101012e2c7836 */ /* 0x000fc40000000000 */
        /* <DEDUP_REMOVED lines=182> */
[CC--:B------:R-:W-:Y:S02]  /*3f5f0*/  LOP3.LUT R43, R47.reuse, R44.reuse, RZ, 0x30, !PT ;  /* 0x0000002c2f2b7212 */ /* 0x0c0fe400078e30ff */
[----:B------:R-:W-:Y:S02]  /*3f600*/  LOP3.LUT R44, RZ, R44, RZ, 0x33, !PT ;  /* 0x0000002cff2c7212 */ /* 0x000fe400078e33ff */
[----:B------:R-:W-:Y:S01]  /*3f610*/  LOP3.LUT R43, R48, R43, RZ, 0xfc, !PT ;  /* 0x0000002b302b7212 */ /* 0x000fe200078efcff */
[----:B------:R-:W-:Y:S01]  /*3f620*/  IMAD.U32 R48, RZ, RZ, UR4 ;  /* 0x00000004ff307e24 */ /* 0x000fe2000f8e00ff */
[----:B------:R-:W-:Y:S01]  /*3f630*/  USHF.L.W.U32.HI UR4, UR32, 0x19, UR32 ;  /* 0x0000001920047899 */ /* 0x000fe20008010e20 */
[----:B------:R-:W-:Y:S01]  /*3f640*/  IMAD.IADD R44, R47, 0x1, R44 ;  /* 0x000000012f2c7824 */ /* 0x000fe200078e022c */
[----:B------:R-:W-:-:S02]  /*3f650*/  SHF.L.W.U32.HI R47, R46, 0x13, R46 ;  /* 0x000000132e2f7819 */ /* 0x000fc40000010e2e */
[----:B------:R-:W-:Y:S01]  /*3f660*/  SHF.L.W.U32.HI R46, R46, 0xa, R46 ;  /* 0x0000000a2e2e7819 */ /* 0x000fe20000010e2e */
[----:B------:R-:W-:Y:S01]  /*3f670*/  ULOP3.LUT UR4, UR6, UR4, UR5, 0x96, !UPT ;  /* 0x0000000406047292 */ /* 0x000fe2000f8e9605 */
[----:B------:R-:W-:Y:S01]  /*3f680*/  @!P0 SEL R43, R43, R44, P1 ;  /* 0x0000002c2b2b8207 */ /* 0x000fe20000800000 */
[----:B------:R-:W-:Y:S01]  /*3f690*/  USHF.L.W.U32.HI UR5, UR33, 0xe, UR33 ;  /* 0x0000000e21057899 */ /* 0x000fe20008010e21 */
[----:B------:R-:W-:Y:S01]  /*3f6a0*/  LOP3.LUT R18, R46, R18, R47, 0x96, !PT ;  /* 0x000000122e127212 */ /* 0x000fe200078e962f */
[----:B------:R-:W-:Y:S01]  /*3f6b0*/  USHF.R.U32.HI UR6, URZ, 0x3, UR33 ;  /* 0x00000003ff067899 */ /* 0x000fe20008011621 */
[----:B------:R-:W-:Y:S01]  /*3f6c0*/  IADD3 R5, PT, PT, R48, UR22, R5 ;  /* 0x0000001630057c10 */ /* 0x000fe2000fffe005 */
[----:B------:R-:W-:Y:S01]  /*3f6d0*/  IMAD.IADD R29, R26, 0x1, R43 ;  /* 0x000000011a1d7824 */ /* 0x000fe200078e022b */
[----:B------:R-:W-:Y:S02]  /*3f6e0*/  IADD3 R18, PT, PT, R18, R41, R6 ;  /* 0x0000002912127210 */ /* 0x000fe40007ffe006 */
[----:B------:R-:W-:-:S02]  /*3f6f0*/  SHF.R.U32.HI R41, RZ, 0x8, R34 ;  /* 0x00000008ff297819 */ /* 0x000fc40000011622 */
        /* <DEDUP_REMOVED lines=14> */
[----:B------:R-:W-:Y:S02]  /*3f7e0*/  LOP3.LUT R34, R34, 0x1, RZ, 0xc0, !PT ;  /* 0x0000000122227812 */ /* 0x000fe400078ec0ff */
[----:B------:R-:W-:Y:S02]  /*3f7f0*/  LOP3.LUT R44, R44, 0x1, RZ, 0xc0, !PT ;  /* 0x000000012c2c7812 */ /* 0x000fe400078ec0ff */
[----:B------:R-:W-:Y:S02]  /*3f800*/  LOP3.LUT R27, R46, R27, RZ, 0x3c, !PT ;  /* 0x0000001b2e1b7212 */ /* 0x000fe400078e3cff */
[----:B------:R-:W-:-:S02]  /*3f810*/  SHF.L.U32 R44, R44, R41, RZ ;  /* 0x000000292c2c7219 */ /* 0x000fc400000006ff */
[-C--:B------:R-:W-:Y:S02]  /*3f820*/  SHF.L.U32 R34, R34, R41.reuse, RZ ;  /* 0x0000002922227219 */ /* 0x080fe400000006ff */
[----:B------:R-:W-:Y:S02]  /*3f830*/  SHF.L.U32 R41, R2, R41, RZ ;  /* 0x0000002902297219 */ /* 0x000fe400000006ff */
[----:B------:R-:W-:Y:S02]  /*3f840*/  SHF.R.U32.HI R46, RZ, 0x2, R27 ;  /* 0x00000002ff2e7819 */ /* 0x000fe4000001161b */
[-C--:B------:R-:W-:Y:S02]  /*3f850*/  LOP3.LUT R34, R6, R41.reuse, R34, 0x70, !PT ;  /* 0x0000002906227212 */ /* 0x080fe400078e7022 */
[----:B------:R-:W-:Y:S02]  /*3f860*/  LOP3.LUT R47, R44, R41, R6, 0x70, !PT ;  /* 0x000000292c2f7212 */ /* 0x000fe400078e7006 */
[----:B------:R-:W-:-:S02]  /*3f870*/  LOP3.LUT R46, R46, R27, RZ, 0x3c, !PT ;  /* 0x0000001b2e2e7212 */ /* 0x000fc400078e3cff */
[C-C-:B------:R-:W-:Y:S02]  /*3f880*/  SHF.L.W.U32.HI R41, R5.reuse, 0xf, R5.reuse ;  /* 0x0000000f05297819 */ /* 0x140fe40000010e05 */
[--C-:B------:R-:W-:Y:S01]  /*3f890*/  SHF.L.W.U32.HI R6, R5, 0xd, R5.reuse ;  /* 0x0000000d05067819 */ /* 0x100fe20000010e05 */
[C---:B------:R-:W-:Y:S01]  /*3f8a0*/  IMAD.SHL.U32 R44, R46.reuse, 0x8, RZ ;  /* 0x000000082e2c7824 */ /* 0x040fe200078e00ff */
[----:B------:R-:W-:Y:S01]  /*3f8b0*/  SHF.R.U32.HI R27, RZ, 0xa, R5 ;  /* 0x0000000aff1b7819 */ /* 0x000fe20000011605 */
[----:B------:R-:W-:Y:S01]  /*3f8c0*/  IMAD.SHL.U32 R48, R46, 0x40000000, RZ ;  /* 0x400000002e307824 */ /* 0x000fe200078e00ff */
[----:B------:R-:W-:Y:S02]  /*3f8d0*/  LOP3.LUT R34, R34, R47, RZ, 0xfc, !PT ;  /* 0x0000002f22227212 */ /* 0x000fe400078efcff */
[----:B------:R-:W-:Y:S01]  /*3f8e0*/  LOP3.LUT R41, R27, R41, R6, 0x96, !PT ;  /* 0x000000291b297212 */ /* 0x000fe200078e9606 */
[----:B------:R-:W-:Y:S01]  /*3f8f0*/  IMAD.U32 R6, R46, -0x80000000, RZ ;  /* 0x800000002e067824 */ /* 0x000fe200078e00ff */
[----:B------:R-:W-:Y:S01]  /*3f900*/  LOP3.LUT R44, R44, 0x18, RZ, 0xc, !PT ;  /* 0x000000182c2c7812 */ /* 0x000fe200078e0cff */
[----:B------:R-:W-:-:S02]  /*3f910*/  VIADD R27, R45, 0x1010101 ;  /* 0x010101012d1b7836 */ /* 0x000fc40000000000 */
[----:B------:R-:W-:Y:S01]  /*3f920*/  VIADD R45, R45, 0x2020202 ;  /* 0x020202022d2d7836 */ /* 0x000fe20000000000 */
[----:B------:R-:W-:Y:S01]  /*3f930*/  LOP3.LUT R46, R6, 0x80000000, RZ, 0x3c, !PT ;  /* 0x80000000062e7812 */ /* 0x000fe200078e3cff */
[----:B------:R-:W-:Y:S01]  /*3f940*/  IMAD.IADD R17, R17, 0x1, R34 ;  /* 0x0000000111117824 */ /* 0x000fe200078e0222 */
        /* <DEDUP_REMOVED lines=42> */
[----:B------:R-:W-:Y:S01]  /*3fbf0*/  SHF.R.U32.HI R6, RZ, 0x8, R35 ;  /* 0x00000008ff067819 */ /* 0x000fe20000011623 */
[----:B------:R-:W-:Y:S01]  /*3fc00*/  IMAD.IADD R43, R43, 0x1, R46 ;  /* 0x000000012b2b7824 */ /* 0x000fe200078e022e */
[----:B------:R-:W-:-:S02]  /*3fc10*/  LOP3.LUT R32, R48, R45, RZ, 0xfc, !PT ;  /* 0x0000002d30207212 */ /* 0x000fc400078efcff */
[----:B------:R-:W-:Y:S02]  /*3fc20*/  SHF.R.U32.HI R45, RZ, 0x1, R35 ;  /* 0x00000001ff2d7819 */ /* 0x000fe40000011623 */
[----:B------:R-:W-:Y:S02]  /*3fc30*/  @!P0 SEL R32, R32, R43, P1 ;  /* 0x0000002b20208207 */ /* 0x000fe40000800000 */
[----:B------:R-:W-:Y:S02]  /*3fc40*/  LOP3.LUT R46, R35, 0x1, RZ, 0xc0, !PT ;  /* 0x00000001232e7812 */ /* 0x000fe400078ec0ff */
[----:B------:R-:W-:Y:S01]  /*3fc50*/  LOP3.LUT R35, R6, 0x1f, RZ, 0xc0, !PT ;  /* 0x0000001f06237812 */ /* 0x000fe200078ec0ff */
[----:B------:R-:W-:Y:S01]  /*3fc60*/  IMAD.IADD R27, R27, 0x1, R32 ;  /* 0x000000011b1b7824 */ /* 0x000fe200078e0220 */
[----:B------:R-:W-:Y:S01]  /*3fc70*/  LOP3.LUT R34, R45, 0x1, RZ, 0xc0, !PT ;  /* 0x000000012d227812 */ /* 0x000fe200078ec0ff */
[----:B------:R-:W-:Y:S01]  /*3fc80*/  IMAD.U32 R45, RZ, RZ, UR8 ;  /* 0x00000008ff2d7e24 */ /* 0x000fe2000f8e00ff */
[----:B------:R-:W-:-:S02]  /*3fc90*/  SHF.L.U32 R46, R46, R35, RZ ;  /* 0x000000232e2e7219 */ /* 0x000fc400000006ff */
[----:B------:R-:W-:Y:S02]  /*3fca0*/  LOP3.LUT R27, R27, R26, RZ, 0x3c, !PT ;  /* 0x0000001a1b1b7212 */ /* 0x000fe400078e3cff */
[-C--:B------:R-:W-:Y:S02]  /*3fcb0*/  SHF.L.U32 R6, R2, R35.reuse, RZ ;  /* 0x0000002302067219 */ /* 0x080fe400000006ff */
[--C-:B------:R-:W-:Y:S02]  /*3fcc0*/  SHF.R.U32.HI R48, RZ, 0x4, R27.reuse ;  /* 0x00000004ff307819 */ /* 0x100fe4000001161b */
[----:B------:R-:W-:Y:S02]  /*3fcd0*/  SHF.L.U32 R34, R34, R35, RZ ;  /* 0x0000002322227219 */ /* 0x000fe400000006ff */
[----:B------:R-:W-:Y:S02]  /*3fce0*/  LOP3.LUT R43, R48, 0xf0f0f0f, R27, 0x48, !PT ;  /* 0x0f0f0f0f302b7812 */ /* 0x000fe400078e481b */
[----:B------:R-:W-:-:S02]  /*3fcf0*/  LOP3.LUT R35, R17, R6, R46, 0x70, !PT ;  /* 0x0000000611237212 */ /* 0x000fc400078e702e */
[----:B------:R-:W-:Y:S02]  /*3fd00*/  SHF.R.U32.HI R48, RZ, 0x18, R43 ;  /* 0x00000018ff307819 */ /* 0x000fe4000001162b */
[----:B------:R-:W-:Y:S02]  /*3fd10*/  LOP3.LUT R34, R34, R6, R17, 0x70, !PT ;  /* 0x0000000622227212 */ /* 0x000fe400078e7011 */
[----:B------:R-:W-:Y:S02]  /*3fd20*/  SHF.R.W.U32 R48, R27, R48, R27 ;  /* 0x000000301b307219 */ /* 0x000fe40000001e1b */
[----:B------:R-:W-:Y:S02]  /*3fd30*/  LOP3.LUT R34, R35, R34, RZ, 0xfc, !PT ;  /* 0x0000002223227212 */ /* 0x000fe400078efcff */
[----:B------:R-:W-:Y:S02]  /*3fd40*/  LOP3.LUT R46, R48, R29, RZ, 0x3c, !PT ;  /* 0x0000001d302e7212 */ /* 0x000fe400078e3cff */
[----:B------:R-:W-:-:S02]  /*3fd50*/  SHF.L.W.U32.HI R29, R34, 0x1a, R34 ;  /* 0x0000001a221d7819 */ /* 0x000fc40000010e22 */
[----:B------:R-:W-:Y:S02]  /*3fd60*/  SHF.R.U32.HI R35, RZ, 0x10, R46 ;  /* 0x00000010ff237819 */ /* 0x000fe4000001162e */
[C-C-:B------:R-:W-:Y:S02]  /*3fd70*/  SHF.L.W.U32.HI R48, R34.reuse, 0x15, R34.reuse ;  /* 0x0000001522307819 */ /* 0x140fe40000010e22 */
[----:B------:R-:W-:Y:S02]  /*3fd80*/  SHF.L.W.U32.HI R34, R34, 0x7, R34 ;  /* 0x0000000722227819 */ /* 0x000fe40000010e22 */
[----:B------:R-:W-:Y:S02]  /*3fd90*/  IADD3 R6, PT, PT, R42, UR23, R45 ;  /* 0x000000172a067c10 */ /* 0x000fe4000fffe02d */
[----:B------:R-:W-:Y:S02]  /*3fda0*/  LOP3.LUT R35, R35, R46, RZ, 0x3c, !PT ;  /* 0x0000002e23237212 */ /* 0x000fe400078e3cff */
[----:B------:R-:W-:Y:S01]  /*3fdb0*/  LOP3.LUT R34, R34, R29, R48, 0x96, !PT ;  /* 0x0000001d22227212 */ /* 0x000fe200078e9630 */
[----:B------:R-:W-:Y:S01]  /*3fdc0*/  VIADD R6, R6, UR4 ;  /* 0x0000000406067c36 */ /* 0x000fe20008000000 */
[--C-:B------:R-:W-:Y:S01]  /*3fdd0*/  SHF.R.U32.HI R29, RZ, 0xc, R35.reuse ;  /* 0x0000000cff1d7819 */ /* 0x100fe20000011623 */
[----:B------:R-:W-:Y:S01]  /*3fde0*/  USHF.L.W.U32.HI UR4, UR33, 0x19, UR33 ;  /* 0x0000001921047899 */ /* 0x000fe20008010e21 */
[----:B------:R-:W-:-:S02]  /*3fdf0*/  SHF.R.U32.HI R42, RZ, 0x4, R35 ;  /* 0x00000004ff2a7819 */ /* 0x000fc40000011623 */
[----:B------:R-:W-:Y:S01]  /*3fe00*/  SHF.R.U32.HI R45, RZ, 0x8, R35 ;  /* 0x00000008ff2d7819 */ /* 0x000fe20000011623 */
[----:B------:R-:W-:Y:S02]  /*3fe10*/  ULOP3.LUT UR4, UR6, UR4, UR5, 0x96, !UPT ;  /* 0x0000000406047292 */ /* 0x000fe4000f8e9605 */
[----:B------:R-:W-:Y:S01]  /*3fe20*/  USHF.L.W.U32.HI UR5, UR34, 0xe, UR34 ;  /* 0x0000000e22057899 */ /* 0x000fe20008010e22 */
[----:B------:R-:W-:Y:S01]  /*3fe30*/  LOP3.LUT R48, R45, R42, R29, 0x96, !PT ;  /* 0x0000002a2d307212 */ /* 0x000fe200078e961d */
[----:B------:R-:W-:Y:S01]  /*3fe40*/  USHF.R.U32.HI UR6, URZ, 0x3, UR34 ;  /* 0x00000003ff067899 */ /* 0x000fe20008011622 */
[C-C-:B------:R-:W-:Y:S02]  /*3fe50*/  SHF.L.W.U32.HI R29, R6.reuse, 0xf, R6.reuse ;  /* 0x0000000f061d7819 */ /* 0x140fe40000010e06 */
[--C-:B------:R-:W-:Y:S02]  /*3fe60*/  SHF.L.W.U32.HI R42, R6, 0xd, R6.reuse ;  /* 0x0000000d062a7819 */ /* 0x100fe40000010e06 */
[----:B------:R-:W-:-:S02]  /*3fe70*/  SHF.R.U32.HI R45, RZ, 0xa, R6 ;  /* 0x0000000aff2d7819 */ /* 0x000fc40000011606 */
[----:B------:R-:W-:Y:S02]  /*3fe80*/  LOP3.LUT R47, R48, R35, RZ, 0x3c, !PT ;  /* 0x00000023302f7212 */ /* 0x000fe400078e3cff */
[----:B------:R-:W-:Y:S02]  /*3fe90*/  LOP3.LUT R29, R45, R29, R42, 0x96, !PT ;  /* 0x0000001d2d1d7212 */ /* 0x000fe400078e962a */
        /* <DEDUP_REMOVED lines=77> */
[----:B------:R-:W-:Y:S02]  /*40370*/  IADD3 R43, PT, PT, R36, R7, R4 ;  /* 0x00000007242b7210 */ /* 0x000fe40007ffe004 */
[--C-:B------:R-:W-:Y:S02]  /*40380*/  SHF.R.U32.HI R7, RZ, 0x8, R25.reuse ;  /* 0x00000008ff077819 */ /* 0x100fe40000011619 */
[----:B------:R-:W-:Y:S02]  /*40390*/  SHF.R.U32.HI R36, RZ, 0x1, R25 ;  /* 0x00000001ff247819 */ /* 0x000fe40000011619 */
[----:B------:R-:W-:Y:S02]  /*403a0*/  LOP3.LUT R49, R49, R46, RZ, 0x3c, !PT ;  /* 0x0000002e31317212 */ /* 0x000fe400078e3cff */
[----:B------:R-:W-:-:S02]  /*403b0*/  LOP3.LUT R44, R45, R48, RZ, 0xfc, !PT ;  /* 0x000000302d2c7212 */ /* 0x000fc400078efcff */
[----:B------:R-:W-:Y:S02]  /*403c0*/  LOP3.LUT R7, R7, 0x1f, RZ, 0xc0, !PT ;  /* 0x0000001f07077812 */ /* 0x000fe400078ec0ff */
[----:B------:R-:W-:Y:S02]  /*403d0*/  LOP3.LUT R36, R36, 0x1, RZ, 0xc0, !PT ;  /* 0x0000000124247812 */ /* 0x000fe400078ec0ff */
[----:B------:R-:W-:Y:S02]  /*403e0*/  SHF.R.U32.HI R48, RZ, 0x2, R49 ;  /* 0x00000002ff307819 */ /* 0x000fe40000011631 */
[----:B------:R-:W-:Y:S02]  /*403f0*/  LOP3.LUT R46, R25, 0x1, RZ, 0xc0, !PT ;  /* 0x00000001192e7812 */ /* 0x000fe400078ec0ff */
[----:B------:R-:W-:Y:S02]  /*40400*/  SHF.L.U32 R45, R36, R7, RZ ;  /* 0x00000007242d7219 */ /* 0x000fe400000006ff */
[----:B------:R-:W-:-:S02]  /*40410*/  LOP3.LUT R25, R48, R49, RZ, 0x3c, !PT ;  /* 0x0000003130197212 */ /* 0x000fc400078e3cff */
[-C--:B------:R-:W-:Y:S02]  /*40420*/  SHF.L.U32 R46, R46, R7.reuse, RZ ;  /* 0x000000072e2e7219 */ /* 0x080fe400000006ff */
[----:B------:R-:W-:Y:S01]  /*40430*/  SHF.L.U32 R36, R2, R7, RZ ;  /* 0x0000000702247219 */ /* 0x000fe200000006ff */
[----:B------:R-:W-:-:S03]  /*40440*/  IMAD.SHL.U32 R48, R25, 0x8, RZ ;  /* 0x0000000819307824 */ /* 0x000fc600078e00ff */
        /* <DEDUP_REMOVED lines=67> */
[C---:B------:R-:W-:Y:S01]  /*40880*/  LOP3.LUT R42, R44.reuse, R7, R36, 0x1e, !PT ;  /* 0x000000072c2a7212 */ /* 0x040fe200078e1e24 */
[----:B------:R-:W-:Y:S01]  /*40890*/  VIADD R7, R35, 0x1010101 ;  /* 0x0101010123077836 */ /* 0x000fe20000000000 */
[----:B------:R-:W-:Y:S01]  /*408a0*/  LOP3.LUT R47, R47, R32, RZ, 0x3c, !PT ;  /* 0x000000202f2f7212 */ /* 0x000fe200078e3cff */
[----:B------:R-:W-:Y:S01]  /*408b0*/  VIADD R35, R35, 0x2020202 ;  /* 0x0202020223237836 */ /* 0x000fe20000000000 */
[----:B------:R-:W-:Y:S02]  /*408c0*/  LOP3.LUT R42, R44, R17, R42, 0x78, !PT ;  /* 0x000000112c2a7212 */ /* 0x000fe400078e782a */
[----:B------:R-:W-:Y:S02]  /*408d0*/  SHF.R.U32.HI R32, RZ, 0x2, R47 ;  /* 0x00000002ff207819 */ /* 0x000fe4000001162f */
[----:B------:R-:W-:-:S02]  /*408e0*/  IADD3 R34, PT, PT, R34, R43, R42 ;  /* 0x0000002b22227210 */ /* 0x000fc40007ffe02a */
[----:B------:R-:W-:Y:S02]  /*408f0*/  LOP3.LUT R32, R32, R47, RZ, 0x3c, !PT ;  /* 0x0000002f20207212 */ /* 0x000fe400078e3cff */
[----:B------:R-:W-:-:S03]  /*40900*/  SHF.R.U32.HI R43, RZ, 0x8, R21 ;  /* 0x00000008ff2b7819 */ /* 0x000fc60000011615 */
[----:B------:R-:W-:Y:S01]  /*40910*/  IMAD.SHL.U32 R47, R32, 0x8, RZ ;  /* 0x00000008202f7824 */ /* 0x000fe200078e00ff */
[----:B------:R-:W-:-:S04]  /*40920*/  LOP3.LUT R43, R43, 0x1f, RZ, 0xc0, !PT ;  /* 0x0000001f2b2b7812 */ /* 0x000fc800078ec0ff */
        /* <DEDUP_REMOVED lines=48> */
[----:B------:R-:W-:Y:S02]  /*40c30*/  @!P0 SEL R7, R7, R46, P1 ;  /* 0x0000002e07078207 */ /* 0x000fe40000800000 */
[----:B------:R-:W-:-:S03]  /*40c40*/  LOP3.LUT R46, R21, 0x1, RZ, 0xc0, !PT ;  /* 0x00000001152e7812 */ /* 0x000fc600078ec0ff */
        /* <DEDUP_REMOVED lines=19> */
[----:B------:R-:W-:Y:S02]  /*40d80*/  LOP3.LUT R44, R47, R44, R11, 0x70, !PT ;  /* 0x0000002c2f2c7212 */ /* 0x000fe400078e700b */
        /* <DEDUP_REMOVED lines=8> */
[----:B------:R-:W-:Y:S02]  /*40e10*/  LOP3.LUT R21, R21, R44, RZ, 0xfc, !PT ;  /* 0x0000002c15157212 */ /* 0x000fe400078efcff */
[----:B------:R-:W-:-:S02]  /*40e20*/  LOP3.LUT R43, R16, R31, R50, 0x70, !PT ;  /* 0x0000001f102b7212 */ /* 0x000fc400078e7032 */
        /* <DEDUP_REMOVED lines=12> */
[----:B------:R-:W-:-:S02]  /*40ef0*/  LOP3.LUT R45, R18, R37, R48, 0x70, !PT ;  /* 0x00000025122d7212 */ /* 0x000fc400078e7030 */
[----:B------:R-:W-:Y:S01]  /*40f00*/  LOP3.LUT R48, R46, R37, R18, 0x70, !PT ;  /* 0x000000252e307212 */ /* 0x000fe200078e7012 */
[----:B------:R-:W-:Y:S01]  /*40f10*/  VIADD R37, R35, 0x1010101 ;  /* 0x0101010123257836 */ /* 0x000fe20000000000 */
        /* <DEDUP_REMOVED lines=128> */
[----:B------:R-:W-:Y:S01]  /*41720*/  LOP3.LUT R36, R7, R36, RZ, 0xfc, !PT ;  /* 0x0000002407247212 */ /* 0x000fe200078efcff */
[----:B------:R-:W-:Y:S01]  /*41730*/  IMAD.IADD R7, R18, 0x1, R17 ;  /* 0x0000000112077824 */ /* 0x000fe200078e0211 */
[----:B------:R-:W-:Y:S01]  /*41740*/  LOP3.LUT R50, R13, 0x1, RZ, 0xc0, !PT ;  /* 0x000000010d327812 */ /* 0x000fe200078ec0ff */
[----:B------:R-:W-:-:S05]  /*41750*/  IMAD.IADD R35, R35, 0x1, R44 ;  /* 0x0000000123237824 */ /* 0x000fca00078e022c */
[----:B------:R-:W-:Y:S02]  /*41760*/  @!P0 SEL R36, R36, R35, P1 ;  /* 0x0000002324248207 */ /* 0x000fe40000800000 */
[----:B------:R-:W-:Y:S02]  /*41770*/  LOP3.LUT R35, R46, R21, R45, 0xe8, !PT ;  /* 0x000000152e237212 */ /* 0x000fe400078ee82d */
[----:B------:R-:W-:Y:S01]  /*41780*/  SHF.L.W.U32.HI R46, R38, 0x13, R38 ;  /* 0x00000013262e7819 */ /* 0x000fe20000010e26 */
[----:B------:R-:W-:Y:S01]  /*41790*/  IMAD.IADD R44, R37, 0x1, R36 ;  /* 0x00000001252c7824 */ /* 0x000fe200078e0224 */
[----:B------:R-:W-:-:S04]  /*417a0*/  SHF.R.U32.HI R21, RZ, 0x8, R22 ;  /* 0x00000008ff157819 */ /* 0x000fc80000011616 */
[----:B------:R-:W-:Y:S02]  /*417b0*/  LOP3.LUT R37, R31, R44, R7, 0x96, !PT ;  /* 0x0000002c1f257212 */ /* 0x000fe400078e9607 */
[C-C-:B------:R-:W-:Y:S02]  /*417c0*/  SHF.L.W.U32.HI R7, R38.reuse, 0x1e, R38.reuse ;  /* 0x0000001e26077819 */ /* 0x140fe40000010e26 */
[--C-:B------:R-:W-:Y:S02]  /*417d0*/  SHF.R.U32.HI R44, RZ, 0x4, R37.reuse ;  /* 0x00000004ff2c7819 */ /* 0x100fe40000011625 */
[----:B------:R-:W-:Y:S02]  /*417e0*/  SHF.L.W.U32.HI R38, R38, 0xa, R38 ;  /* 0x0000000a26267819 */ /* 0x000fe40000010e26 */
[----:B------:R-:W-:Y:S02]  /*417f0*/  LOP3.LUT R44, R44, 0xf0f0f0f, R37, 0x48, !PT ;  /* 0x0f0f0f0f2c2c7812 */ /* 0x000fe400078e4825 */
[----:B------:R-:W-:-:S02]  /*41800*/  LOP3.LUT R7, R38, R7, R46, 0x96, !PT ;  /* 0x0000000726077212 */ /* 0x000fc400078e962e */
[----:B------:R-:W-:Y:S02]  /*41810*/  SHF.R.U32.HI R48, RZ, 0x18, R44 ;  /* 0x00000018ff307819 */ /* 0x000fe4000001162c */
[----:B------:R-:W-:Y:S02]  /*41820*/  SHF.R.U32.HI R38, RZ, 0x1, R22 ;  /* 0x00000001ff267819 */ /* 0x000fe40000011616 */
[----:B------:R-:W-:Y:S02]  /*41830*/  SHF.R.W.U32 R45, R37, R48, R37 ;  /* 0x00000030252d7219 */ /* 0x000fe40000001e25 */
[----:B------:R-:W-:Y:S02]  /*41840*/  LOP3.LUT R38, R38, 0x1, RZ, 0xc0, !PT ;  /* 0x0000000126267812 */ /* 0x000fe400078ec0ff */
[----:B------:R-:W-:Y:S02]  /*41850*/  LOP3.LUT R42, R45, R42, RZ, 0x3c, !PT ;  /* 0x0000002a2d2a7212 */ /* 0x000fe400078e3cff */
[----:B------:R-:W-:-:S02]  /*41860*/  LOP3.LUT R45, R21, 0x1f, RZ, 0xc0, !PT ;  /* 0x0000001f152d7812 */ /* 0x000fc400078ec0ff */
[----:B------:R-:W-:Y:S02]  /*41870*/  SHF.R.U32.HI R21, RZ, 0x10, R42 ;  /* 0x00000010ff157819 */ /* 0x000fe4000001162a */
[----:B------:R-:W-:Y:S02]  /*41880*/  LOP3.LUT R46, R22, 0x1, RZ, 0xc0, !PT ;  /* 0x00000001162e7812 */ /* 0x000fe400078ec0ff */
[----:B------:R-:W-:Y:S02]  /*41890*/  LOP3.LUT R21, R21, R42, RZ, 0x3c, !PT ;  /* 0x0000002a15157212 */ /* 0x000fe400078e3cff */
[-C--:B------:R-:W-:Y:S02]  /*418a0*/  SHF.L.U32 R22, R38, R45.reuse, RZ ;  /* 0x0000002d26167219 */ /* 0x080fe400000006ff */
[----:B------:R-:W-:Y:S02]  /*418b0*/  SHF.L.U32 R38, R46, R45, RZ ;  /* 0x0000002d2e267219 */ /* 0x000fe400000006ff */
[----:B------:R-:W-:-:S02]  /*418c0*/  SHF.R.U32.HI R46, RZ, 0xc, R21 ;  /* 0x0000000cff2e7819 */ /* 0x000fc40000011615 */
[--C-:B------:R-:W-:Y:S02]  /*418d0*/  SHF.R.U32.HI R47, RZ, 0x4, R21.reuse ;  /* 0x00000004ff2f7819 */ /* 0x100fe40000011615 */
[----:B------:R-:W-:Y:S02]  /*418e0*/  SHF.R.U32.HI R48, RZ, 0x8, R21 ;  /* 0x00000008ff307819 */ /* 0x000fe40000011615 */
[----:B------:R-:W-:Y:S02]  /*418f0*/  SHF.L.U32 R45, R2, R45, RZ ;  /* 0x0000002d022d7219 */ /* 0x000fe400000006ff */
[----:B------:R-:W-:Y:S02]  /*41900*/  LOP3.LUT R46, R48, R47, R46, 0x96, !PT ;  /* 0x0000002f302e7212 */ /* 0x000fe400078e962e */
[-C--:B------:R-:W-:Y:S02]  /*41910*/  LOP3.LUT R38, R34, R45.reuse, R38, 0x70, !PT ;  /* 0x0000002d22267212 */ /* 0x080fe400078e7026 */
[----:B------:R-:W-:-:S02]  /*41920*/  LOP3.LUT R45, R22, R45, R34, 0x70, !PT ;  /* 0x0000002d162d7212 */ /* 0x000fc400078e7022 */
        /* <DEDUP_REMOVED lines=17> */
[----:B------:R-:W-:Y:S01]  /*41a40*/  VIADD R22, R44, 0x1010101 ;  /* 0x010101012c167836 */ /* 0x000fe20000000000 */
        /* <DEDUP_REMOVED lines=15> */
[----:B------:R-:W-:Y:S01]  /*41b40*/  IADD3 R34, PT, PT, R7, R35, R34 ;  /* 0x0000002307227210 */ /* 0x000fe20007ffe022 */
        /* <DEDUP_REMOVED lines=115> */
[--C-:B------:R-:W-:Y:S01]  /*42280*/  SHF.R.U32.HI R12, RZ, 0x8, R13.reuse ;  /* 0x00000008ff0c7819 */ /* 0x100fe2000001160d */
[----:B------:R-:W-:Y:S01]  /*42290*/  IMAD.IADD R33, R33, 0x1, R44 ;  /* 0x0000000121217824 */ /* 0x000fe200078e022c */
[----:B------:R-:W-:Y:S02]  /*422a0*/  LOP3.LUT R47, R48, R43, RZ, 0x3c, !PT ;  /* 0x0000002b302f7212 */ /* 0x000fe400078e3cff */
[----:B------:R-:W-:-:S02]  /*422b0*/  SHF.R.U32.HI R45, RZ, 0x1, R13 ;  /* 0x00000001ff2d7819 */ /* 0x000fc4000001160d */
[----:B------:R-:W-:Y:S02]  /*422c0*/  LOP3.LUT R43, R12, 0x1f, RZ, 0xc0, !PT ;  /* 0x0000001f0c2b7812 */ /* 0x000fe400078ec0ff */
[----:B------:R-:W-:Y:S02]  /*422d0*/  SHF.R.U32.HI R12, RZ, 0x2, R47 ;  /* 0x00000002ff0c7819 */ /* 0x000fe4000001162f */
[----:B------:R-:W-:Y:S02]  /*422e0*/  LOP3.LUT R48, R45, 0x1, RZ, 0xc0, !PT ;  /* 0x000000012d307812 */ /* 0x000fe400078ec0ff */
[----:B------:R-:W-:Y:S02]  /*422f0*/  LOP3.LUT R12, R12, R47, RZ, 0x3c, !PT ;  /* 0x0000002f0c0c7212 */ /* 0x000fe400078e3cff */
[-C--:B------:R-:W-:Y:S02]  /*42300*/  SHF.L.U32 R47, R48, R43.reuse, RZ ;  /* 0x0000002b302f7219 */ /* 0x080fe400000006ff */
[-C--:B------:R-:W-:Y:S01]  /*42310*/  SHF.L.U32 R13, R50, R43.reuse, RZ ;  /* 0x0000002b320d7219 */ /* 0x080fe200000006ff */
[----:B------:R-:W-:Y:S01]  /*42320*/  IMAD.U32 R45, R12, -0x80000000, RZ ;  /* 0x800000000c2d7824 */ /* 0x000fe200078e00ff */
[----:B------:R-:W-:Y:S01]  /*42330*/  SHF.L.U32 R48, R2, R43, RZ ;  /* 0x0000002b02307219 */ /* 0x000fe200000006ff */
[----:B------:R-:W-:-:S02]  /*42340*/  IMAD.SHL.U32 R43, R12, 0x8, RZ ;  /* 0x000000080c2b7824 */ /* 0x000fc400078e00ff */
        /* <DEDUP_REMOVED lines=18> */
[----:B------:R-:W-:Y:S02]  /*42470*/  LOP3.LUT R12, R36, R43, RZ, 0x30, !PT ;  /* 0x0000002b240c7212 */ /* 0x000fe400078e30ff */
[----:B------:R-:W-:Y:S01]  /*42480*/  LOP3.LUT R44, R38, R13, R47, 0x1e, !PT ;  /* 0x0000000d262c7212 */ /* 0x000fe200078e1e2f */
[----:B------:R-:W-:Y:S01]  /*42490*/  IMAD.IADD R36, R36, 0x1, R45 ;  /* 0x0000000124247824 */ /* 0x000fe200078e022d */
[----:B------:R-:W-:-:S02]  /*424a0*/  LOP3.LUT R43, R49, R12, RZ, 0xfc, !PT ;  /* 0x0000000c312b7212 */ /* 0x000fc400078efcff */
[----:B------:R-:W-:Y:S02]  /*424b0*/  SHF.R.U32.HI R13, RZ, 0x8, R39 ;  /* 0x00000008ff0d7819 */ /* 0x000fe40000011627 */
[----:B------:R-:W-:Y:S02]  /*424c0*/  @!P0 SEL R43, R43, R36, P1 ;  /* 0x000000242b2b8207 */ /* 0x000fe40000800000 */
[----:B------:R-:W-:Y:S02]  /*424d0*/  LOP3.LUT R35, R38, R33, R44, 0x78, !PT ;  /* 0x0000002126237212 */ /* 0x000fe400078e782c */
[----:B------:R-:W-:Y:S02]  /*424e0*/  LOP3.LUT R12, R43, R42, RZ, 0x3c, !PT ;  /* 0x0000002a2b0c7212 */ /* 0x000fe400078e3cff */
[----:B------:R-:W-:Y:S02]  /*424f0*/  SHF.R.U32.HI R38, RZ, 0x8, R14 ;  /* 0x00000008ff267819 */ /* 0x000fe4000001160e */
[----:B------:R-:W-:-:S02]  /*42500*/  SHF.R.U32.HI R45, RZ, 0x10, R12 ;  /* 0x00000010ff2d7819 */ /* 0x000fc4000001160c */
[----:B------:R-:W-:Y:S02]  /*42510*/  SHF.R.U32.HI R44, RZ, 0x1, R14 ;  /* 0x00000001ff2c7819 */ /* 0x000fe4000001160e */
[----:B------:R-:W-:Y:S02]  /*42520*/  LOP3.LUT R45, R45, R12, RZ, 0x3c, !PT ;  /* 0x0000000c2d2d7212 */ /* 0x000fe400078e3cff */
[----:B------:R-:W-:Y:S02]  /*42530*/  LOP3.LUT R44, R44, 0x1, RZ, 0xc0, !PT ;  /* 0x000000012c2c7812 */ /* 0x000fe400078ec0ff */
[--C-:B------:R-:W-:Y:S02]  /*42540*/  SHF.R.U32.HI R36, RZ, 0xc, R45.reuse ;  /* 0x0000000cff247819 */ /* 0x100fe4000001162d */
[--C-:B------:R-:W-:Y:S02]  /*42550*/  SHF.R.U32.HI R49, RZ, 0x4, R45.reuse ;  /* 0x00000004ff317819 */ /* 0x100fe4000001162d */
[----:B------:R-:W-:-:S02]  /*42560*/  SHF.R.U32.HI R48, RZ, 0x8, R45 ;  /* 0x00000008ff307819 */ /* 0x000fc4000001162d */
[----:B------:R-:W-:Y:S02]  /*42570*/  LOP3.LUT R14, R14, 0x1, RZ, 0xc0, !PT ;  /* 0x000000010e0e7812 */ /* 0x000fe400078ec0ff */
        /* <DEDUP_REMOVED lines=46> */
[C---:B------:R-:W-:Y:S01]  /*42860*/  IMAD.U32 R39, R13.reuse, -0x80000000, RZ ;  /* 0x800000000d277824 */ /* 0x040fe200078e00ff */
[----:B------:R-:W-:Y:S01]  /*42870*/  SHF.L.U32 R48, R2, R37, RZ ;  /* 0x0000002502307219 */ /* 0x000fe200000006ff */
[C---:B------:R-:W-:Y:S02]  /*42880*/  IMAD.SHL.U32 R37, R13.reuse, 0x8, RZ ;  /* 0x000000080d257824 */ /* 0x040fe400078e00ff */
[----:B------:R-:W-:Y:S01]  /*42890*/  IMAD.SHL.U32 R13, R13, 0x40000000, RZ ;  /* 0x400000000d0d7824 */ /* 0x000fe200078e00ff */
[----:B------:R-:W-:-:S02]  /*428a0*/  LOP3.LUT R46, R33, R48, R46, 0x70, !PT ;  /* 0x00000030212e7212 */ /* 0x000fc400078e702e */
[----:B------:R-:W-:Y:S02]  /*428b0*/  LOP3.LUT R47, R47, R48, R33, 0x70, !PT ;  /* 0x000000302f2f7212 */ /* 0x000fe400078e7021 */
        /* <DEDUP_REMOVED lines=14> */
[CC--:B------:R-:W-:Y:S02]  /*429a0*/  LOP3.LUT R13, R43.reuse, R48.reuse, RZ, 0x30, !PT ;  /* 0x000000302b0d7212 */ /* 0x0c0fe400078e30ff */
        /* <DEDUP_REMOVED lines=36> */
[----:B------:R-:W-:Y:S01]  /*42bf0*/  IMAD.IADD R37, R37, 0x1, R12 ;  /* 0x0000000125257824 */ /* 0x000fe200078e020c */
[-C--:B------:R-:W-:Y:S02]  /*42c00*/  SHF.L.U32 R44, R44, R45.reuse, RZ ;  /* 0x0000002d2c2c7219 */ /* 0x080fe400000006ff */
[-C--:B------:R-:W-:Y:S02]  /*42c10*/  SHF.L.U32 R14, R14, R45.reuse, RZ ;  /* 0x0000002d0e0e7219 */ /* 0x080fe400000006ff */
[----:B------:R-:W-:Y:S02]  /*42c20*/  LOP3.LUT R37, R37, R36, RZ, 0x3c, !PT ;  /* 0x0000002425257212 */ /* 0x000fe400078e3cff */
[----:B------:R-:W-:Y:S02]  /*42c30*/  SHF.L.U32 R45, R2, R45, RZ ;  /* 0x0000002d022d7219 */ /* 0x000fe400000006ff */
[----:B------:R-:W-:Y:S02]  /*42c40*/  SHF.R.U32.HI R48, RZ, 0x4, R37 ;  /* 0x00000004ff307819 */ /* 0x000fe40000011625 */
[----:B------:R-:W-:-:S02]  /*42c50*/  LOP3.LUT R14, R16, R45, R14, 0x70, !PT ;  /* 0x0000002d100e7212 */ /* 0x000fc400078e700e */
[----:B------:R-:W-:-:S04]  /*42c60*/  LOP3.LUT R39, R48, 0xf0f0f0f, R37, 0x48, !PT ;  /* 0x0f0f0f0f30277812 */ /* 0x000fc800078e4825 */
[----:B------:R-:W-:-:S04]  /*42c70*/  SHF.R.U32.HI R48, RZ, 0x18, R39 ;  /* 0x00000018ff307819 */ /* 0x000fc80000011627 */
[----:B------:R-:W-:-:S04]  /*42c80*/  SHF.R.W.U32 R43, R37, R48, R37 ;  /* 0x00000030252b7219 */ /* 0x000fc80000001e25 */
[----:B------:R-:W-:Y:S02]  /*42c90*/  LOP3.LUT R7, R43, R42, RZ, 0x3c, !PT ;  /* 0x0000002a2b077212 */ /* 0x000fe400078e3cff */
[C-C-:B------:R-:W-:Y:S02]  /*42ca0*/  SHF.L.W.U32.HI R42, R46.reuse, 0x1a, R46.reuse ;  /* 0x0000001a2e2a7819 */ /* 0x140fe40000010e2e */
[----:B------:R-:W-:Y:S02]  /*42cb0*/  SHF.R.U32.HI R38, RZ, 0x10, R7 ;  /* 0x00000010ff267819 */ /* 0x000fe40000011607 */
[C-C-:B------:R-:W-:Y:S02]  /*42cc0*/  SHF.L.W.U32.HI R43, R46.reuse, 0x15, R46.reuse ;  /* 0x000000152e2b7819 */ /* 0x140fe40000010e2e */
[----:B------:R-:W-:Y:S02]  /*42cd0*/  SHF.L.W.U32.HI R46, R46, 0x7, R46 ;  /* 0x000000072e2e7819 */ /* 0x000fe40000010e2e */
[----:B------:R-:W-:-:S02]  /*42ce0*/  LOP3.LUT R38, R38, R7, RZ, 0x3c, !PT ;  /* 0x0000000726267212 */ /* 0x000fc400078e3cff */
[----:B------:R-:W-:Y:S02]  /*42cf0*/  LOP3.LUT R42, R46, R42, R43, 0x96, !PT ;  /* 0x0000002a2e2a7212 */ /* 0x000fe400078e962b */
[--C-:B------:R-:W-:Y:S02]  /*42d00*/  SHF.R.U32.HI R46, RZ, 0xc, R38.reuse ;  /* 0x0000000cff2e7819 */ /* 0x100fe40000011626 */
[--C-:B------:R-:W-:Y:S02]  /*42d10*/  SHF.R.U32.HI R47, RZ, 0x4, R38.reuse ;  /* 0x00000004ff2f7819 */ /* 0x100fe40000011626 */
[----:B------:R-:W-:Y:S02]  /*42d20*/  SHF.R.U32.HI R48, RZ, 0x8, R38 ;  /* 0x00000008ff307819 */ /* 0x000fe40000011626 */
[----:B------:R-:W-:Y:S02]  /*42d30*/  LOP3.LUT R43, R44, R45, R16, 0x70, !PT ;  /* 0x0000002d2c2b7212 */ /* 0x000fe400078e7010 */
[----:B------:R-:W-:-:S02]  /*42d40*/  LOP3.LUT R45, R48, R47, R46, 0x96, !PT ;  /* 0x0000002f302d7212 */ /* 0x000fc400078e962e */
[--C-:B------:R-:W-:Y:S02]  /*42d50*/  SHF.R.U32.HI R47, RZ, 0x1, R15.reuse ;  /* 0x00000001ff2f7819 */ /* 0x100fe4000001160f */
[----:B------:R-:W-:Y:S02]  /*42d60*/  SHF.R.U32.HI R46, RZ, 0x8, R15 ;  /* 0x00000008ff2e7819 */ /* 0x000fe4000001160f */
[----:B------:R-:W-:Y:S02]  /*42d70*/  LOP3.LUT R44, R14, R43, RZ, 0xfc, !PT ;  /* 0x0000002b0e2c7212 */ /* 0x000fe400078efcff */
[----:B------:R-:W-:Y:S02]  /*42d80*/  LOP3.LUT R14, R47, 0x1, RZ, 0xc0, !PT ;  /* 0x000000012f0e7812 */ /* 0x000fe400078ec0ff */
[--C-:B------:R-:W-:Y:S02]  /*42d90*/  SHF.R.U32.HI R47, RZ, 0x8, R20.reuse ;  /* 0x00000008ff2f7819 */ /* 0x100fe40000011614 */
[----:B------:R-:W-:-:S02]  /*42da0*/  SHF.R.U32.HI R48, RZ, 0x1, R20 ;  /* 0x00000001ff307819 */ /* 0x000fc40000011614 */
[----:B------:R-:W-:Y:S02]  /*42db0*/  LOP3.LUT R43, R46, 0x1f, RZ, 0xc0, !PT ;  /* 0x0000001f2e2b7812 */ /* 0x000fe400078ec0ff */
[----:B------:R-:W-:Y:S02]  /*42dc0*/  LOP3.LUT R46, R15, 0x1, RZ, 0xc0, !PT ;  /* 0x000000010f2e7812 */ /* 0x000fe400078ec0ff */
[----:B------:R-:W-:Y:S02]  /*42dd0*/  LOP3.LUT R49, R47, 0x1f, RZ, 0xc0, !PT ;  /* 0x0000001f2f317812 */ /* 0x000fe400078ec0ff */
[----:B------:R-:W-:Y:S02]  /*42de0*/  LOP3.LUT R48, R48, 0x1, RZ, 0xc0, !PT ;  /* 0x0000000130307812 */ /* 0x000fe400078ec0ff */
[----:B------:R-:W-:Y:S02]  /*42df0*/  LOP3.LUT R20, R20, 0x1, RZ, 0xc0, !PT ;  /* 0x0000000114147812 */ /* 0x000fe400078ec0ff */
[----:B------:R-:W-:-:S02]  /*42e00*/  SHF.L.U32 R15, R14, R43, RZ ;  /* 0x0000002b0e0f7219 */ /* 0x000fc400000006ff */
[-C--:B------:R-:W-:Y:S02]  /*42e10*/  SHF.L.U32 R46, R46, R43.reuse, RZ ;  /* 0x0000002b2e2e7219 */ /* 0x080fe400000006ff */
[----:B------:R-:W-:Y:S02]  /*42e20*/  SHF.L.U32 R47, R2, R43, RZ ;  /* 0x0000002b022f7219 */ /* 0x000fe400000006ff */
[-C--:B------:R-:W-:Y:S02]  /*42e30*/  SHF.L.U32 R14, R48, R49.reuse, RZ ;  /* 0x00000031300e7219 */ /* 0x080fe400000006ff */
[-C--:B------:R-:W-:Y:S02]  /*42e40*/  SHF.L.U32 R20, R20, R49.reuse, RZ ;  /* 0x0000003114147219 */ /* 0x080fe400000006ff */
[----:B------:R-:W-:Y:S02]  /*42e50*/  SHF.L.U32 R49, R2, R49, RZ ;  /* 0x0000003102317219 */ /* 0x000fe400000006ff */
[----:B------:R-:W-:-:S02]  /*42e60*/  LOP3.LUT R43, R18, R47, R46, 0x70, !PT ;  /* 0x0000002f122b7212 */ /* 0x000fc400078e702e */
[----:B------:R-:W-:Y:S02]  /*42e70*/  LOP3.LUT R46, R15, R47, R18, 0x70, !PT ;  /* 0x0000002f0f2e7212 */ /* 0x000fe400078e7012 */
[----:B------:R-:W-:Y:S02]  /*42e80*/  LOP3.LUT R15, R34, R49, R20, 0x70, !PT ;  /* 0x00000031220f7212 */ /* 0x000fe400078e7014 */
[--C-:B------:R-:W-:Y:S02]  /*42e90*/  SHF.R.U32.HI R20, RZ, 0x8, R40.reuse ;  /* 0x00000008ff147819 */ /* 0x100fe40000011628 */
[----:B------:R-:W-:Y:S02]  /*42ea0*/  LOP3.LUT R47, R45, R38, RZ, 0x3c, !PT ;  /* 0x000000262d2f7212 */ /* 0x000fe400078e3cff */
[----:B------:R-:W-:Y:S02]  /*42eb0*/  SHF.R.U32.HI R38, RZ, 0x1, R40 ;  /* 0x00000001ff267819 */ /* 0x000fe40000011628 */
[----:B------:R-:W-:-:S02]  /*42ec0*/  LOP3.LUT R45, R20, 0x1f, RZ, 0xc0, !PT ;  /* 0x0000001f142d7812 */ /* 0x000fc400078ec0ff */
[----:B------:R-:W-:Y:S02]  /*42ed0*/  SHF.R.U32.HI R50, RZ, 0x2, R47 ;  /* 0x00000002ff327819 */ /* 0x000fe4000001162f */
        /* <DEDUP_REMOVED lines=29> */
[----:B------:R-:W-:Y:S02]  /*430b0*/  LOP3.LUT R47, R13, R40, RZ, 0x30, !PT ;  /* 0x000000280d2f7212 */ /* 0x000fe400078e30ff */
[----:B------:R-:W-:Y:S01]  /*430c0*/  LOP3.LUT R44, R43, R44, R14, 0xe8, !PT ;  /* 0x0000002c2b2c7212 */ /* 0x000fe200078ee80e */
        /* <DEDUP_REMOVED lines=51> */
[----:B------:R-:W-:Y:S01]  /*43400*/  IMAD.SHL.U32 R48, R47, 0x8, RZ ;  /* 0x000000082f307824 */ /* 0x000fe200078e00ff */
[----:B------:R-:W-:Y:S01]  /*43410*/  SHF.L.W.U32.HI R46, R12, 0x13, R12 ;  /* 0x000000130c2e7819 */ /* 0x000fe20000010e0c */
[----:B------:R-:W-:-:S03]  /*43420*/  VIADD R39, R39, 0x2020202 ;  /* 0x0202020227277836 */ /* 0x000fc60000000000 */
[----:B------:R-:W-:-:S04]  /*43430*/  LOP3.LUT R45, R48, 0x18, RZ, 0xc, !PT ;  /* 0x00000018302d7812 */ /* 0x000fc800078e0cff */
[----:B------:R-:W-:Y:S01]  /*43440*/  SHF.R.U32.HI R45, RZ, R45, R20 ;  /* 0x0000002dff2d7219 */ /* 0x000fe20000011614 */
[C---:B------:R-:W-:Y:S02]  /*43450*/  IMAD.SHL.U32 R20, R47.reuse, 0x40000000, RZ ;  /* 0x400000002f147824 */ /* 0x040fe400078e00ff */
[----:B------:R-:W-:Y:S01]  /*43460*/  IMAD.U32 R47, R47, -0x80000000, RZ ;  /* 0x800000002f2f7824 */ /* 0x000fe200078e00ff */
[----:B------:R-:W-:Y:S02]  /*43470*/  SHF.R.W.U32 R45, R38, R45, R38 ;  /* 0x0000002d262d7219 */ /* 0x000fe40000001e26 */
[----:B------:R-:W-:Y:S02]  /*43480*/  LOP3.LUT R20, R20, 0xc0000000, RZ, 0x3c, !PT ;  /* 0xc000000014147812 */ /* 0x000fe400078e3cff */
[----:B------:R-:W-:Y:S02]  /*43490*/  LOP3.LUT R47, R47, 0x80000000, RZ, 0x3c, !PT ;  /* 0x800000002f2f7812 */ /* 0x000fe400078e3cff */
[----:B------:R-:W-:-:S02]  /*434a0*/  SHF.R.S32.HI R51, RZ, 0x1f, R20 ;  /* 0x0000001fff337819 */ /* 0x000fc40000011414 */
[----:B------:R-:W-:Y:S02]  /*434b0*/  SHF.R.S32.HI R49, RZ, 0x1f, R47 ;  /* 0x0000001fff317819 */ /* 0x000fe4000001142f */
[----:B------:R-:W-:Y:S02]  /*434c0*/  ISETP.GT.AND P1, PT, R20, -0x1, PT ;  /* 0xffffffff1400780c */ /* 0x000fe40003f24270 */
[-C--:B------:R-:W-:Y:S02]  /*434d0*/  LOP3.LUT R20, R51, R40.reuse, RZ, 0x30, !PT ;  /* 0x0000002833147212 */ /* 0x080fe400078e30ff */
[----:B------:R-:W-:Y:S02]  /*434e0*/  LOP3.LUT R49, R49, R40, RZ, 0xfc, !PT ;  /* 0x0000002831317212 */ /* 0x000fe400078efcff */
[----:B------:R-:W-:Y:S02]  /*434f0*/  ISETP.NE.AND P0, PT, R47, RZ, PT ;  /* 0x000000ff2f00720c */ /* 0x000fe40003f05270 */
[----:B------:R-:W-:Y:S01]  /*43500*/  LOP3.LUT R49, R45, R20, R49, 0xd0, !PT ;  /* 0x000000142d317212 */ /* 0x000fe200078ed031 */
[----:B------:R-:W-:-:S05]  /*43510*/  IMAD.U32 R20, RZ, RZ, UR9 ;  /* 0x00000009ff147e24 */ /* 0x000fca000f8e00ff */
[----:B------:R-:W-:Y:S02]  /*43520*/  IADD3 R41, PT, PT, R41, UR32, R20 ;  /* 0x0000002029297c10 */ /* 0x000fe4000fffe014 */
        /* <DEDUP_REMOVED lines=33> */
[----:B------:R-:W-:-:S04]  /*43740*/  LOP3.LUT R40, R50, R39, RZ, 0xfc, !PT ;  /* 0x0000002732287212 */ /* 0x000fc800078efcff */
[----:B------:R-:W-:-:S05]  /*43750*/  @!P0 SEL R40, R40, R13, P1 ;  /* 0x0000000d28288207 */ /* 0x000fca0000800000 */
[----:B------:R-:W-:Y:S01]  /*43760*/  IMAD.IADD R39, R45, 0x1, R40 ;  /* 0x000000012d277824 */ /* 0x000fe200078e0228 */
[C-C-:B------:R-:W-:Y:S02]  /*43770*/  SHF.L.W.U32.HI R45, R12.reuse, 0x1e, R12.reuse ;  /* 0x0000001e0c2d7819 */ /* 0x140fe40000010e0c */
[----:B------:R-:W-:Y:S02]  /*43780*/  SHF.L.W.U32.HI R12, R12, 0xa, R12 ;  /* 0x0000000a0c0c7819 */ /* 0x000fe40000010e0c */
[----:B------:R-:W-:Y:S02]  /*43790*/  LOP3.LUT R39, R39, R38, RZ, 0x3c, !PT ;  /* 0x0000002627277212 */ /* 0x000fe400078e3cff */
[----:B------:R-:W-:Y:S02]  /*437a0*/  LOP3.LUT R45, R12, R45, R46, 0x96, !PT ;  /* 0x0000002d0c2d7212 */ /* 0x000fe400078e962e */
[--C-:B------:R-:W-:Y:S01]  /*437b0*/  SHF.R.U32.HI R48, RZ, 0x4, R39.reuse ;  /* 0x00000004ff307819 */ /* 0x100fe20000011627 */
[----:B------:R-:W0:Y:S03]  /*437c0*/  LDS.128 R12, [UR10+0x50] ;  /* 0x0000500aff0c7984 */ /* 0x000e260008000c00 */
        /* <DEDUP_REMOVED lines=10> */
[----:B------:R-:W-:Y:S01]  /*43870*/  LOP3.LUT R48, R48, R7, RZ, 0x3c, !PT ;  /* 0x0000000730307212 */ /* 0x000fe200078e3cff */
[----:B------:R-:W-:Y:S01]  /*43880*/  VIADD R7, R41, UR4 ;  /* 0x0000000429077c36 */ /* 0x000fe20008000000 */
[----:B0-----:R-:W-:Y:S01]  /*43890*/  IADD3 R30, PT, PT, R30, R12, R3 ;  /* 0x0000000c1e1e7210 */ /* 0x001fe20007ffe003 */
[----:B------:R-:W-:Y:S01]  /*438a0*/  USHF.L.W.U32.HI UR4, UR34, 0x19, UR34 ;  /* 0x0000001922047899 */ /* 0x000fe20008010e22 */
[----:B------:R-:W-:Y:S02]  /*438b0*/  SHF.R.U32.HI R43, RZ, 0x2, R48 ;  /* 0x00000002ff2b7819 */ /* 0x000fe40000011630 */
[----:B------:R-:W-:Y:S01]  /*438c0*/  IADD3 R35, PT, PT, R42, R30, R35 ;  /* 0x0000001e2a237210 */ /* 0x000fe20007ffe023 */
[----:B------:R-:W-:Y:S01]  /*438d0*/  ULOP3.LUT UR4, UR6, UR4, UR5, 0x96, !UPT ;  /* 0x0000000406047292 */ /* 0x000fe2000f8e9605 */
[----:B------:R-:W-:Y:S01]  /*438e0*/  LOP3.LUT R12, R43, R48, RZ, 0x3c, !PT ;  /* 0x000000302b0c7212 */ /* 0x000fe200078e3cff */
[----:B------:R-:W-:Y:S01]  /*438f0*/  USHF.L.W.U32.HI UR5, UR35, 0xe, UR35 ;  /* 0x0000000e23057899 */ /* 0x000fe20008010e23 */
[C-C-:B------:R-:W-:Y:S01]  /*43900*/  SHF.L.W.U32.HI R43, R7.reuse, 0xf, R7.reuse ;  /* 0x0000000f072b7819 */ /* 0x140fe20000010e07 */
[----:B------:R-:W-:Y:S01]  /*43910*/  USHF.R.U32.HI UR6, URZ, 0x3, UR35 ;  /* 0x00000003ff067899 */ /* 0x000fe20008011623 */
[--C-:B------:R-:W-:Y:S01]  /*43920*/  SHF.L.W.U32.HI R30, R7, 0xd, R7.reuse ;  /* 0x0000000d071e7819 */ /* 0x100fe20000010e07 */
[C---:B------:R-:W-:Y:S01]  /*43930*/  IMAD.SHL.U32 R42, R12.reuse, 0x8, RZ ;  /* 0x000000080c2a7824 */ /* 0x040fe200078e00ff */
[----:B------:R-:W-:Y:S01]  /*43940*/  SHF.R.U32.HI R41, RZ, 0xa, R7 ;  /* 0x0000000aff297819 */ /* 0x000fe20000011607 */
[----:B------:R-:W-:Y:S01]  /*43950*/  IMAD.U32 R48, R12, -0x80000000, RZ ;  /* 0x800000000c307824 */ /* 0x000fe200078e00ff */
[----:B------:R-:W-:-:S02]  /*43960*/  IADD3 R15, PT, PT, R33, R15, R6 ;  /* 0x0000000f210f7210 */ /* 0x000fc40007ffe006 */
[----:B------:R-:W-:Y:S01]  /*43970*/  LOP3.LUT R43, R41, R43, R30, 0x96, !PT ;  /* 0x0000002b292b7212 */ /* 0x000fe200078e961e */
[C---:B------:R-:W-:Y:S01]  /*43980*/  VIADD R30, R47.reuse, 0x1010101 ;  /* 0x010101012f1e7836 */ /* 0x040fe20000000000 */
[----:B------:R-:W-:Y:S01]  /*43990*/  LOP3.LUT R49, R42, 0x18, RZ, 0xc, !PT ;  /* 0x000000182a317812 */ /* 0x000fe200078e0cff */
[----:B------:R-:W-:Y:S01]  /*439a0*/  VIADD R47, R47, 0x2020202 ;  /* 0x020202022f2f7836 */ /* 0x000fe20000000000 */
[--C-:B------:R-:W-:Y:S02]  /*439b0*/  SHF.R.U32.HI R42, RZ, 0x1, R9.reuse ;  /* 0x00000001ff2a7819 */ /* 0x100fe40000011609 */
[----:B------:R-:W-:Y:S01]  /*439c0*/  SHF.R.U32.HI R30, RZ, R49, R30 ;  /* 0x00000031ff1e7219 */ /* 0x000fe2000001161e */
[----:B------:R-:W-:Y:S01]  /*439d0*/  IMAD.SHL.U32 R49, R12, 0x40000000, RZ ;  /* 0x400000000c317824 */ /* 0x000fe200078e00ff */
[----:B------:R-:W-:Y:S02]  /*439e0*/  LOP3.LUT R48, R48, 0x80000000, RZ, 0x3c, !PT ;  /* 0x8000000030307812 */ /* 0x000fe400078e3cff */
[----:B------:R-:W-:-:S02]  /*439f0*/  SHF.R.U32.HI R41, RZ, 0x8, R9 ;  /* 0x00000008ff297819 */ /* 0x000fc40000011609 */
[----:B------:R-:W-:Y:S02]  /*43a00*/  LOP3.LUT R49, R49, 0xc0000000, RZ, 0x3c, !PT ;  /* 0xc000000031317812 */ /* 0x000fe400078e3cff */
[----:B------:R-:W-:Y:S02]  /*43a10*/  LOP3.LUT R12, R42, 0x1, RZ, 0xc0, !PT ;  /* 0x000000012a0c7812 */ /* 0x000fe400078ec0ff */
[----:B------:R-:W-:Y:S02]  /*43a20*/  ISETP.GT.AND P1, PT, R49, -0x1, PT ;  /* 0xffffffff3100780c */ /* 0x000fe40003f24270 */
[----:B------:R-:W-:Y:S02]  /*43a30*/  SHF.R.S32.HI R51, RZ, 0x1f, R49 ;  /* 0x0000001fff337819 */ /* 0x000fe40000011431 */
[----:B------:R-:W-:Y:S02]  /*43a40*/  SHF.R.S32.HI R49, RZ, 0x1f, R48 ;  /* 0x0000001fff317819 */ /* 0x000fe40000011430 */
[----:B------:R-:W-:-:S02]  /*43a50*/  LOP3.LUT R41, R41, 0x1f, RZ, 0xc0, !PT ;  /* 0x0000001f29297812 */ /* 0x000fc400078ec0ff */
[----:B------:R-:W-:Y:S02]  /*43a60*/  LOP3.LUT R42, R9, 0x1, RZ, 0xc0, !PT ;  /* 0x00000001092a7812 */ /* 0x000fe400078ec0ff */
[----:B------:R-:W-:Y:S02]  /*43a70*/  SHF.R.W.U32 R9, R39, R30, R39 ;  /* 0x0000001e27097219 */ /* 0x000fe40000001e27 */
[----:B------:R-:W-:Y:S02]  /*43a80*/  ISETP.NE.AND P0, PT, R48, RZ, PT ;  /* 0x000000ff3000720c */ /* 0x000fe40003f05270 */
[-C--:B------:R-:W-:Y:S02]  /*43a90*/  LOP3.LUT R30, R51, R20.reuse, RZ, 0x30, !PT ;  /* 0x00000014331e7212 */ /* 0x080fe400078e30ff */
[----:B------:R-:W-:Y:S02]  /*43aa0*/  LOP3.LUT R49, R49, R20, RZ, 0xfc, !PT ;  /* 0x0000001431317212 */ /* 0x000fe400078efcff */
[----:B------:R-:W-:-:S02]  /*43ab0*/  SHF.L.U32 R48, R42, R41, RZ ;  /* 0x000000292a307219 */ /* 0x000fc400000006ff */
[-C--:B------:R-:W-:Y:S02]  /*43ac0*/  SHF.L.U32 R12, R12, R41.reuse, RZ ;  /* 0x000000290c0c7219 */ /* 0x080fe400000006ff */
[----:B------:R-:W-:Y:S02]  /*43ad0*/  SHF.L.U32 R42, R2, R41, RZ ;  /* 0x00000029022a7219 */ /* 0x000fe400000006ff */
[----:B------:R-:W-:Y:S02]  /*43ae0*/  LOP3.LUT R51, R9, R30, R49, 0xd0, !PT ;  /* 0x0000001e09337212 */ /* 0x000fe400078ed031 */
[-C--:B------:R-:W-:Y:S02]  /*43af0*/  LOP3.LUT R49, RZ, R9.reuse, RZ, 0x33, !PT ;  /* 0x00000009ff317212 */ /* 0x080fe400078e33ff */
[-C--:B------:R-:W-:Y:S02]  /*43b00*/  LOP3.LUT R41, R12, R42.reuse, R35, 0x70, !PT ;  /* 0x0000002a0c297212 */ /* 0x080fe400078e7023 */
[C---:B------:R-:W-:Y:S01]  /*43b10*/  LOP3.LUT R12, R20.reuse, R9, RZ, 0x30, !PT ;  /* 0x00000009140c7212 */ /* 0x040fe200078e30ff */
[----:B------:R-:W-:Y:S01]  /*43b20*/  IMAD.IADD R20, R20, 0x1, R49 ;  /* 0x0000000114147824 */ /* 0x000fe200078e0231 */
[----:B------:R-:W-:-:S02]  /*43b30*/  LOP3.LUT R30, R35, R42, R48, 0x70, !PT ;  /* 0x0000002a231e7212 */ /* 0x000fc400078e7030 */
[----:B------:R-:W-:Y:S02]  /*43b40*/  LOP3.LUT R9, R51, R12, RZ, 0xfc, !PT ;  /* 0x0000000c33097212 */ /* 0x000fe400078efcff */
[----:B------:R-:W-:Y:S02]  /*43b50*/  LOP3.LUT R30, R30, R41, RZ, 0xfc, !PT ;  /* 0x000000291e1e7212 */ /* 0x000fe400078efcff */
[----:B------:R-:W-:Y:S02]  /*43b60*/  @!P0 SEL R9, R9, R20, P1 ;  /* 0x0000001409098207 */ /* 0x000fe40000800000 */
[----:B------:R-:W-:Y:S01]  /*43b70*/  IADD3 R35, PT, PT, R45, R44, R35 ;  /* 0x0000002c2d237210 */ /* 0x000fe20007ffe023 */
[----:B------:R-:W-:Y:S01]  /*43b80*/  IMAD.IADD R30, R11, 0x1, R30 ;  /* 0x000000010b1e7824 */ /* 0x000fe200078e021e */
[----:B------:R-:W-:Y:S02]  /*43b90*/  LOP3.LUT R49, R9, R46, RZ, 0x3c, !PT ;  /* 0x0000002e09317212 */ /* 0x000fe400078e3cff */
[----:B------:R-:W-:-:S02]  /*43ba0*/  SHF.R.U32.HI R44, RZ, 0x1, R19 ;  /* 0x00000001ff2c7819 */ /* 0x000fc40000011613 */
[----:B------:R-:W-:Y:S02]  /*43bb0*/  SHF.R.U32.HI R12, RZ, 0x10, R49 ;  /* 0x00000010ff0c7819 */ /* 0x000fe40000011631 */
        /* <DEDUP_REMOVED lines=47> */
[----:B------:R-:W-:-:S03]  /*43eb0*/  SHF.R.U32.HI R47, RZ, 0x1, R26 ;  /* 0x00000001ff2f7819 */ /* 0x000fc6000001161a */
[C---:B------:R-:W-:Y:S02]  /*43ec0*/  IMAD.SHL.U32 R41, R42.reuse, 0x8, RZ ;  /* 0x000000082a297824 */ /* 0x040fe400078e00ff */
[----:B------:R-:W-:-:S03]  /*43ed0*/  IMAD.SHL.U32 R49, R42, 0x40000000, RZ ;  /* 0x400000002a317824 */ /* 0x000fc600078e00ff */
[----:B------:R-:W-:Y:S02]  /*43ee0*/  LOP3.LUT R48, R41, 0x18, RZ, 0xc, !PT ;  /* 0x0000001829307812 */ /* 0x000fe400078e0cff */
[----:B------:R-:W-:Y:S02]  /*43ef0*/  SHF.R.U32.HI R41, RZ, 0x8, R26 ;  /* 0x00000008ff297819 */ /* 0x000fe4000001161a */
[----:B------:R-:W-:Y:S01]  /*43f00*/  SHF.R.U32.HI R11, RZ, R48, R11 ;  /* 0x00000030ff0b7219 */ /* 0x000fe2000001160b */
[----:B------:R-:W-:Y:S01]  /*43f10*/  IMAD.U32 R48, R42, -0x80000000, RZ ;  /* 0x800000002a307824 */ /* 0x000fe200078e00ff */
[----:B------:R-:W-:Y:S02]  /*43f20*/  LOP3.LUT R49, R49, 0xc0000000, RZ, 0x3c, !PT ;  /* 0xc000000031317812 */ /* 0x000fe400078e3cff */
[----:B------:R-:W-:Y:S02]  /*43f30*/  LOP3.LUT R41, R41, 0x1f, RZ, 0xc0, !PT ;  /* 0x0000001f29297812 */ /* 0x000fe400078ec0ff */
[----:B------:R-:W-:-:S02]  /*43f40*/  LOP3.LUT R48, R48, 0x80000000, RZ, 0x3c, !PT ;  /* 0x8000000030307812 */ /* 0x000fc400078e3cff */
[----:B------:R-:W-:Y:S02]  /*43f50*/  LOP3.LUT R42, R47, 0x1, RZ, 0xc0, !PT ;  /* 0x000000012f2a7812 */ /* 0x000fe400078ec0ff */
[----:B------:R-:W-:Y:S02]  /*43f60*/  ISETP.NE.AND P0, PT, R48, RZ, PT ;  /* 0x000000ff3000720c */ /* 0x000fe40003f05270 */
[----:B------:R-:W-:Y:S02]  /*43f70*/  LOP3.LUT R26, R26, 0x1, RZ, 0xc0, !PT ;  /* 0x000000011a1a7812 */ /* 0x000fe400078ec0ff */
[----:B------:R-:W-:Y:S02]  /*43f80*/  SHF.R.S32.HI R50, RZ, 0x1f, R49 ;  /* 0x0000001fff327819 */ /* 0x000fe40000011431 */
[----:B------:R-:W-:Y:S02]  /*43f90*/  SHF.R.S32.HI R48, RZ, 0x1f, R48 ;  /* 0x0000001fff307819 */ /* 0x000fe40000011430 */
[----:B------:R-:W-:-:S02]  /*43fa0*/  SHF.L.U32 R47, R42, R41, RZ ;  /* 0x000000292a2f7219 */ /* 0x000fc400000006ff */
[----:B------:R-:W-:Y:S02]  /*43fb0*/  SHF.R.W.U32 R42, R40, R11, R40 ;  /* 0x0000000b282a7219 */ /* 0x000fe40000001e28 */
[----:B------:R-:W-:Y:S02]  /*43fc0*/  SHF.L.U32 R26, R26, R41, RZ ;  /* 0x000000291a1a7219 */ /* 0x000fe400000006ff */
[-C--:B------:R-:W-:Y:S02]  /*43fd0*/  LOP3.LUT R11, R50, R9.reuse, RZ, 0x30, !PT ;  /* 0x00000009320b7212 */ /* 0x080fe400078e30ff */
[----:B------:R-:W-:Y:S02]  /*43fe0*/  LOP3.LUT R48, R48, R9, RZ, 0xfc, !PT ;  /* 0x0000000930307212 */ /* 0x000fe400078efcff */
[----:B------:R-:W-:Y:S02]  /*43ff0*/  SHF.L.U32 R41, R2, R41, RZ ;  /* 0x0000002902297219 */ /* 0x000fe400000006ff */
[----:B------:R-:W-:-:S02]  /*44000*/  LOP3.LUT R48, R42, R11, R48, 0xd0, !PT ;  /* 0x0000000b2a307212 */ /* 0x000fc400078ed030 */
[-C--:B------:R-:W-:Y:S02]  /*44010*/  LOP3.LUT R11, R30, R41.reuse, R26, 0x70, !PT ;  /* 0x000000291e0b7212 */ /* 0x080fe400078e701a */
[----:B------:R-:W-:Y:S02]  /*44020*/  LOP3.LUT R26, R47, R41, R30, 0x70, !PT ;  /* 0x000000292f1a7212 */ /* 0x000fe400078e701e */
[-C--:B------:R-:W-:Y:S02]  /*44030*/  LOP3.LUT R47, R9, R42.reuse, RZ, 0x30, !PT ;  /* 0x0000002a092f7212 */ /* 0x080fe400078e30ff */
[----:B------:R-:W-:Y:S02]  /*44040*/  LOP3.LUT R42, RZ, R42, RZ, 0x33, !PT ;  /* 0x0000002aff2a7212 */ /* 0x000fe400078e33ff */
[----:B------:R-:W-:Y:S02]  /*44050*/  ISETP.GT.AND P1, PT, R49, -0x1, PT ;  /* 0xffffffff3100780c */ /* 0x000fe40003f24270 */
[----:B------:R-:W-:Y:S01]  /*44060*/  LOP3.LUT R47, R48, R47, RZ, 0xfc, !PT ;  /* 0x0000002f302f7212 */ /* 0x000fe200078efcff */
[----:B------:R-:W-:Y:S01]  /*44070*/  IMAD.IADD R42, R9, 0x1, R42 ;  /* 0x00000001092a7824 */ /* 0x000fe200078e022a */
[----:B------:R-:W-:-:S04]  /*44080*/  LOP3.LUT R11, R11, R26, RZ, 0xfc, !PT ;  /* 0x0000001a0b0b7212 */ /* 0x000fc800078efcff */
[----:B------:R-:W-:Y:S02]  /*44090*/  @!P0 SEL R47, R47, R42, P1 ;  /* 0x0000002a2f2f8207 */ /* 0x000fe40000800000 */
[----:B------:R-:W-:Y:S02]  /*440a0*/  SHF.L.W.U32.HI R45, R11, 0x15, R11 ;  /* 0x000000150b2d7819 */ /* 0x000fe40000010e0b */
        /* <DEDUP_REMOVED lines=96> */
[----:B------:R-:W-:Y:S02]  /*446b0*/  IMAD.IADD R49, R20, 0x1, R49 ;  /* 0x0000000114317824 */ /* 0x000fe400078e0231 */
[----:B------:R-:W-:-:S03]  /*446c0*/  IMAD.IADD R20, R34, 0x1, R33 ;  /* 0x0000000122147824 */ /* 0x000fc600078e0221 */
[----:B------:R-:W-:-:S05]  /*446d0*/  @!P0 SEL R12, R12, R49, P1 ;  /* 0x000000310c0c8207 */ /* 0x000fca0000800000 */
[----:B------:R-:W-:-:S05]  /*446e0*/  IMAD.IADD R26, R47, 0x1, R12 ;  /* 0x000000012f1a7824 */ /* 0x000fca00078e020c */
        /* <DEDUP_REMOVED lines=174> */
[----:B------:R-:W-:Y:S01]  /*451d0*/  LOP3.LUT R24, R45, R19, R20, 0x1e, !PT ;  /* 0x000000132d187212 */ /* 0x000fe200078e1e14 */
[----:B------:R-:W-:Y:S02]  /*451e0*/  VIADD R19, R42, 0x1010101 ;  /* 0x010101012a137836 */ /* 0x000fe40000000000 */
[----:B------:R-:W-:Y:S01]  /*451f0*/  IMAD.SHL.U32 R44, R47, 0x8, RZ ;  /* 0x000000082f2c7824 */ /* 0x000fe200078e00ff */
[----:B------:R-:W-:Y:S01]  /*45200*/  LOP3.LUT R24, R45, R30, R24, 0x78, !PT ;  /* 0x0000001e2d187212 */ /* 0x000fe200078e7818 */
[C---:B------:R-:W-:Y:S01]  /*45210*/  IMAD.U32 R20, R47.reuse, -0x80000000, RZ ;  /* 0x800000002f147824 */ /* 0x040fe200078e00ff */
[----:B------:R-:W-:Y:S01]  /*45220*/  SHF.R.U32.HI R45, RZ, 0x8, R27 ;  /* 0x00000008ff2d7819 */ /* 0x000fe2000001161b */
[----:B------:R-:W-:Y:S01]  /*45230*/  IMAD.SHL.U32 R47, R47, 0x40000000, RZ ;  /* 0x400000002f2f7824 */ /* 0x000fe200078e00ff */
[----:B------:R-:W-:Y:S01]  /*45240*/  LOP3.LUT R44, R44, 0x18, RZ, 0xc, !PT ;  /* 0x000000182c2c7812 */ /* 0x000fe200078e0cff */
[----:B------:R-:W-:Y:S01]  /*45250*/  VIADD R42, R42, 0x2020202 ;  /* 0x020202022a2a7836 */ /* 0x000fe20000000000 */
[----:B------:R-:W-:-:S02]  /*45260*/  LOP3.LUT R20, R20, 0x80000000, RZ, 0x3c, !PT ;  /* 0x8000000014147812 */ /* 0x000fc400078e3cff */
[----:B------:R-:W-:Y:S02]  /*45270*/  LOP3.LUT R47, R47, 0xc0000000, RZ, 0x3c, !PT ;  /* 0xc00000002f2f7812 */ /* 0x000fe400078e3cff */
[----:B------:R-:W-:Y:S02]  /*45280*/  SHF.R.U32.HI R19, RZ, R44, R19 ;  /* 0x0000002cff137219 */ /* 0x000fe40000011613 */
        /* <DEDUP_REMOVED lines=77> */
[----:B------:R-:W-:Y:S02]  /*45760*/  IADD3 R44, PT, PT, R23, R13, R8 ;  /* 0x0000000d172c7210 */ /* 0x000fe40007ffe008 */
[-C--:B------:R-:W-:Y:S02]  /*45770*/  LOP3.LUT R13, R47, R20.reuse, RZ, 0x30, !PT ;  /* 0x000000142f0d7212 */ /* 0x080fe400078e30ff */
[----:B------:R-:W-:Y:S02]  /*45780*/  LOP3.LUT R20, RZ, R20, RZ, 0x33, !PT ;  /* 0x00000014ff147212 */ /* 0x000fe400078e33ff */
[----:B------:R-:W-:-:S02]  /*45790*/  LOP3.LUT R13, R48, R13, RZ, 0xfc, !PT ;  /* 0x0000000d300d7212 */ /* 0x000fc400078efcff */
[----:B------:R-:W-:Y:S01]  /*457a0*/  IADD3 R24, PT, PT, R11, R44, R24 ;  /* 0x0000002c0b187210 */ /* 0x000fe20007ffe018 */
[----:B------:R-:W-:Y:S01]  /*457b0*/  IMAD.IADD R20, R47, 0x1, R20 ;  /* 0x000000012f147824 */ /* 0x000fe200078e0214 */
[----:B------:R-:W-:-:S04]  /*457c0*/  SHF.R.U32.HI R11, RZ, 0x1, R27 ;  /* 0x00000001ff0b7819 */ /* 0x000fc8000001161b */
[----:B------:R-:W-:Y:S02]  /*457d0*/  @!P0 SEL R13, R13, R20, P1 ;  /* 0x000000140d0d8207 */ /* 0x000fe40000800000 */
[----:B------:R-:W-:Y:S02]  /*457e0*/  LOP3.LUT R44, R11, 0x1, RZ, 0xc0, !PT ;  /* 0x000000010b2c7812 */ /* 0x000fe400078ec0ff */
[----:B------:R-:W-:Y:S02]  /*457f0*/  LOP3.LUT R23, R13, R46, RZ, 0x3c, !PT ;  /* 0x0000002e0d177212 */ /* 0x000fe400078e3cff */
[----:B------:R-:W-:Y:S02]  /*45800*/  SHF.L.U32 R44, R44, R45, RZ ;  /* 0x0000002d2c2c7219 */ /* 0x000fe400000006ff */
        /* <DEDUP_REMOVED lines=38> */
[-C--:B------:R-:W-:Y:S02]  /*45a70*/  SHF.L.U32 R11, R46, R45.reuse, RZ ;  /* 0x0000002d2e0b7219 */ /* 0x080fe400000006ff */
[----:B------:R-:W-:Y:S02]  /*45a80*/  LOP3.LUT R27, R47, R42, RZ, 0x3c, !PT ;  /* 0x0000002a2f1b7212 */ /* 0x000fe400078e3cff */
[----:B------:R-:W-:-:S02]  /*45a90*/  SHF.L.U32 R45, R2, R45, RZ ;  /* 0x0000002d022d7219 */ /* 0x000fc400000006ff */
[--C-:B------:R-:W-:Y:S02]  /*45aa0*/  SHF.R.U32.HI R46, RZ, 0xc, R27.reuse ;  /* 0x0000000cff2e7819 */ /* 0x100fe4000001161b */
[--C-:B------:R-:W-:Y:S02]  /*45ab0*/  SHF.R.U32.HI R47, RZ, 0x4, R27.reuse ;  /* 0x00000004ff2f7819 */ /* 0x100fe4000001161b */
[----:B------:R-:W-:Y:S02]  /*45ac0*/  SHF.R.U32.HI R48, RZ, 0x8, R27 ;  /* 0x00000008ff307819 */ /* 0x000fe4000001161b */
[----:B------:R-:W-:Y:S02]  /*45ad0*/  LOP3.LUT R11, R18, R45, R11, 0x70, !PT ;  /* 0x0000002d120b7212 */ /* 0x000fe400078e700b */
[----:B------:R-:W-:Y:S02]  /*45ae0*/  LOP3.LUT R48, R48, R47, R46, 0x96, !PT ;  /* 0x0000002f30307212 */ /* 0x000fe400078e962e */
[----:B------:R-:W-:-:S02]  /*45af0*/  LOP3.LUT R46, R44, R45, R18, 0x70, !PT ;  /* 0x0000002d2c2e7212 */ /* 0x000fc400078e7012 */
[--C-:B------:R-:W-:Y:S02]  /*45b00*/  SHF.R.U32.HI R44, RZ, 0x8, R28.reuse ;  /* 0x00000008ff2c7819 */ /* 0x100fe4000001161c */
[----:B------:R-:W-:Y:S02]  /*45b10*/  LOP3.LUT R47, R48, R27, RZ, 0x3c, !PT ;  /* 0x0000001b302f7212 */ /* 0x000fe400078e3cff */
[----:B------:R-:W-:Y:S02]  /*45b20*/  LOP3.LUT R27, R44, 0x1f, RZ, 0xc0, !PT ;  /* 0x0000001f2c1b7812 */ /* 0x000fe400078ec0ff */
[----:B------:R-:W-:Y:S02]  /*45b30*/  SHF.R.U32.HI R45, RZ, 0x1, R28 ;  /* 0x00000001ff2d7819 */ /* 0x000fe4000001161c */
[----:B------:R-:W-:Y:S02]  /*45b40*/  SHF.R.U32.HI R44, RZ, 0x2, R47 ;  /* 0x00000002ff2c7819 */ /* 0x000fe4000001162f */
[----:B------:R-:W-:-:S02]  /*45b50*/  LOP3.LUT R48, R45, 0x1, RZ, 0xc0, !PT ;  /* 0x000000012d307812 */ /* 0x000fc400078ec0ff */
[----:B------:R-:W-:Y:S02]  /*45b60*/  LOP3.LUT R44, R44, R47, RZ, 0x3c, !PT ;  /* 0x0000002f2c2c7212 */ /* 0x000fe400078e3cff */
[-C--:B------:R-:W-:Y:S02]  /*45b70*/  SHF.L.U32 R50, R50, R27.reuse, RZ ;  /* 0x0000001b32327219 */ /* 0x080fe400000006ff */
[-C--:B------:R-:W-:Y:S01]  /*45b80*/  SHF.L.U32 R45, R2, R27.reuse, RZ ;  /* 0x0000001b022d7219 */ /* 0x080fe200000006ff */
[----:B------:R-:W-:Y:S01]  /*45b90*/  IMAD.SHL.U32 R47, R44, 0x8, RZ ;  /* 0x000000082c2f7824 */ /* 0x000fe200078e00ff */
[----:B------:R-:W-:Y:S01]  /*45ba0*/  SHF.L.U32 R28, R48, R27, RZ ;  /* 0x0000001b301c7219 */ /* 0x000fe200000006ff */
[----:B------:R-:W-:Y:S01]  /*45bb0*/  IMAD.U32 R49, R44, -0x80000000, RZ ;  /* 0x800000002c317824 */ /* 0x000fe200078e00ff */
[----:B------:R-:W-:Y:S01]  /*45bc0*/  LOP3.LUT R27, R34, R45, R50, 0x70, !PT ;  /* 0x0000002d221b7212 */ /* 0x000fe200078e7032 */
[----:B------:R-:W-:Y:S01]  /*45bd0*/  IMAD.SHL.U32 R50, R44, 0x40000000, RZ ;  /* 0x400000002c327824 */ /* 0x000fe200078e00ff */
[----:B------:R-:W-:Y:S01]  /*45be0*/  LOP3.LUT R11, R11, R46, RZ, 0xfc, !PT ;  /* 0x0000002e0b0b7212 */ /* 0x000fe200078efcff */
[----:B------:R-:W-:Y:S01]  /*45bf0*/  VIADD R46, R23, 0x1010101 ;  /* 0x01010101172e7836 */ /* 0x000fe20000000000 */
[----:B------:R-:W-:Y:S01]  /*45c00*/  LOP3.LUT R47, R47, 0x18, RZ, 0xc, !PT ;  /* 0x000000182f2f7812 */ /* 0x000fe200078e0cff */
[----:B------:R-:W-:Y:S01]  /*45c10*/  VIADD R23, R23, 0x2020202 ;  /* 0x0202020217177836 */ /* 0x000fe20000000000 */
[----:B------:R-:W-:-:S02]  /*45c20*/  LOP3.LUT R50, R50, 0xc0000000, RZ, 0x3c, !PT ;  /* 0xc000000032327812 */ /* 0x000fc400078e3cff */
[----:B------:R-:W-:Y:S02]  /*45c30*/  LOP3.LUT R49, R49, 0x80000000, RZ, 0x3c, !PT ;  /* 0x8000000031317812 */ /* 0x000fe400078e3cff */
[----:B------:R-:W-:Y:S02]  /*45c40*/  SHF.R.U32.HI R46, RZ, R47, R46 ;  /* 0x0000002fff2e7219 */ /* 0x000fe4000001162e */
[----:B------:R-:W-:Y:S02]  /*45c50*/  SHF.R.U32.HI R47, RZ, 0x1, R25 ;  /* 0x00000001ff2f7819 */ /* 0x000fe40000011619 */
[----:B------:R-:W-:Y:S02]  /*45c60*/  ISETP.GT.AND P1, PT, R50, -0x1, PT ;  /* 0xffffffff3200780c */ /* 0x000fe40003f24270 */
[----:B------:R-:W-:Y:S02]  /*45c70*/  SHF.R.S32.HI R52, RZ, 0x1f, R50 ;  /* 0x0000001fff347819 */ /* 0x000fe40000011432 */
[----:B------:R-:W-:-:S02]  /*45c80*/  SHF.R.S32.HI R50, RZ, 0x1f, R49 ;  /* 0x0000001fff327819 */ /* 0x000fc40000011431 */
[----:B------:R-:W-:Y:S02]  /*45c90*/  LOP3.LUT R28, R28, R45, R34, 0x70, !PT ;  /* 0x0000002d1c1c7212 */ /* 0x000fe400078e7022 */
[----:B------:R-:W-:Y:S02]  /*45ca0*/  SHF.R.U32.HI R45, RZ, 0x8, R25 ;  /* 0x00000008ff2d7819 */ /* 0x000fe40000011619 */
[----:B------:R-:W-:Y:S02]  /*45cb0*/  LOP3.LUT R48, R47, 0x1, RZ, 0xc0, !PT ;  /* 0x000000012f307812 */ /* 0x000fe400078ec0ff */
[----:B------:R-:W-:Y:S02]  /*45cc0*/  LOP3.LUT R44, R25, 0x1, RZ, 0xc0, !PT ;  /* 0x00000001192c7812 */ /* 0x000fe400078ec0ff */
[----:B------:R-:W-:Y:S02]  /*45cd0*/  SHF.R.W.U32 R46, R9, R46, R9 ;  /* 0x0000002e092e7219 */ /* 0x000fe40000001e09 */
[----:B------:R-:W-:-:S02]  /*45ce0*/  LOP3.LUT R25, R52, R13, RZ, 0x30, !PT ;  /* 0x0000000d34197212 */ /* 0x000fc400078e30ff */
[----:B------:R-:W-:Y:S02]  /*45cf0*/  LOP3.LUT R47, R50, R13, RZ, 0xfc, !PT ;  /* 0x0000000d322f7212 */ /* 0x000fe400078efcff */
[----:B------:R-:W-:Y:S02]  /*45d00*/  ISETP.NE.AND P0, PT, R49, RZ, PT ;  /* 0x000000ff3100720c */ /* 0x000fe40003f05270 */
[----:B------:R-:W-:Y:S02]  /*45d10*/  LOP3.LUT R52, R46, R25, R47, 0xd0, !PT ;  /* 0x000000192e347212 */ /* 0x000fe400078ed02f */
[-C--:B------:R-:W-:Y:S02]  /*45d20*/  LOP3.LUT R25, R13, R46.reuse, RZ, 0x30, !PT ;  /* 0x0000002e0d197212 */ /* 0x080fe400078e30ff */
[----:B------:R-:W-:Y:S02]  /*45d30*/  LOP3.LUT R46, RZ, R46, RZ, 0x33, !PT ;  /* 0x0000002eff2e7212 */ /* 0x000fe400078e33ff */
[----:B------:R-:W-:-:S02]  /*45d40*/  LOP3.LUT R25, R52, R25, RZ, 0xfc, !PT ;  /* 0x0000001934197212 */ /* 0x000fc400078efcff */
[----:B------:R-:W-:Y:S01]  /*45d50*/  LOP3.LUT R45, R45, 0x1f, RZ, 0xc0, !PT ;  /* 0x0000001f2d2d7812 */ /* 0x000fe200078ec0ff */
[----:B------:R-:W-:Y:S01]  /*45d60*/  IMAD.IADD R46, R13, 0x1, R46 ;  /* 0x000000010d2e7824 */ /* 0x000fe200078e022e */
[----:B------:R-:W-:Y:S02]  /*45d70*/  LOP3.LUT R28, R27, R28, RZ, 0xfc, !PT ;  /* 0x0000001c1b1c7212 */ /* 0x000fe400078efcff */
[-C--:B------:R-:W-:Y:S02]  /*45d80*/  SHF.L.U32 R48, R48, R45.reuse, RZ ;  /* 0x0000002d30307219 */ /* 0x080fe400000006ff */
[----:B------:R-:W-:Y:S02]  /*45d90*/  @!P0 SEL R25, R25, R46, P1 ;  /* 0x0000002e19198207 */ /* 0x000fe40000800000 */
[----:B------:R-:W-:Y:S02]  /*45da0*/  SHF.L.U32 R50, R2, R45, RZ ;  /* 0x0000002d02327219 */ /* 0x000fe400000006ff */
[----:B------:R-:W-:-:S02]  /*45db0*/  LOP3.LUT R46, R25, R42, RZ, 0x3c, !PT ;  /* 0x0000002a192e7212 */ /* 0x000fc400078e3cff */
[----:B------:R-:W-:Y:S02]  /*45dc0*/  SHF.L.U32 R44, R44, R45, RZ ;  /* 0x0000002d2c2c7219 */ /* 0x000fe400000006ff */
[----:B------:R-:W-:Y:S02]  /*45dd0*/  SHF.R.U32.HI R13, RZ, 0x10, R46 ;  /* 0x00000010ff0d7819 */ /* 0x000fe4000001162e */
[----:B------:R-:W-:Y:S02]  /*45de0*/  LOP3.LUT R47, R48, R50, R35, 0x70, !PT ;  /* 0x00000032302f7212 */ /* 0x000fe400078e7023 */
[----:B------:R-:W-:Y:S02]  /*45df0*/  LOP3.LUT R13, R13, R46, RZ, 0x3c, !PT ;  /* 0x0000002e0d0d7212 */ /* 0x000fe400078e3cff */
[----:B------:R-:W-:Y:S02]  /*45e00*/  LOP3.LUT R44, R35, R50, R44, 0x70, !PT ;  /* 0x00000032232c7212 */ /* 0x000fe400078e702c */
[----:B------:R-:W-:-:S02]  /*45e10*/  SHF.R.U32.HI R45, RZ, 0xc, R13 ;  /* 0x0000000cff2d7819 */ /* 0x000fc4000001160d */
[--C-:B------:R-:W-:Y:S02]  /*45e20*/  SHF.R.U32.HI R48, RZ, 0x4, R13.reuse ;  /* 0x00000004ff307819 */ /* 0x100fe4000001160d */
[----:B------:R-:W-:Y:S02]  /*45e30*/  SHF.R.U32.HI R49, RZ, 0x8, R13 ;  /* 0x00000008ff317819 */ /* 0x000fe4000001160d */
[----:B------:R-:W-:Y:S02]  /*45e40*/  LOP3.LUT R44, R44, R47, RZ, 0xfc, !PT ;  /* 0x0000002f2c2c7212 */ /* 0x000fe400078efcff */
[----:B------:R-:W-:Y:S02]  /*45e50*/  LOP3.LUT R48, R49, R48, R45, 0x96, !PT ;  /* 0x0000003031307212 */ /* 0x000fe400078e962d */
[----:B------:R-:W-:Y:S02]  /*45e60*/  LOP3.LUT R50, R32, 0x1, RZ, 0xc0, !PT ;  /* 0x0000000120327812 */ /* 0x000fe400078ec0ff */
[----:B------:R-:W-:-:S02]  /*45e70*/  LOP3.LUT R48, R48, R13, RZ, 0x3c, !PT ;  /* 0x0000000d30307212 */ /* 0x000fc400078e3cff */
[----:B------:R-:W-:Y:S02]  /*45e80*/  LOP3.LUT R11, R28, R11, R44, 0xe8, !PT ;  /* 0x0000000b1c0b7212 */ /* 0x000fe400078ee82c */
        /* <DEDUP_REMOVED lines=44> */
[----:B------:R-:W-:Y:S02]  /*46150*/  SHF.R.U32.HI R27, RZ, 0x8, R32 ;  /* 0x00000008ff1b7819 */ /* 0x000fe40000011620 */
[----:B------:R-:W-:Y:S02]  /*46160*/  SHF.R.U32.HI R46, RZ, R47, R46 ;  /* 0x0000002fff2e7219 */ /* 0x000fe4000001162e */
[----:B------:R-:W-:Y:S02]  /*46170*/  SHF.R.U32.HI R47, RZ, 0x1, R32 ;  /* 0x00000001ff2f7819 */ /* 0x000fe40000011620 */
[----:B------:R-:W-:Y:S02]  /*46180*/  LOP3.LUT R49, R49, 0xc0000000, RZ, 0x3c, !PT ;  /* 0xc000000031317812 */ /* 0x000fe400078e3cff */
[----:B------:R-:W-:Y:S02]  /*46190*/  LOP3.LUT R23, R23, 0x80000000, RZ, 0x3c, !PT ;  /* 0x8000000017177812 */ /* 0x000fe400078e3cff */
[----:B------:R-:W-:-:S02]  /*461a0*/  LOP3.LUT R27, R27, 0x1f, RZ, 0xc0, !PT ;  /* 0x0000001f1b1b7812 */ /* 0x000fc400078ec0ff */
[----:B------:R-:W-:Y:S02]  /*461b0*/  LOP3.LUT R48, R47, 0x1, RZ, 0xc0, !PT ;  /* 0x000000012f307812 */ /* 0x000fe400078ec0ff */
[----:B------:R-:W-:Y:S02]  /*461c0*/  ISETP.GT.AND P1, PT, R49, -0x1, PT ;  /* 0xffffffff3100780c */ /* 0x000fe40003f24270 */
[----:B------:R-:W-:Y:S02]  /*461d0*/  SHF.R.S32.HI R49, RZ, 0x1f, R49 ;  /* 0x0000001fff317819 */ /* 0x000fe40000011431 */
[----:B------:R-:W-:Y:S02]  /*461e0*/  SHF.R.S32.HI R52, RZ, 0x1f, R23 ;  /* 0x0000001fff347819 */ /* 0x000fe40000011417 */
[----:B------:R-:W-:Y:S02]  /*461f0*/  ISETP.NE.AND P0, PT, R23, RZ, PT ;  /* 0x000000ff1700720c */ /* 0x000fe40003f05270 */
[----:B------:R-:W-:-:S02]  /*46200*/  SHF.L.U32 R23, R50, R27, RZ ;  /* 0x0000001b32177219 */ /* 0x000fc400000006ff */
[-C--:B------:R-:W-:Y:S02]  /*46210*/  SHF.L.U32 R32, R48, R27.reuse, RZ ;  /* 0x0000001b30207219 */ /* 0x080fe400000006ff */
[----:B------:R-:W-:Y:S02]  /*46220*/  SHF.L.U32 R50, R2, R27, RZ ;  /* 0x0000001b02327219 */ /* 0x000fe400000006ff */
[----:B------:R-:W-:Y:S02]  /*46230*/  SHF.R.W.U32 R48, R13, R46, R13 ;  /* 0x0000002e0d307219 */ /* 0x000fe40000001e0d */
[-C--:B------:R-:W-:Y:S02]  /*46240*/  LOP3.LUT R49, R49, R25.reuse, RZ, 0x30, !PT ;  /* 0x0000001931317212 */ /* 0x080fe400078e30ff */
[----:B------:R-:W-:Y:S02]  /*46250*/  LOP3.LUT R52, R52, R25, RZ, 0xfc, !PT ;  /* 0x0000001934347212 */ /* 0x000fe400078efcff */
[----:B------:R-:W-:-:S02]  /*46260*/  LOP3.LUT R46, R35, R50, R23, 0x70, !PT ;  /* 0x00000032232e7212 */ /* 0x000fc400078e7017 */
[----:B------:R-:W-:Y:S02]  /*46270*/  LOP3.LUT R52, R48, R49, R52, 0xd0, !PT ;  /* 0x0000003130347212 */ /* 0x000fe400078ed034 */
[CC--:B------:R-:W-:Y:S02]  /*46280*/  LOP3.LUT R23, R25.reuse, R48.reuse, RZ, 0x30, !PT ;  /* 0x0000003019177212 */ /* 0x0c0fe400078e30ff */
[----:B------:R-:W-:Y:S02]  /*46290*/  LOP3.LUT R48, RZ, R48, RZ, 0x33, !PT ;  /* 0x00000030ff307212 */ /* 0x000fe400078e33ff */
[----:B------:R-:W-:Y:S02]  /*462a0*/  LOP3.LUT R23, R52, R23, RZ, 0xfc, !PT ;  /* 0x0000001734177212 */ /* 0x000fe400078efcff */
[----:B------:R-:W-:Y:S01]  /*462b0*/  LOP3.LUT R47, R32, R50, R35, 0x70, !PT ;  /* 0x00000032202f7212 */ /* 0x000fe200078e7023 */
[----:B------:R-:W-:-:S03]  /*462c0*/  IMAD.IADD R48, R25, 0x1, R48 ;  /* 0x0000000119307824 */ /* 0x000fc600078e0230 */
[----:B------:R-:W-:Y:S02]  /*462d0*/  LOP3.LUT R46, R46, R47, RZ, 0xfc, !PT ;  /* 0x0000002f2e2e7212 */ /* 0x000fe400078efcff */
        /* <DEDUP_REMOVED lines=47> */
[----:B------:R-:W-:Y:S01]  /*465d0*/  SHF.L.W.U32.HI R29, R46, 0x1e, R46 ;  /* 0x0000001e2e1d7819 */ /* 0x000fe20000010e2e */
[----:B------:R-:W-:Y:S01]  /*465e0*/  VIADD R20, R20, UR4 ;  /* 0x0000000414147c36 */ /* 0x000fe20008000000 */
[----:B------:R-:W-:Y:S01]  /*465f0*/  SHF.R.U32.HI R47, RZ, 0x2, R42 ;  /* 0x00000002ff2f7819 */ /* 0x000fe2000001162a */
[----:B------:R-:W-:Y:S01]  /*46600*/  USHF.L.W.U32.HI UR4, UR35, 0x19, UR35 ;  /* 0x0000001923047899 */ /* 0x000fe20008010e23 */
[----:B------:R-:W-:-:S02]  /*46610*/  SHF.L.W.U32.HI R46, R46, 0xa, R46 ;  /* 0x0000000a2e2e7819 */ /* 0x000fc40000010e2e */
[----:B------:R-:W-:Y:S01]  /*46620*/  LOP3.LUT R42, R47, R42, RZ, 0x3c, !PT ;  /* 0x0000002a2f2a7212 */ /* 0x000fe200078e3cff */
[----:B------:R-:W-:Y:S01]  /*46630*/  ULOP3.LUT UR4, UR6, UR4, UR5, 0x96, !UPT ;  /* 0x0000000406047292 */ /* 0x000fe2000f8e9605 */
[----:B------:R-:W-:Y:S01]  /*46640*/  LOP3.LUT R29, R46, R29, R28, 0x96, !PT ;  /* 0x0000001d2e1d7212 */ /* 0x000fe200078e961c */
[----:B------:R-:W-:Y:S01]  /*46650*/  USHF.L.W.U32.HI UR5, UR28, 0xe, UR28 ;  /* 0x0000000e1c057899 */ /* 0x000fe20008010e1c */
[--C-:B------:R-:W-:Y:S01]  /*46660*/  SHF.L.W.U32.HI R28, R20, 0xf, R20.reuse ;  /* 0x0000000f141c7819 */ /* 0x100fe20000010e14 */
[----:B------:R-:W-:Y:S01]  /*46670*/  IMAD.SHL.U32 R46, R42, 0x8, RZ ;  /* 0x000000082a2e7824 */ /* 0x000fe200078e00ff */
[--C-:B------:R-:W-:Y:S01]  /*46680*/  SHF.L.W.U32.HI R47, R20, 0xd, R20.reuse ;  /* 0x0000000d142f7819 */ /* 0x100fe20000010e14 */
[----:B------:R-:W-:Y:S01]  /*46690*/  IMAD.U32 R48, R42, -0x80000000, RZ ;  /* 0x800000002a307824 */ /* 0x000fe200078e00ff */
[----:B------:R-:W-:Y:S01]  /*466a0*/  SHF.R.U32.HI R44, RZ, 0xa, R20 ;  /* 0x0000000aff2c7819 */ /* 0x000fe20000011614 */
[----:B------:R-:W-:Y:S01]  /*466b0*/  USHF.R.U32.HI UR6, URZ, 0x3, UR28 ;  /* 0x00000003ff067899 */ /* 0x000fe2000801161c */
[----:B------:R-:W-:-:S02]  /*466c0*/  LOP3.LUT R49, R46, 0x18, RZ, 0xc, !PT ;  /* 0x000000182e317812 */ /* 0x000fc400078e0cff */
[----:B------:R-:W-:Y:S01]  /*466d0*/  LOP3.LUT R28, R44, R28, R47, 0x96, !PT ;  /* 0x0000001c2c1c7212 */ /* 0x000fe200078e962f */
[C---:B------:R-:W-:Y:S01]  /*466e0*/  VIADD R44, R45.reuse, 0x1010101 ;  /* 0x010101012d2c7836 */ /* 0x040fe20000000000 */
[--C-:B------:R-:W-:Y:S01]  /*466f0*/  SHF.R.U32.HI R47, RZ, 0x8, R31.reuse ;  /* 0x00000008ff2f7819 */ /* 0x100fe2000001161f */
[----:B------:R-:W-:Y:S01]  /*46700*/  VIADD R45, R45, 0x2020202 ;  /* 0x020202022d2d7836 */ /* 0x000fe20000000000 */
[----:B------:R-:W-:Y:S02]  /*46710*/  SHF.R.U32.HI R46, RZ, 0x1, R31 ;  /* 0x00000001ff2e7819 */ /* 0x000fe4000001161f */
[----:B------:R-:W-:Y:S01]  /*46720*/  SHF.R.U32.HI R44, RZ, R49, R44 ;  /* 0x00000031ff2c7219 */ /* 0x000fe2000001162c */
[----:B------:R-:W-:Y:S01]  /*46730*/  IMAD.SHL.U32 R49, R42, 0x40000000, RZ ;  /* 0x400000002a317824 */ /* 0x000fe200078e00ff */
[----:B------:R-:W-:Y:S02]  /*46740*/  LOP3.LUT R47, R47, 0x1f, RZ, 0xc0, !PT ;  /* 0x0000001f2f2f7812 */ /* 0x000fe400078ec0ff */
[----:B------:R-:W-:-:S02]  /*46750*/  LOP3.LUT R46, R46, 0x1, RZ, 0xc0, !PT ;  /* 0x000000012e2e7812 */ /* 0x000fc400078ec0ff */
[----:B------:R-:W-:Y:S02]  /*46760*/  LOP3.LUT R48, R48, 0x80000000, RZ, 0x3c, !PT ;  /* 0x8000000030307812 */ /* 0x000fe400078e3cff */
[----:B------:R-:W-:Y:S02]  /*46770*/  LOP3.LUT R49, R49, 0xc0000000, RZ, 0x3c, !PT ;  /* 0xc000000031317812 */ /* 0x000fe400078e3cff */
[----:B------:R-:W-:Y:S02]  /*46780*/  LOP3.LUT R42, R31, 0x1, RZ, 0xc0, !PT ;  /* 0x000000011f2a7812 */ /* 0x000fe400078ec0ff */
[----:B------:R-:W-:Y:S02]  /*46790*/  SHF.L.U32 R31, R46, R47, RZ ;  /* 0x0000002f2e1f7219 */ /* 0x000fe400000006ff */
[----:B------:R-:W-:Y:S02]  /*467a0*/  ISETP.NE.AND P0, PT, R48, RZ, PT ;  /* 0x000000ff3000720c */ /* 0x000fe40003f05270 */
[----:B------:R-:W-:-:S02]  /*467b0*/  SHF.R.S32.HI R46, RZ, 0x1f, R49 ;  /* 0x0000001fff2e7819 */ /* 0x000fc40000011431 */
[----:B------:R-:W-:Y:S02]  /*467c0*/  SHF.R.S32.HI R48, RZ, 0x1f, R48 ;  /* 0x0000001fff307819 */ /* 0x000fe40000011430 */
[-C--:B------:R-:W-:Y:S02]  /*467d0*/  SHF.L.U32 R42, R42, R47.reuse, RZ ;  /* 0x0000002f2a2a7219 */ /* 0x080fe400000006ff */
[----:B------:R-:W-:Y:S02]  /*467e0*/  SHF.L.U32 R47, R2, R47, RZ ;  /* 0x0000002f022f7219 */ /* 0x000fe400000006ff */
[----:B------:R-:W-:Y:S02]  /*467f0*/  ISETP.GT.AND P1, PT, R49, -0x1, PT ;  /* 0xffffffff3100780c */ /* 0x000fe40003f24270 */
[----:B------:R-:W-:Y:S02]  /*46800*/  SHF.R.W.U32 R44, R25, R44, R25 ;  /* 0x0000002c192c7219 */ /* 0x000fe40000001e19 */
[----:B------:R-:W-:-:S02]  /*46810*/  LOP3.LUT R49, R46, R23, RZ, 0x30, !PT ;  /* 0x000000172e317212 */ /* 0x000fc400078e30ff */
[----:B------:R-:W-:Y:S02]  /*46820*/  LOP3.LUT R48, R48, R23, RZ, 0xfc, !PT ;  /* 0x0000001730307212 */ /* 0x000fe400078efcff */
[-C--:B------:R-:W-:Y:S02]  /*46830*/  LOP3.LUT R46, R24, R47.reuse, R42, 0x70, !PT ;  /* 0x0000002f182e7212 */ /* 0x080fe400078e702a */
[----:B------:R-:W-:Y:S02]  /*46840*/  LOP3.LUT R47, R31, R47, R24, 0x70, !PT ;  /* 0x0000002f1f2f7212 */ /* 0x000fe400078e7018 */
[----:B------:R-:W-:Y:S02]  /*46850*/  LOP3.LUT R48, R44, R49, R48, 0xd0, !PT ;  /* 0x000000312c307212 */ /* 0x000fe400078ed030 */
[-C--:B------:R-:W-:Y:S02]  /*46860*/  LOP3.LUT R31, R23, R44.reuse, RZ, 0x30, !PT ;  /* 0x0000002c171f7212 */ /* 0x080fe400078e30ff */
[----:B------:R-:W-:-:S02]  /*46870*/  LOP3.LUT R44, RZ, R44, RZ, 0x33, !PT ;  /* 0x0000002cff2c7212 */ /* 0x000fc400078e33ff */
[----:B------:R-:W-:Y:S02]  /*46880*/  LOP3.LUT R31, R48, R31, RZ, 0xfc, !PT ;  /* 0x0000001f301f7212 */ /* 0x000fe400078efcff */
[----:B------:R-:W-:Y:S01]  /*46890*/  IADD3 R24, PT, PT, R29, R11, R24 ;  /* 0x0000000b1d187210 */ /* 0x000fe20007ffe018 */
[----:B------:R-:W-:Y:S01]  /*468a0*/  IMAD.IADD R44, R23, 0x1, R44 ;  /* 0x00000001172c7824 */ /* 0x000fe200078e022c */
[----:B------:R-:W-:-:S04]  /*468b0*/  IADD3 R11, PT, PT, R43, UR34, R4 ;  /* 0x000000222b0b7c10 */ /* 0x000fc8000fffe004 */
[----:B------:R-:W-:Y:S01]  /*468c0*/  @!P0 SEL R31, R31, R44, P1 ;  /* 0x0000002c1f1f8207 */ /* 0x000fe20000800000 */
[----:B------:R-:W-:Y:S01]  /*468d0*/  VIADD R11, R11, UR4 ;  /* 0x000000040b0b7c36 */ /* 0x000fe20008000000 */
[----:B------:R-:W-:Y:S02]  /*468e0*/  USHF.L.W.U32.HI UR4, UR28, 0x19, UR28 ;  /* 0x000000191c047899 */ /* 0x000fe40008010e1c */
[----:B------:R-:W-:Y:S02]  /*468f0*/  LOP3.LUT R23, R31, R32, RZ, 0x3c, !PT ;  /* 0x000000201f177212 */ /* 0x000fe400078e3cff */
[----:B------:R-:W-:Y:S01]  /*46900*/  SHF.L.W.U32.HI R29, R11, 0xf, R11 ;  /* 0x0000000f0b1d7819 */ /* 0x000fe20000010e0b */
[----:B------:R-:W-:Y:S01]  /*46910*/  ULOP3.LUT UR4, UR6, UR4, UR5, 0x96, !UPT ;  /* 0x0000000406047292 */ /* 0x000fe2000f8e9605 */
[----:B------:R-:W-:Y:S01]  /*46920*/  SHF.R.U32.HI R42, RZ, 0x10, R23 ;  /* 0x00000010ff2a7819 */ /* 0x000fe20000011617 */
[----:B------:R-:W-:Y:S01]  /*46930*/  USHF.L.W.U32.HI UR5, UR29, 0xe, UR29 ;  /* 0x0000000e1d057899 */ /* 0x000fe20008010e1d */
[----:B------:R-:W-:Y:S01]  /*46940*/  SHF.R.U32.HI R43, RZ, 0xa, R11 ;  /* 0x0000000aff2b7819 */ /* 0x000fe2000001160b */
[----:B------:R-:W-:Y:S01]  /*46950*/  USHF.R.U32.HI UR6, URZ, 0x3, UR29 ;  /* 0x00000003ff067899 */ /* 0x000fe2000801161d */
        /* <DEDUP_REMOVED lines=44> */
[----:B------:R-:W-:Y:S02]  /*46c20*/  LOP3.LUT R23, R46, R47, RZ, 0xfc, !PT ;  /* 0x0000002f2e177212 */ /* 0x000fe400078efcff */
[--C-:B------:R-:W-:Y:S01]  /*46c30*/  SHF.R.U32.HI R47, RZ, 0x8, R36.reuse ;  /* 0x00000008ff2f7819 */ /* 0x100fe20000011624 */
[----:B------:R-:W-:Y:S02]  /*46c40*/  IMAD.SHL.U32 R46, R32, 0x8, RZ ;  /* 0x00000008202e7824 */ /* 0x000fe400078e00ff */
[----:B------:R-:W-:Y:S01]  /*46c50*/  IMAD.IADD R23, R16, 0x1, R23 ;  /* 0x0000000110177824 */ /* 0x000fe200078e0217 */
[----:B------:R-:W-:Y:S01]  /*46c60*/  LOP3.LUT R47, R47, 0x1f, RZ, 0xc0, !PT ;  /* 0x0000001f2f2f7812 */ /* 0x000fe200078ec0ff */
[----:B------:R-:W-:Y:S01]  /*46c70*/  VIADD R16, R44, 0x1010101 ;  /* 0x010101012c107836 */ /* 0x000fe20000000000 */
[----:B------:R-:W-:Y:S01]  /*46c80*/  LOP3.LUT R49, R46, 0x18, RZ, 0xc, !PT ;  /* 0x000000182e317812 */ /* 0x000fe200078e0cff */
[----:B------:R-:W-:Y:S01]  /*46c90*/  IMAD.U32 R48, R32, -0x80000000, RZ ;  /* 0x8000000020307824 */ /* 0x000fe200078e00ff */
[----:B------:R-:W-:Y:S01]  /*46ca0*/  SHF.R.U32.HI R46, RZ, 0x1, R36 ;  /* 0x00000001ff2e7819 */ /* 0x000fe20000011624 */
[----:B------:R-:W-:Y:S01]  /*46cb0*/  VIADD R44, R44, 0x2020202 ;  /* 0x020202022c2c7836 */ /* 0x000fe20000000000 */
[----:B------:R-:W-:Y:S01]  /*46cc0*/  SHF.R.U32.HI R16, RZ, R49, R16 ;  /* 0x00000031ff107219 */ /* 0x000fe20000011610 */
[----:B------:R-:W-:Y:S01]  /*46cd0*/  IMAD.SHL.U32 R49, R32, 0x40000000, RZ ;  /* 0x4000000020317824 */ /* 0x000fe200078e00ff */
[----:B------:R-:W-:-:S02]  /*46ce0*/  LOP3.LUT R48, R48, 0x80000000, RZ, 0x3c, !PT ;  /* 0x8000000030307812 */ /* 0x000fc400078e3cff */
[----:B------:R-:W-:Y:S02]  /*46cf0*/  LOP3.LUT R36, R36, 0x1, RZ, 0xc0, !PT ;  /* 0x0000000124247812 */ /* 0x000fe400078ec0ff */
[----:B------:R-:W-:Y:S02]  /*46d00*/  LOP3.LUT R49, R49, 0xc0000000, RZ, 0x3c, !PT ;  /* 0xc000000031317812 */ /* 0x000fe400078e3cff */
[----:B------:R-:W-:Y:S02]  /*46d10*/  LOP3.LUT R32, R46, 0x1, RZ, 0xc0, !PT ;  /* 0x000000012e207812 */ /* 0x000fe400078ec0ff */
[----:B------:R-:W-:Y:S02]  /*46d20*/  ISETP.NE.AND P0, PT, R48, RZ, PT ;  /* 0x000000ff3000720c */ /* 0x000fe40003f05270 */
[----:B------:R-:W-:Y:S02]  /*46d30*/  SHF.R.S32.HI R50, RZ, 0x1f, R49 ;  /* 0x0000001fff327819 */ /* 0x000fe40000011431 */
[----:B------:R-:W-:-:S02]  /*46d40*/  SHF.R.S32.HI R48, RZ, 0x1f, R48 ;  /* 0x0000001fff307819 */ /* 0x000fc40000011430 */
[-C--:B------:R-:W-:Y:S02]  /*46d50*/  SHF.L.U32 R46, R36, R47.reuse, RZ ;  /* 0x0000002f242e7219 */ /* 0x080fe400000006ff */
[-C--:B------:R-:W-:Y:S02]  /*46d60*/  SHF.L.U32 R32, R32, R47.reuse, RZ ;  /* 0x0000002f20207219 */ /* 0x080fe400000006ff */
[----:B------:R-:W-:Y:S02]  /*46d70*/  ISETP.GT.AND P1, PT, R49, -0x1, PT ;  /* 0xffffffff3100780c */ /* 0x000fe40003f24270 */
[----:B------:R-:W-:Y:S02]  /*46d80*/  SHF.L.U32 R36, R2, R47, RZ ;  /* 0x0000002f02247219 */ /* 0x000fe400000006ff */
[----:B------:R-:W-:Y:S02]  /*46d90*/  SHF.R.W.U32 R16, R27, R16, R27 ;  /* 0x000000101b107219 */ /* 0x000fe40000001e1b */
[----:B------:R-:W-:-:S02]  /*46da0*/  LOP3.LUT R49, R50, R31, RZ, 0x30, !PT ;  /* 0x0000001f32317212 */ /* 0x000fc400078e30ff */
[----:B------:R-:W-:Y:S02]  /*46db0*/  LOP3.LUT R48, R48, R31, RZ, 0xfc, !PT ;  /* 0x0000001f30307212 */ /* 0x000fe400078efcff */
[----:B------:R-:W-:Y:S02]  /*46dc0*/  LOP3.LUT R47, R32, R36, R23, 0x70, !PT ;  /* 0x00000024202f7212 */ /* 0x000fe400078e7017 */
[----:B------:R-:W-:Y:S02]  /*46dd0*/  LOP3.LUT R49, R16, R49, R48, 0xd0, !PT ;  /* 0x0000003110317212 */ /* 0x000fe400078ed030 */
[-C--:B------:R-:W-:Y:S02]  /*46de0*/  LOP3.LUT R32, R31, R16.reuse, RZ, 0x30, !PT ;  /* 0x000000101f207212 */ /* 0x080fe400078e30ff */
[----:B------:R-:W-:Y:S02]  /*46df0*/  LOP3.LUT R16, RZ, R16, RZ, 0x33, !PT ;  /* 0x00000010ff107212 */ /* 0x000fe400078e33ff */
[----:B------:R-:W-:-:S02]  /*46e00*/  LOP3.LUT R32, R49, R32, RZ, 0xfc, !PT ;  /* 0x0000002031207212 */ /* 0x000fc400078efcff */
[----:B------:R-:W-:Y:S01]  /*46e10*/  LOP3.LUT R46, R23, R36, R46, 0x70, !PT ;  /* 0x00000024172e7212 */ /* 0x000fe200078e702e */
[----:B------:R-:W-:-:S03]  /*46e20*/  IMAD.IADD R31, R31, 0x1, R16 ;  /* 0x000000011f1f7824 */ /* 0x000fc600078e0210 */
[----:B------:R-:W-:Y:S02]  /*46e30*/  LOP3.LUT R46, R46, R47, RZ, 0xfc, !PT ;  /* 0x0000002f2e2e7212 */ /* 0x000fe400078efcff */
        /* <DEDUP_REMOVED lines=49> */
[----:B------:R-:W-:Y:S02]  /*47150*/  SHF.L.W.U32.HI R46, R11, 0xd, R11 ;  /* 0x0000000d0b2e7819 */ /* 0x000fe40000010e0b */
[--C-:B------:R-:W-:Y:S02]  /*47160*/  SHF.R.U32.HI R45, RZ, 0x1, R21.reuse ;  /* 0x00000001ff2d7819 */ /* 0x100fe40000011615 */
[----:B------:R-:W-:Y:S02]  /*47170*/  LOP3.LUT R29, R43, R29, R46, 0x96, !PT ;  /* 0x0000001d2b1d7212 */ /* 0x000fe400078e962e */
        /* <DEDUP_REMOVED lines=8> */
[C---:B------:R-:W-:Y:S01]  /*47200*/  IMAD.U32 R45, R21.reuse, -0x80000000, RZ ;  /* 0x80000000152d7824 */ /* 0x040fe200078e00ff */
        /* <DEDUP_REMOVED lines=22> */
[----:B------:R-:W-:Y:S01]  /*47370*/  SHF.R.U32.HI R33, RZ, 0x1, R12 ;  /* 0x00000001ff217819 */ /* 0x000fe2000001160c */
        /* <DEDUP_REMOVED lines=47> */
[----:B------:R-:W-:Y:S02]  /*47670*/  SHF.R.U32.HI R14, RZ, 0x8, R22 ;  /* 0x00000008ff0e7819 */ /* 0x000fe40000011616 */
[----:B------:R-:W-:Y:S02]  /*47680*/  LOP3.LUT R49, R48, R49, RZ, 0x3c, !PT ;  /* 0x0000003130317212 */ /* 0x000fe400078e3cff */
[----:B------:R-:W-:Y:S02]  /*47690*/  LOP3.LUT R42, R46, R47, RZ, 0xfc, !PT ;  /* 0x0000002f2e2a7212 */ /* 0x000fe400078efcff */
[----:B------:R-:W-:-:S02]  /*476a0*/  LOP3.LUT R17, R14, 0x1f, RZ, 0xc0, !PT ;  /* 0x0000001f0e117812 */ /* 0x000fc400078ec0ff */
[----:B------:R-:W-:Y:S02]  /*476b0*/  SHF.R.U32.HI R46, RZ, 0x1, R22 ;  /* 0x00000001ff2e7819 */ /* 0x000fe40000011616 */
[----:B------:R-:W-:Y:S02]  /*476c0*/  SHF.R.U32.HI R14, RZ, 0x2, R49 ;  /* 0x00000002ff0e7819 */ /* 0x000fe40000011631 */
        /* <DEDUP_REMOVED lines=145> */
[C---:B------:R-:W-:Y:S02]  /*47fe0*/  VIADD R17, R21.reuse, 0x1010101 ;  /* 0x0101010115117836 */ /* 0x040fe40000000000 */
[----:B------:R-:W-:Y:S01]  /*47ff0*/  IMAD.SHL.U32 R48, R36, 0x8, RZ ;  /* 0x0000000824307824 */ /* 0x000fe200078e00ff */
        /* <DEDUP_REMOVED lines=17> */
[----:B------:R-:W-:-:S02]  /*48110*/  LOP3.LUT R17, R45, R22, RZ, 0x30, !PT ;  /* 0x000000162d117212 */ /* 0x000fc400078e30ff */
[----:B------:R-:W-:Y:S01]  /*48120*/  IADD3 R31, PT, PT, R31, R44, R47 ;  /* 0x0000002c1f1f7210 */ /* 0x000fe20007ffe02f */
[----:B------:R-:W-:Y:S01]  /*48130*/  IMAD.IADD R45, R45, 0x1, R36 ;  /* 0x000000012d2d7824 */ /* 0x000fe200078e0224 */
[----:B------:R-:W-:Y:S02]  /*48140*/  LOP3.LUT R22, R48, R17, RZ, 0xfc, !PT ;  /* 0x0000001130167212 */ /* 0x000fe400078efcff */
[----:B------:R-:W-:Y:S02]  /*48150*/  SHF.R.U32.HI R44, RZ, 0x8, R37 ;  /* 0x00000008ff2c7819 */ /* 0x000fe40000011625 */
        /* <DEDUP_REMOVED lines=38> */
[----:B------:R-:W-:Y:S02]  /*483c0*/  SHF.R.U32.HI R45, RZ, 0x1, R37 ;  /* 0x00000001ff2d7819 */ /* 0x000fe40000011625 */
[----:B------:R-:W-:Y:S02]  /*483d0*/  LOP3.LUT R42, R42, R43, RZ, 0x3c, !PT ;  /* 0x0000002b2a2a7212 */ /* 0x000fe400078e3cff */
[----:B------:R-:W-:Y:S02]  /*483e0*/  LOP3.LUT R43, R44, 0x1f, RZ, 0xc0, !PT ;  /* 0x0000001f2c2b7812 */ /* 0x000fe400078ec0ff */
[----:B------:R-:W-:Y:S02]  /*483f0*/  SHF.R.U32.HI R47, RZ, 0x10, R42 ;  /* 0x00000010ff2f7819 */ /* 0x000fe4000001162a */
        /* <DEDUP_REMOVED lines=19> */
[----:B------:R-:W-:Y:S02]  /*48530*/  LOP3.LUT R43, R47, R48, R35, 0x70, !PT ;  /* 0x000000302f2b7212 */ /* 0x000fe400078e7023 */
[----:B------:R-:W-:Y:S02]  /*48540*/  LOP3.LUT R47, R46, R37, RZ, 0x3c, !PT ;  /* 0x000000252e2f7212 */ /* 0x000fe400078e3cff */
[----:B------:R-:W-:Y:S02]  /*48550*/  SHF.R.U32.HI R37, RZ, 0x1, R39 ;  /* 0x00000001ff257819 */ /* 0x000fe40000011627 */
[----:B------:R-:W-:Y:S02]  /*48560*/  LOP3.LUT R44, R44, R45, RZ, 0xfc, !PT ;  /* 0x0000002d2c2c7212 */ /* 0x000fe400078efcff */
[----:B------:R-:W-:Y:S02]  /*48570*/  SHF.R.U32.HI R50, RZ, 0x2, R47 ;  /* 0x00000002ff327819 */ /* 0x000fe4000001162f */
[----:B------:R-:W-:-:S02]  /*48580*/  SHF.R.U32.HI R45, RZ, 0x8, R39 ;  /* 0x00000008ff2d7819 */ /* 0x000fc40000011627 */
[----:B------:R-:W-:Y:S02]  /*48590*/  LOP3.LUT R46, R37, 0x1, RZ, 0xc0, !PT ;  /* 0x00000001252e7812 */ /* 0x000fe400078ec0ff */
[----:B------:R-:W-:Y:S02]  /*485a0*/  LOP3.LUT R38, R35, R48, R38, 0x70, !PT ;  /* 0x0000003023267212 */ /* 0x000fe400078e7026 */
[----:B------:R-:W-:Y:S02]  /*485b0*/  LOP3.LUT R37, R50, R47, RZ, 0x3c, !PT ;  /* 0x0000002f32257212 */ /* 0x000fe400078e3cff */
[----:B------:R-:W-:Y:S02]  /*485c0*/  LOP3.LUT R45, R45, 0x1f, RZ, 0xc0, !PT ;  /* 0x0000001f2d2d7812 */ /* 0x000fe400078ec0ff */
[----:B------:R-:W-:Y:S01]  /*485d0*/  LOP3.LUT R48, R39, 0x1, RZ, 0xc0, !PT ;  /* 0x0000000127307812 */ /* 0x000fe200078ec0ff */
[----:B------:R-:W-:Y:S01]  /*485e0*/  IMAD.SHL.U32 R47, R37, 0x8, RZ ;  /* 0x00000008252f7824 */ /* 0x000fe200078e00ff */
[----:B------:R-:W-:-:S02]  /*485f0*/  SHF.L.U32 R39, R2, R45, RZ ;  /* 0x0000002d02277219 */ /* 0x000fc400000006ff */
[-C--:B------:R-:W-:Y:S02]  /*48600*/  SHF.L.U32 R48, R48, R45.reuse, RZ ;  /* 0x0000002d30307219 */ /* 0x080fe400000006ff */
[----:B------:R-:W-:Y:S02]  /*48610*/  SHF.L.U32 R46, R46, R45, RZ ;  /* 0x0000002d2e2e7219 */ /* 0x000fe400000006ff */
[-C--:B------:R-:W-:Y:S02]  /*48620*/  LOP3.LUT R45, R24, R39.reuse, R48, 0x70, !PT ;  /* 0x00000027182d7212 */ /* 0x080fe400078e7030 */
[----:B------:R-:W-:Y:S01]  /*48630*/  LOP3.LUT R48, R47, 0x18, RZ, 0xc, !PT ;  /* 0x000000182f307812 */ /* 0x000fe200078e0cff */
[C---:B------:R-:W-:Y:S01]  /*48640*/  IMAD.U32 R47, R37.reuse, -0x80000000, RZ ;  /* 0x80000000252f7824 */ /* 0x040fe200078e00ff */
[----:B------:R-:W-:Y:S01]  /*48650*/  LOP3.LUT R46, R46, R39, R24, 0x70, !PT ;  /* 0x000000272e2e7212 */ /* 0x000fe200078e7018 */
[----:B------:R-:W-:Y:S02]  /*48660*/  IMAD.SHL.U32 R37, R37, 0x40000000, RZ ;  /* 0x4000000025257824 */ /* 0x000fe400078e00ff */
[----:B------:R-:W-:Y:S01]  /*48670*/  VIADD R39, R21, 0x1010101 ;  /* 0x0101010115277836 */ /* 0x000fe20000000000 */
        /* <DEDUP_REMOVED lines=11> */
[-C--:B------:R-:W-:Y:S02]  /*48730*/  LOP3.LUT R37, RZ, R39.reuse, RZ, 0x33, !PT ;  /* 0x00000027ff257212 */ /* 0x080fe400078e33ff */
[----:B------:R-:W-:Y:S02]  /*48740*/  LOP3.LUT R48, R39, R48, R47, 0xd0, !PT ;  /* 0x0000003027307212 */ /* 0x000fe400078ed02f */
[C---:B------:R-:W-:Y:S01]  /*48750*/  LOP3.LUT R47, R22.reuse, R39, RZ, 0x30, !PT ;  /* 0x00000027162f7212 */ /* 0x040fe200078e30ff */
[----:B------:R-:W-:Y:S01]  /*48760*/  IMAD.IADD R22, R22, 0x1, R37 ;  /* 0x0000000116167824 */ /* 0x000fe200078e0225 */
[----:B------:R-:W-:-:S02]  /*48770*/  LOP3.LUT R45, R45, R46, RZ, 0xfc, !PT ;  /* 0x0000002e2d2d7212 */ /* 0x000fc400078efcff */
[----:B------:R-:W-:Y:S02]  /*48780*/  LOP3.LUT R39, R48, R47, RZ, 0xfc, !PT ;  /* 0x0000002f30277212 */ /* 0x000fe400078efcff */
[----:B------:R-:W-:Y:S02]  /*48790*/  SHF.R.U32.HI R46, RZ, 0x1, R40 ;  /* 0x00000001ff2e7819 */ /* 0x000fe40000011628 */
        /* <DEDUP_REMOVED lines=65> */
[----:B------:R-:W-:Y:S01]  /*48bb0*/  IADD3 R17, PT, PT, R28, UR35, R3 ;  /* 0x000000231c117c10 */ /* 0x000fe2000fffe003 */
[----:B------:R-:W-:Y:S01]  /*48bc0*/  IMAD.SHL.U32 R38, R38, 0x40000000, RZ ;  /* 0x4000000026267824 */ /* 0x000fe200078e00ff */
[----:B------:R-:W-:-:S02]  /*48bd0*/  SHF.R.W.U32 R48, R37, R48, R37 ;  /* 0x0000003025307219 */ /* 0x000fc40000001e25 */
[----:B------:R-:W-:Y:S01]  /*48be0*/  LOP3.LUT R43, R43, 0x80000000, RZ, 0x3c, !PT ;  /* 0x800000002b2b7812 */ /* 0x000fe200078e3cff */
[----:B------:R-:W-:Y:S01]  /*48bf0*/  VIADD R17, R17, UR4 ;  /* 0x0000000411117c36 */ /* 0x000fe20008000000 */
[----:B------:R-:W-:Y:S01]  /*48c00*/  LOP3.LUT R46, R38, 0xc0000000, RZ, 0x3c, !PT ;  /* 0xc0000000262e7812 */ /* 0x000fe200078e3cff */
[----:B------:R-:W-:Y:S01]  /*48c10*/  USHF.L.W.U32.HI UR4, UR29, 0x19, UR29 ;  /* 0x000000191d047899 */ /* 0x000fe20008010e1d */
[----:B------:R-:W-:Y:S02]  /*48c20*/  SHF.R.S32.HI R38, RZ, 0x1f, R43 ;  /* 0x0000001fff267819 */ /* 0x000fe4000001142b */
[----:B------:R-:W-:Y:S01]  /*48c30*/  SHF.R.S32.HI R50, RZ, 0x1f, R46 ;  /* 0x0000001fff327819 */ /* 0x000fe2000001142e */
[----:B------:R-:W-:Y:S01]  /*48c40*/  ULOP3.LUT UR4, UR6, UR4, UR5, 0x96, !UPT ;  /* 0x0000000406047292 */ /* 0x000fe2000f8e9605 */
[----:B------:R-:W-:Y:S01]  /*48c50*/  ISETP.NE.AND P0, PT, R43, RZ, PT ;  /* 0x000000ff2b00720c */ /* 0x000fe20003f05270 */
[----:B------:R-:W-:Y:S01]  /*48c60*/  USHF.L.W.U32.HI UR5, UR30, 0xe, UR30 ;  /* 0x0000000e1e057899 */ /* 0x000fe20008010e1e */
[-C--:B------:R-:W-:Y:S01]  /*48c70*/  LOP3.LUT R43, R50, R39.reuse, RZ, 0x30, !PT ;  /* 0x00000027322b7212 */ /* 0x080fe200078e30ff */
[----:B------:R-:W-:Y:S01]  /*48c80*/  USHF.R.U32.HI UR6, URZ, 0x3, UR30 ;  /* 0x00000003ff067899 */ /* 0x000fe2000801161e */
        /* <DEDUP_REMOVED lines=54> */
[----:B------:R-:W-:Y:S02]  /*48ff0*/  IADD3 R21, PT, PT, R21, R44, R31 ;  /* 0x0000002c15157210 */ /* 0x000fe40007ffe01f */
[----:B------:R-:W-:-:S02]  /*49000*/  LOP3.LUT R46, R42, R47, R28, 0x96, !PT ;  /* 0x0000002f2a2e7212 */ /* 0x000fc400078e961c */
[C-C-:B------:R-:W-:Y:S02]  /*49010*/  SHF.L.W.U32.HI R42, R17.reuse, 0xf, R17.reuse ;  /* 0x0000000f112a7819 */ /* 0x140fe40000010e11 */
[--C-:B------:R-:W-:Y:S02]  /*49020*/  SHF.L.W.U32.HI R47, R17, 0xd, R17.reuse ;  /* 0x0000000d112f7819 */ /* 0x100fe40000010e11 */
[----:B------:R-:W-:-:S04]  /*49030*/  SHF.R.U32.HI R28, RZ, 0xa, R17 ;  /* 0x0000000aff1c7819 */ /* 0x000fc80000011611 */
        /* <DEDUP_REMOVED lines=80> */
[----:B------:R-:W-:Y:S01]  /*49540*/  IMAD.IADD R22, R18, 0x1, R49 ;  /* 0x0000000112167824 */ /* 0x000fe200078e0231 */
        /* <DEDUP_REMOVED lines=13> */
[C---:B------:R-:W-:Y:S01]  /*49620*/  IMAD.U32 R40, R19.reuse, -0x80000000, RZ ;  /* 0x8000000013287824 */ /* 0x040fe200078e00ff */
        /* <DEDUP_REMOVED lines=18> */
[----:B------:R-:W-:Y:S01]  /*49750*/  LOP3.LUT R18, R18, R49, RZ, 0xfc, !PT ;  /* 0x0000003112127212 */ /* 0x000fe200078efcff */
[----:B------:R-:W-:Y:S01]  /*49760*/  IMAD.IADD R41, R41, 0x1, R40 ;  /* 0x0000000129297824 */ /* 0x000fe200078e0228 */
[----:B------:R-:W-:-:S02]  /*49770*/  LOP3.LUT R28, R46, R19, RZ, 0xfc, !PT ;  /* 0x000000132e1c7212 */ /* 0x000fc400078efcff */
[----:B------:R-:W-:Y:S02]  /*49780*/  SHF.L.W.U32.HI R44, R18, 0x15, R18 ;  /* 0x00000015122c7819 */ /* 0x000fe40000010e12 */
        /* <DEDUP_REMOVED lines=37> */
[--C-:B------:R-:W-:Y:S02]  /*499e0*/  SHF.L.W.U32.HI R19, R18, 0x1a, R18.reuse ;  /* 0x0000001a12137819 */ /* 0x100fe40000010e12 */
[----:B------:R-:W-:Y:S02]  /*499f0*/  LOP3.LUT R47, R46, R47, RZ, 0x3c, !PT ;  /* 0x0000002f2e2f7212 */ /* 0x000fe400078e3cff */
[----:B------:R-:W-:Y:S02]  /*49a00*/  SHF.L.W.U32.HI R18, R18, 0x7, R18 ;  /* 0x0000000712127819 */ /* 0x000fe40000010e12 */
[----:B------:R-:W-:Y:S02]  /*49a10*/  SHF.R.U32.HI R46, RZ, 0x10, R47 ;  /* 0x00000010ff2e7819 */ /* 0x000fe4000001162f */
[----:B------:R-:W-:-:S02]  /*49a20*/  LOP3.LUT R18, R18, R19, R44, 0x96, !PT ;  /* 0x0000001312127212 */ /* 0x000fc400078e962c */
[----:B------:R-:W-:Y:S02]  /*49a30*/  IADD3 R19, PT, PT, R29, UR28, R8 ;  /* 0x0000001c1d137c10 */ /* 0x000fe4000fffe008 */
[----:B------:R-:W-:-:S03]  /*49a40*/  LOP3.LUT R31, R46, R47, RZ, 0x3c, !PT ;  /* 0x0000002f2e1f7212 */ /* 0x000fc600078e3cff */
[----:B------:R-:W-:Y:S01]  /*49a50*/  VIADD R19, R19, UR4 ;  /* 0x0000000413137c36 */ /* 0x000fe20008000000 */
[--C-:B------:R-:W-:Y:S01]  /*49a60*/  SHF.R.U32.HI R29, RZ, 0xc, R31.reuse ;  /* 0x0000000cff1d7819 */ /* 0x100fe2000001161f */
[----:B------:R-:W-:Y:S01]  /*49a70*/  USHF.L.W.U32.HI UR4, UR30, 0x19, UR30 ;  /* 0x000000191e047899 */ /* 0x000fe20008010e1e */
[--C-:B------:R-:W-:Y:S02]  /*49a80*/  SHF.R.U32.HI R44, RZ, 0x4, R31.reuse ;  /* 0x00000004ff2c7819 */ /* 0x100fe4000001161f */
[----:B------:R-:W-:Y:S01]  /*49a90*/  SHF.R.U32.HI R41, RZ, 0x8, R31 ;  /* 0x00000008ff297819 */ /* 0x000fe2000001161f */
[----:B------:R-:W-:Y:S02]  /*49aa0*/  ULOP3.LUT UR4, UR6, UR4, UR5, 0x96, !UPT ;  /* 0x0000000406047292 */ /* 0x000fe4000f8e9605 */
[----:B------:R-:W-:Y:S01]  /*49ab0*/  USHF.L.W.U32.HI UR5, UR31, 0xe, UR31 ;  /* 0x0000000e1f057899 */ /* 0x000fe20008010e1f */
[----:B------:R-:W-:Y:S01]  /*49ac0*/  LOP3.LUT R46, R41, R44, R29, 0x96, !PT ;  /* 0x0000002c292e7212 */ /* 0x000fe200078e961d */
[----:B------:R-:W-:Y:S01]  /*49ad0*/  USHF.R.U32.HI UR6, URZ, 0x3, UR31 ;  /* 0x00000003ff067899 */ /* 0x000fe2000801161f */
[----:B------:R-:W-:-:S02]  /*49ae0*/  SHF.L.W.U32.HI R41, R19, 0xf, R19 ;  /* 0x0000000f13297819 */ /* 0x000fc40000010e13 */
[--C-:B------:R-:W-:Y:S02]  /*49af0*/  SHF.L.W.U32.HI R44, R19, 0xd, R19.reuse ;  /* 0x0000000d132c7819 */ /* 0x100fe40000010e13 */
[----:B------:R-:W-:Y:S02]  /*49b00*/  SHF.R.U32.HI R29, RZ, 0xa, R19 ;  /* 0x0000000aff1d7819 */ /* 0x000fe40000011613 */
[----:B------:R-:W-:Y:S02]  /*49b10*/  LOP3.LUT R48, R46, R31, RZ, 0x3c, !PT ;  /* 0x0000001f2e307212 */ /* 0x000fe400078e3cff */
[----:B------:R-:W-:Y:S02]  /*49b20*/  LOP3.LUT R41, R29, R41, R44, 0x96, !PT ;  /* 0x000000291d297212 */ /* 0x000fe400078e962c */
[--C-:B------:R-:W-:Y:S02]  /*49b30*/  SHF.R.U32.HI R29, RZ, 0x8, R26.reuse ;  /* 0x00000008ff1d7819 */ /* 0x100fe4000001161a */
[----:B------:R-:W-:-:S02]  /*49b40*/  SHF.R.U32.HI R31, RZ, 0x1, R26 ;  /* 0x00000001ff1f7819 */ /* 0x000fc4000001161a */
[----:B------:R-:W-:Y:S02]  /*49b50*/  LOP3.LUT R29, R29, 0x1f, RZ, 0xc0, !PT ;  /* 0x0000001f1d1d7812 */ /* 0x000fe400078ec0ff */
[----:B------:R-:W-:Y:S02]  /*49b60*/  LOP3.LUT R46, R26, 0x1, RZ, 0xc0, !PT ;  /* 0x000000011a2e7812 */ /* 0x000fe400078ec0ff */
[----:B------:R-:W-:Y:S02]  /*49b70*/  SHF.R.U32.HI R49, RZ, 0x2, R48 ;  /* 0x00000002ff317819 */ /* 0x000fe40000011630 */
[----:B------:R-:W-:Y:S02]  /*49b80*/  LOP3.LUT R44, R31, 0x1, RZ, 0xc0, !PT ;  /* 0x000000011f2c7812 */ /* 0x000fe400078ec0ff */
[-C--:B------:R-:W-:Y:S02]  /*49b90*/  SHF.L.U32 R46, R46, R29.reuse, RZ ;  /* 0x0000001d2e2e7219 */ /* 0x080fe400000006ff */
[----:B------:R-:W-:-:S02]  /*49ba0*/  SHF.L.U32 R31, R2, R29, RZ ;  /* 0x0000001d021f7219 */ /* 0x000fc400000006ff */
[----:B------:R-:W-:Y:S02]  /*49bb0*/  LOP3.LUT R26, R49, R48, RZ, 0x3c, !PT ;  /* 0x00000030311a7212 */ /* 0x000fe400078e3cff */
[----:B------:R-:W-:Y:S02]  /*49bc0*/  SHF.L.U32 R44, R44, R29, RZ ;  /* 0x0000001d2c2c7219 */ /* 0x000fe400000006ff */
[-C--:B------:R-:W-:Y:S01]  /*49bd0*/  LOP3.LUT R29, R30, R31.reuse, R46, 0x70, !PT ;  /* 0x0000001f1e1d7212 */ /* 0x080fe200078e702e */
[----:B------:R-:W-:Y:S01]  /*49be0*/  IMAD.SHL.U32 R48, R26, 0x8, RZ ;  /* 0x000000081a307824 */ /* 0x000fe200078e00ff */
[----:B------:R-:W-:Y:S01]  /*49bf0*/  LOP3.LUT R46, R44, R31, R30, 0x70, !PT ;  /* 0x0000001f2c2e7212 */ /* 0x000fe200078e701e */
        /* <DEDUP_REMOVED lines=10> */
[----:B------:R-:W-:Y:S02]  /*49ca0*/  ISETP.NE.AND P0, PT, R44, RZ, PT ;  /* 0x000000ff2c00720c */ /* 0x000fe40003f05270 */
        /* <DEDUP_REMOVED lines=69> */
[C---:B------:R-:W-:Y:S02]  /*4a100*/  IMAD.U32 R46, R33.reuse, -0x80000000, RZ ;  /* 0x80000000212e7824 */ /* 0x040fe400078e00ff */
[----:B------:R-:W-:Y:S01]  /*4a110*/  IMAD.SHL.U32 R33, R33, 0x40000000, RZ ;  /* 0x4000000021217824 */ /* 0x000fe200078e00ff */
[----:B------:R-:W-:Y:S01]  /*4a120*/  SHF.R.U32.HI R45, RZ, R48, R45 ;  /* 0x00000030ff2d7219 */ /* 0x000fe2000001162d */
[----:B------:R-:W-:Y:S01]  /*4a130*/  VIADD R31, R31, 0x2020202 ;  /* 0x020202021f1f7836 */ /* 0x000fe20000000000 */
[----:B------:R-:W-:-:S02]  /*4a140*/  LOP3.LUT R46, R46, 0x80000000, RZ, 0x3c, !PT ;  /* 0x800000002e2e7812 */ /* 0x000fc400078e3cff */
[----:B------:R-:W-:Y:S02]  /*4a150*/  LOP3.LUT R48, R33, 0xc0000000, RZ, 0x3c, !PT ;  /* 0xc000000021307812 */ /* 0x000fe400078e3cff */
        /* <DEDUP_REMOVED lines=64> */
[----:B------:R-:W-:Y:S01]  /*4a560*/  VIADD R31, R31, 0x2020202 ;  /* 0x020202021f1f7836 */ /* 0x000fe20000000000 */
[----:B------:R-:W-:Y:S02]  /*4a570*/  SHF.R.U32.HI R43, RZ, 0x8, R9 ;  /* 0x00000008ff2b7819 */ /* 0x000fe40000011609 */
[----:B------:R-:W-:-:S02]  /*4a580*/  LOP3.LUT R45, R45, 0x18, RZ, 0xc, !PT ;  /* 0x000000182d2d7812 */ /* 0x000fc400078e0cff */
[----:B------:R-:W-:Y:S02]  /*4a590*/  IADD3 R15, PT, PT, R18, R15, R44 ;  /* 0x0000000f120f7210 */ /* 0x000fe40007ffe02c */
[----:B------:R-:W-:Y:S01]  /*4a5a0*/  SHF.R.U32.HI R45, RZ, R45, R12 ;  /* 0x0000002dff2d7219 */ /* 0x000fe2000001160c */
[C---:B------:R-:W-:Y:S01]  /*4a5b0*/  IMAD.U32 R12, R33.reuse, -0x80000000, RZ ;  /* 0x80000000210c7824 */ /* 0x040fe200078e00ff */
[----:B------:R-:W-:Y:S01]  /*4a5c0*/  SHF.R.U32.HI R44, RZ, 0x1, R9 ;  /* 0x00000001ff2c7819 */ /* 0x000fe20000011609 */
        /* <DEDUP_REMOVED lines=115> */
[----:B------:R-:W-:-:S04]  /*4ad00*/  LOP3.LUT R46, R9, 0x1, RZ, 0xc0, !PT ;  /* 0x00000001092e7812 */ /* 0x000fc800078ec0ff */
        /* <DEDUP_REMOVED lines=24> */
[----:B------:R-:W-:-:S02]  /*4ae90*/  SHF.L.U32 R13, R50, R45, RZ ;  /* 0x0000002d320d7219 */ /* 0x000fc400000006ff */
[-C--:B------:R-:W-:Y:S02]  /*4aea0*/  SHF.L.U32 R48, R48, R45.reuse, RZ ;  /* 0x0000002d30307219 */ /* 0x080fe400000006ff */
[----:B------:R-:W-:Y:S02]  /*4aeb0*/  SHF.L.U32 R45, R2, R45, RZ ;  /* 0x0000002d022d7219 */ /* 0x000fe400000006ff */
[----:B------:R-:W-:Y:S02]  /*4aec0*/  LOP3.LUT R9, R9, R44, RZ, 0xfc, !PT ;  /* 0x0000002c09097212 */ /* 0x000fe400078efcff */
[-C--:B------:R-:W-:Y:S02]  /*4aed0*/  LOP3.LUT R13, R24, R45.reuse, R13, 0x70, !PT ;  /* 0x0000002d180d7212 */ /* 0x080fe400078e700d */
[----:B------:R-:W-:Y:S02]  /*4aee0*/  LOP3.LUT R44, R48, R45, R24, 0x70, !PT ;  /* 0x0000002d302c7212 */ /* 0x000fe400078e7018 */
[----:B------:R-:W-:-:S02]  /*4aef0*/  LOP3.LUT R47, R46, R43, RZ, 0x3c, !PT ;  /* 0x0000002b2e2f7212 */ /* 0x000fc400078e3cff */
        /* <DEDUP_REMOVED lines=17> */
[----:B------:R-:W-:Y:S01]  /*4b010*/  LOP3.LUT R43, R43, R46, RZ, 0xfc, !PT ;  /* 0x0000002e2b2b7212 */ /* 0x000fe200078efcff */
        /* <DEDUP_REMOVED lines=13> */
[CC--:B------:R-:W-:Y:S02]  /*4b0f0*/  LOP3.LUT R25, R33.reuse, R48.reuse, RZ, 0x30, !PT ;  /* 0x0000003021197212 */ /* 0x0c0fe400078e30ff */
[----:B------:R-:W-:Y:S02]  /*4b100*/  LOP3.LUT R48, RZ, R48, RZ, 0x33, !PT ;  /* 0x00000030ff307212 */ /* 0x000fe400078e33ff */
[----:B------:R-:W-:Y:S02]  /*4b110*/  LOP3.LUT R25, R50, R25, RZ, 0xfc, !PT ;  /* 0x0000001932197212 */ /* 0x000fe400078efcff */
[--C-:B------:R-:W-:Y:S01]  /*4b120*/  SHF.R.U32.HI R13, RZ, 0x8, R27.reuse ;  /* 0x00000008ff0d7819 */ /* 0x100fe2000001161b */
[----:B------:R-:W-:Y:S01]  /*4b130*/  IMAD.IADD R48, R33, 0x1, R48 ;  /* 0x0000000121307824 */ /* 0x000fe200078e0230 */
[----:B------:R-:W-:-:S02]  /*4b140*/  SHF.R.U32.HI R46, RZ, 0x1, R27 ;  /* 0x00000001ff2e7819 */ /* 0x000fc4000001161b */
[----:B------:R-:W-:Y:S02]  /*4b150*/  LOP3.LUT R43, R44, R9, R43, 0xe8, !PT ;  /* 0x000000092c2b7212 */ /* 0x000fe400078ee82b */
        /* <DEDUP_REMOVED lines=119> */
[----:B------:R-:W-:Y:S02]  /*4b8d0*/  IADD3 R18, PT, PT, R42, UR29, R5 ;  /* 0x0000001d2a127c10 */ /* 0x000fe4000fffe005 */
[----:B------:R-:W-:-:S02]  /*4b8e0*/  LOP3.LUT R9, R9, R46, RZ, 0x3c, !PT ;  /* 0x0000002e09097212 */ /* 0x000fc400078e3cff */
[----:B------:R-:W-:Y:S01]  /*4b8f0*/  LOP3.LUT R44, R45, R44, R47, 0x96, !PT ;  /* 0x0000002c2d2c7212 */ /* 0x000fe200078e962f */
[----:B------:R-:W-:Y:S01]  /*4b900*/  VIADD R18, R18, UR4 ;  /* 0x0000000412127c36 */ /* 0x000fe20008000000 */
[--C-:B------:R-:W-:Y:S01]  /*4b910*/  SHF.R.U32.HI R12, RZ, 0xc, R9.reuse ;  /* 0x0000000cff0c7819 */ /* 0x100fe20000011609 */
[----:B------:R-:W-:Y:S01]  /*4b920*/  USHF.L.W.U32.HI UR4, UR31, 0x19, UR31 ;  /* 0x000000191f047899 */ /* 0x000fe20008010e1f */
[--C-:B------:R-:W-:Y:S02]  /*4b930*/  SHF.R.U32.HI R45, RZ, 0x4, R9.reuse ;  /* 0x00000004ff2d7819 */ /* 0x100fe40000011609 */
[----:B------:R-:W-:Y:S01]  /*4b940*/  SHF.R.U32.HI R42, RZ, 0x8, R9 ;  /* 0x00000008ff2a7819 */ /* 0x000fe20000011609 */
[----:B------:R-:W-:-:S03]  /*4b950*/  ULOP3.LUT UR4, UR6, UR4, UR5, 0x96, !UPT ;  /* 0x0000000406047292 */ /* 0x000fc6000f8e9605 */
        /* <DEDUP_REMOVED lines=17> */
[----:B------:R-:W-:Y:S02]  /*4ba70*/  IADD3 R12, PT, PT, R12, UR31, R7 ;  /* 0x0000001f0c0c7c10 */ /* 0x000fe4000fffe007 */
[----:B------:R-:W-:-:S02]  /*4ba80*/  LOP3.LUT R42, R15, R16, R42, 0x70, !PT ;  /* 0x000000100f2a7212 */ /* 0x000fc400078e702a */
        /* <DEDUP_REMOVED lines=8> */
[----:B------:R-:W-:Y:S01]  /*4bb10*/  SHF.R.W.U32 R16, R27, R16, R27 ;  /* 0x000000101b107219 */ /* 0x000fe20000001e1b */
[----:B------:R-:W-:Y:S01]  /*4bb20*/  IMAD.IADD R34, R34, 0x1, R45 ;  /* 0x0000000122227824 */ /* 0x000fe200078e022d */
[----:B------:R-:W-:-:S02]  /*4bb30*/  LOP3.LUT R47, R47, 0x80000000, RZ, 0x3c, !PT ;  /* 0x800000002f2f7812 */ /* 0x000fc400078e3cff */
[----:B------:R-:W-:Y:S02]  /*4bb40*/  LOP3.LUT R9, R9, 0xc0000000, RZ, 0x3c, !PT ;  /* 0xc000000009097812 */ /* 0x000fe400078e3cff */
[----:B------:R-:W-:Y:S02]  /*4bb50*/  SHF.R.S32.HI R48, RZ, 0x1f, R47 ;  /* 0x0000001fff307819 */ /* 0x000fe4000001142f */
[----:B------:R-:W-:Y:S02]  /*4bb60*/  SHF.R.S32.HI R50, RZ, 0x1f, R9 ;  /* 0x0000001fff327819 */ /* 0x000fe40000011409 */
[----:B------:R-:W-:Y:S02]  /*4bb70*/  ISETP.NE.AND P0, PT, R47, RZ, PT ;  /* 0x000000ff2f00720c */ /* 0x000fe40003f05270 */
        /* <DEDUP_REMOVED lines=37> */
[----:B------:R-:W-:Y:S01]  /*4bdd0*/  IMAD.IADD R25, R25, 0x1, R48 ;  /* 0x0000000119197824 */ /* 0x000fe200078e0230 */
[----:B------:R-:W-:-:S04]  /*4bde0*/  LOP3.LUT R48, R36, 0x1, RZ, 0xc0, !PT ;  /* 0x0000000124307812 */ /* 0x000fc800078ec0ff */
[----:B------:R-:W-:Y:S02]  /*4bdf0*/  @!P0 SEL R16, R16, R25, P1 ;  /* 0x0000001910108207 */ /* 0x000fe40000800000 */
[----:B------:R-:W-:-:S03]  /*4be00*/  SHF.R.U32.HI R25, RZ, 0x1, R36 ;  /* 0x00000001ff197819 */ /* 0x000fc60000011624 */
[----:B------:R-:W-:Y:S01]  /*4be10*/  IMAD.IADD R42, R13, 0x1, R16 ;  /* 0x000000010d2a7824 */ /* 0x000fe200078e0210 */
[----:B------:R-:W-:-:S04]  /*4be20*/  SHF.R.U32.HI R13, RZ, 0x8, R36 ;  /* 0x00000008ff0d7819 */ /* 0x000fc80000011624 */
[----:B------:R-:W-:Y:S02]  /*4be30*/  LOP3.LUT R31, R42, R27, RZ, 0x3c, !PT ;  /* 0x0000001b2a1f7212 */ /* 0x000fe400078e3cff */
[----:B------:R-:W-:Y:S02]  /*4be40*/  LOP3.LUT R13, R13, 0x1f, RZ, 0xc0, !PT ;  /* 0x0000001f0d0d7812 */ /* 0x000fe400078ec0ff */
[--C-:B------:R-:W-:Y:S02]  /*4be50*/  SHF.R.U32.HI R50, RZ, 0x4, R31.reuse ;  /* 0x00000004ff327819 */ /* 0x100fe4000001161f */
[----:B------:R-:W-:Y:S02]  /*4be60*/  LOP3.LUT R42, R25, 0x1, RZ, 0xc0, !PT ;  /* 0x00000001192a7812 */ /* 0x000fe400078ec0ff */
[----:B------:R-:W-:Y:S02]  /*4be70*/  LOP3.LUT R36, R50, 0xf0f0f0f, R31, 0x48, !PT ;  /* 0x0f0f0f0f32247812 */ /* 0x000fe400078e481f */
[----:B------:R-:W-:-:S02]  /*4be80*/  SHF.L.U32 R42, R42, R13, RZ ;  /* 0x0000000d2a2a7219 */ /* 0x000fc400000006ff */
[----:B------:R-:W-:Y:S02]  /*4be90*/  SHF.R.U32.HI R50, RZ, 0x18, R36 ;  /* 0x00000018ff327819 */ /* 0x000fe40000011624 */
[-C--:B------:R-:W-:Y:S02]  /*4bea0*/  SHF.L.U32 R48, R48, R13.reuse, RZ ;  /* 0x0000000d30307219 */ /* 0x080fe400000006ff */
[----:B------:R-:W-:Y:S02]  /*4beb0*/  SHF.L.U32 R13, R2, R13, RZ ;  /* 0x0000000d020d7219 */ /* 0x000fe400000006ff */
[----:B------:R-:W-:Y:S02]  /*4bec0*/  SHF.R.W.U32 R47, R31, R50, R31 ;  /* 0x000000321f2f7219 */ /* 0x000fe40000001e1f */
[-C--:B------:R-:W-:Y:S02]  /*4bed0*/  LOP3.LUT R48, R34, R13.reuse, R48, 0x70, !PT ;  /* 0x0000000d22307212 */ /* 0x080fe400078e7030 */
[----:B------:R-:W-:-:S02]  /*4bee0*/  LOP3.LUT R45, R42, R13, R34, 0x70, !PT ;  /* 0x0000000d2a2d7212 */ /* 0x000fc400078e7022 */
[----:B------:R-:W-:Y:S02]  /*4bef0*/  IADD3 R25, PT, PT, R44, R43, R15 ;  /* 0x0000002b2c197210 */ /* 0x000fe40007ffe00f */
[----:B------:R-:W-:Y:S02]  /*4bf00*/  LOP3.LUT R43, R47, R46, RZ, 0x3c, !PT ;  /* 0x0000002e2f2b7212 */ /* 0x000fe400078e3cff */
[----:B------:R-:W-:Y:S02]  /*4bf10*/  LOP3.LUT R45, R48, R45, RZ, 0xfc, !PT ;  /* 0x0000002d302d7212 */ /* 0x000fe400078efcff */
[--C-:B------:R-:W-:Y:S02]  /*4bf20*/  SHF.R.U32.HI R13, RZ, 0x8, R32.reuse ;  /* 0x00000008ff0d7819 */ /* 0x100fe40000011620 */
[----:B------:R-:W-:Y:S02]  /*4bf30*/  SHF.R.U32.HI R44, RZ, 0x10, R43 ;  /* 0x00000010ff2c7819 */ /* 0x000fe4000001162b */
[----:B------:R-:W-:-:S02]  /*4bf40*/  SHF.R.U32.HI R15, RZ, 0x1, R32 ;  /* 0x00000001ff0f7819 */ /* 0x000fc40000011620 */
[C-C-:B------:R-:W-:Y:S02]  /*4bf50*/  SHF.L.W.U32.HI R42, R45.reuse, 0x1a, R45.reuse ;  /* 0x0000001a2d2a7819 */ /* 0x140fe40000010e2d */
[--C-:B------:R-:W-:Y:S02]  /*4bf60*/  SHF.L.W.U32.HI R47, R45, 0x15, R45.reuse ;  /* 0x000000152d2f7819 */ /* 0x100fe40000010e2d */
[----:B------:R-:W-:Y:S02]  /*4bf70*/  LOP3.LUT R13, R13, 0x1f, RZ, 0xc0, !PT ;  /* 0x0000001f0d0d7812 */ /* 0x000fe400078ec0ff */
[----:B------:R-:W-:Y:S02]  /*4bf80*/  SHF.L.W.U32.HI R45, R45, 0x7, R45 ;  /* 0x000000072d2d7819 */ /* 0x000fe40000010e2d */
[----:B------:R-:W-:Y:S02]  /*4bf90*/  LOP3.LUT R32, R32, 0x1, RZ, 0xc0, !PT ;  /* 0x0000000120207812 */ /* 0x000fe400078ec0ff */
[----:B------:R-:W-:-:S02]  /*4bfa0*/  LOP3.LUT R44, R44, R43, RZ, 0x3c, !PT ;  /* 0x0000002b2c2c7212 */ /* 0x000fc400078e3cff */
[----:B------:R-:W-:Y:S02]  /*4bfb0*/  LOP3.LUT R46, R15, 0x1, RZ, 0xc0, !PT ;  /* 0x000000010f2e7812 */ /* 0x000fe400078ec0ff */
[----:B------:R-:W-:Y:S02]  /*4bfc0*/  LOP3.LUT R42, R45, R42, R47, 0x96, !PT ;  /* 0x0000002a2d2a7212 */ /* 0x000fe400078e962f */
[-C--:B------:R-:W-:Y:S02]  /*4bfd0*/  SHF.L.U32 R15, R32, R13.reuse, RZ ;  /* 0x0000000d200f7219 */ /* 0x080fe400000006ff */
[----:B------:R-:W-:Y:S02]  /*4bfe0*/  SHF.L.U32 R32, R2, R13, RZ ;  /* 0x0000000d02207219 */ /* 0x000fe400000006ff */
[--C-:B------:R-:W-:Y:S02]  /*4bff0*/  SHF.R.U32.HI R47, RZ, 0xc, R44.reuse ;  /* 0x0000000cff2f7819 */ /* 0x100fe4000001162c */
[----:B------:R-:W-:-:S02]  /*4c000*/  SHF.R.U32.HI R48, RZ, 0x4, R44 ;  /* 0x00000004ff307819 */ /* 0x000fc4000001162c */
[----:B------:R-:W-:Y:S02]  /*4c010*/  SHF.R.U32.HI R45, RZ, 0x8, R44 ;  /* 0x00000008ff2d7819 */ /* 0x000fe4000001162c */
[----:B------:R-:W-:Y:S02]  /*4c020*/  SHF.L.U32 R46, R46, R13, RZ ;  /* 0x0000000d2e2e7219 */ /* 0x000fe400000006ff */
[----:B------:R-:W-:Y:S02]  /*4c030*/  LOP3.LUT R13, R23, R32, R15, 0x70, !PT ;  /* 0x00000020170d7212 */ /* 0x000fe400078e700f */
[----:B------:R-:W-:Y:S02]  /*4c040*/  LOP3.LUT R47, R45, R48, R47, 0x96, !PT ;  /* 0x000000302d2f7212 */ /* 0x000fe400078e962f */
[--C-:B------:R-:W-:Y:S02]  /*4c050*/  SHF.R.U32.HI R45, RZ, 0x8, R14.reuse ;  /* 0x00000008ff2d7819 */ /* 0x100fe4000001160e */
[----:B------:R-:W-:-:S02]  /*4c060*/  SHF.R.U32.HI R15, RZ, 0x1, R14 ;  /* 0x00000001ff0f7819 */ /* 0x000fc4000001160e */
[----:B------:R-:W-:Y:S02]  /*4c070*/  LOP3.LUT R46, R46, R32, R23, 0x70, !PT ;  /* 0x000000202e2e7212 */ /* 0x000fe400078e7017 */
[----:B------:R-:W-:Y:S02]  /*4c080*/  LOP3.LUT R45, R45, 0x1f, RZ, 0xc0, !PT ;  /* 0x0000001f2d2d7812 */ /* 0x000fe400078ec0ff */
[----:B------:R-:W-:Y:S02]  /*4c090*/  LOP3.LUT R32, R15, 0x1, RZ, 0xc0, !PT ;  /* 0x000000010f207812 */ /* 0x000fe400078ec0ff */
[----:B------:R-:W-:Y:S02]  /*4c0a0*/  LOP3.LUT R13, R13, R46, RZ, 0xfc, !PT ;  /* 0x0000002e0d0d7212 */ /* 0x000fe400078efcff */
[----:B------:R-:W-:Y:S02]  /*4c0b0*/  SHF.R.U32.HI R46, RZ, 0x8, R37 ;  /* 0x00000008ff2e7819 */ /* 0x000fe40000011625 */
[----:B------:R-:W-:-:S02]  /*4c0c0*/  SHF.L.U32 R15, R32, R45, RZ ;  /* 0x0000002d200f7219 */ /* 0x000fc400000006ff */
[----:B------:R-:W-:Y:S02]  /*4c0d0*/  SHF.R.U32.HI R48, RZ, 0x1, R37 ;  /* 0x00000001ff307819 */ /* 0x000fe40000011625 */
[----:B------:R-:W-:Y:S02]  /*4c0e0*/  LOP3.LUT R32, R37, 0x1, RZ, 0xc0, !PT ;  /* 0x0000000125207812 */ /* 0x000fe400078ec0ff */
[----:B------:R-:W-:Y:S02]  /*4c0f0*/  LOP3.LUT R49, R46, 0x1f, RZ, 0xc0, !PT ;  /* 0x0000001f2e317812 */ /* 0x000fe400078ec0ff */
[--C-:B------:R-:W-:Y:S02]  /*4c100*/  SHF.R.U32.HI R37, RZ, 0x8, R38.reuse ;  /* 0x00000008ff257819 */ /* 0x100fe40000011626 */
[----:B------:R-:W-:Y:S02]  /*4c110*/  LOP3.LUT R46, R47, R44, RZ, 0x3c, !PT ;  /* 0x0000002c2f2e7212 */ /* 0x000fe400078e3cff */
[----:B------:R-:W-:-:S02]  /*4c120*/  SHF.R.U32.HI R44, RZ, 0x1, R38 ;  /* 0x00000001ff2c7819 */ /* 0x000fc40000011626 */
[----:B------:R-:W-:Y:S02]  /*4c130*/  LOP3.LUT R47, R37, 0x1f, RZ, 0xc0, !PT ;  /* 0x0000001f252f7812 */ /* 0x000fe400078ec0ff */
[----:B------:R-:W-:Y:S02]  /*4c140*/  SHF.R.U32.HI R37, RZ, 0x2, R46 ;  /* 0x00000002ff257819 */ /* 0x000fe4000001162e */
[----:B------:R-:W-:Y:S02]  /*4c150*/  LOP3.LUT R14, R14, 0x1, RZ, 0xc0, !PT ;  /* 0x000000010e0e7812 */ /* 0x000fe400078ec0ff */
[----:B------:R-:W-:Y:S02]  /*4c160*/  LOP3.LUT R44, R44, 0x1, RZ, 0xc0, !PT ;  /* 0x000000012c2c7812 */ /* 0x000fe400078ec0ff */
[----:B------:R-:W-:Y:S02]  /*4c170*/  LOP3.LUT R48, R48, 0x1, RZ, 0xc0, !PT ;  /* 0x0000000130307812 */ /* 0x000fe400078ec0ff */
[----:B------:R-:W-:-:S02]  /*4c180*/  LOP3.LUT R38, R38, 0x1, RZ, 0xc0, !PT ;  /* 0x0000000126267812 */ /* 0x000fc400078ec0ff */
[----:B------:R-:W-:Y:S02]  /*4c190*/  LOP3.LUT R37, R37, R46, RZ, 0x3c, !PT ;  /* 0x0000002e25257212 */ /* 0x000fe400078e3cff */
[----:B------:R-:W-:Y:S02]  /*4c1a0*/  SHF.L.U32 R14, R14, R45, RZ ;  /* 0x0000002d0e0e7219 */ /* 0x000fe400000006ff */
[----:B------:R-:W-:Y:S02]  /*4c1b0*/  SHF.L.U32 R46, R44, R47, RZ ;  /* 0x0000002f2c2e7219 */ /* 0x000fe400000006ff */
[----:B------:R-:W-:Y:S02]  /*4c1c0*/  SHF.L.U32 R45, R2, R45, RZ ;  /* 0x0000002d022d7219 */ /* 0x000fe400000006ff */
[-C--:B------:R-:W-:Y:S02]  /*4c1d0*/  SHF.L.U32 R48, R48, R49.reuse, RZ ;  /* 0x0000003130307219 */ /* 0x080fe400000006ff */
[----:B------:R-:W-:-:S02]  /*4c1e0*/  SHF.L.U32 R32, R32, R49, RZ ;  /* 0x0000003120207219 */ /* 0x000fc400000006ff */
[----:B------:R-:W-:Y:S02]  /*4c1f0*/  SHF.L.U32 R44, R38, R47, RZ ;  /* 0x0000002f262c7219 */ /* 0x000fe400000006ff */
[C---:B------:R-:W-:Y:S02]  /*4c200*/  SHF.L.U32 R49, R2.reuse, R49, RZ ;  /* 0x0000003102317219 */ /* 0x040fe400000006ff */
[----:B------:R-:W-:Y:S02]  /*4c210*/  SHF.L.U32 R38, R2, R47, RZ ;  /* 0x0000002f02267219 */ /* 0x000fe400000006ff */
[-C--:B------:R-:W-:Y:S02]  /*4c220*/  LOP3.LUT R14, R22, R45.reuse, R14, 0x70, !PT ;  /* 0x0000002d160e7212 */ /* 0x080fe400078e700e */
[----:B------:R-:W-:Y:S02]  /*4c230*/  LOP3.LUT R15, R15, R45, R22, 0x70, !PT ;  /* 0x0000002d0f0f7212 */ /* 0x000fe400078e7016 */
[-C--:B------:R-:W-:Y:S01]  /*4c240*/  LOP3.LUT R45, R48, R49.reuse, R24, 0x70, !PT ;  /* 0x00000031302d7212 */ /* 0x080fe200078e7018 */
[C---:B------:R-:W-:Y:S01]  /*4c250*/  IMAD.SHL.U32 R48, R37.reuse, 0x8, RZ ;  /* 0x0000000825307824 */ /* 0x040fe200078e00ff */
[-C--:B------:R-:W-:Y:S01]  /*4c260*/  LOP3.LUT R47, R46, R38.reuse, R21, 0x70, !PT ;  /* 0x000000262e2f7212 */ /* 0x080fe200078e7015 */
[----:B------:R-:W-:Y:S01]  /*4c270*/  IMAD.U32 R46, R37, -0x80000000, RZ ;  /* 0x80000000252e7824 */ /* 0x000fe200078e00ff */
[----:B------:R-:W-:Y:S01]  /*4c280*/  LOP3.LUT R44, R21, R38, R44, 0x70, !PT ;  /* 0x00000026152c7212 */ /* 0x000fe200078e702c */
[----:B------:R-:W-:Y:S01]  /*4c290*/  IMAD.SHL.U32 R37, R37, 0x40000000, RZ ;  /* 0x4000000025257824 */ /* 0x000fe200078e00ff */
[----:B------:R-:W-:Y:S01]  /*4c2a0*/  LOP3.LUT R32, R24, R49, R32, 0x70, !PT ;  /* 0x0000003118207212 */ /* 0x000fe200078e7020 */
[----:B------:R-:W-:Y:S01]  /*4c2b0*/  VIADD R38, R36, 0x1010101 ;  /* 0x0101010124267836 */ /* 0x000fe20000000000 */
[----:B------:R-:W-:Y:S01]  /*4c2c0*/  LOP3.LUT R46, R46, 0x80000000, RZ, 0x3c, !PT ;  /* 0x800000002e2e7812 */ /* 0x000fe200078e3cff */
[----:B------:R-:W-:Y:S01]  /*4c2d0*/  VIADD R36, R36, 0x2020202 ;  /* 0x0202020224247836 */ /* 0x000fe20000000000 */
[----:B------:R-:W-:-:S02]  /*4c2e0*/  LOP3.LUT R49, R48, 0x18, RZ, 0xc, !PT ;  /* 0x0000001830317812 */ /* 0x000fc400078e0cff */
[----:B------:R-:W-:Y:S02]  /*4c2f0*/  LOP3.LUT R37, R37, 0xc0000000, RZ, 0x3c, !PT ;  /* 0xc000000025257812 */ /* 0x000fe400078e3cff */
[----:B------:R-:W-:Y:S02]  /*4c300*/  ISETP.NE.AND P0, PT, R46, RZ, PT ;  /* 0x000000ff2e00720c */ /* 0x000fe40003f05270 */
[----:B------:R-:W-:Y:S02]  /*4c310*/  SHF.R.U32.HI R38, RZ, R49, R38 ;  /* 0x00000031ff267219 */ /* 0x000fe40000011626 */
        /* <DEDUP_REMOVED lines=9> */
[----:B------:R-:W-:Y:S01]  /*4c3b0*/  LOP3.LUT R45, R32, R45, RZ, 0xfc, !PT ;  /* 0x0000002d202d7212 */ /* 0x000fe200078efcff */
[----:B------:R-:W-:Y:S01]  /*4c3c0*/  IMAD.IADD R9, R9, 0x1, R46 ;  /* 0x0000000109097824 */ /* 0x000fe200078e022e */
[----:B------:R-:W-:Y:S02]  /*4c3d0*/  LOP3.LUT R38, R48, R37, RZ, 0xfc, !PT ;  /* 0x0000002530267212 */ /* 0x000fe400078efcff */
[----:B------:R-:W-:Y:S02]  /*4c3e0*/  SHF.R.U32.HI R32, RZ, 0x8, R39 ;  /* 0x00000008ff207819 */ /* 0x000fe40000011627 */
[----:B------:R-:W-:Y:S02]  /*4c3f0*/  @!P0 SEL R38, R38, R9, P1 ;  /* 0x0000000926268207 */ /* 0x000fe40000800000 */
[----:B------:R-:W-:Y:S02]  /*4c400*/  LOP3.LUT R14, R13, R14, R15, 0x1e, !PT ;  /* 0x0000000e0d0e7212 */ /* 0x000fe400078e1e0f */
[----:B------:R-:W-:-:S02]  /*4c410*/  LOP3.LUT R46, R38, R43, RZ, 0x3c, !PT ;  /* 0x0000002b262e7212 */ /* 0x000fc400078e3cff */
[----:B------:R-:W-:Y:S02]  /*4c420*/  SHF.R.U32.HI R15, RZ, 0x8, R40 ;  /* 0x00000008ff0f7819 */ /* 0x000fe40000011628 */
        /* <DEDUP_REMOVED lines=182> */
[----:B------:R-:W-:Y:S02]  /*4cf90*/  LOP3.LUT R38, R39, 0xf0f0f0f, R32, 0x48, !PT ;  /* 0x0f0f0f0f27267812 */ /* 0x000fe400078e4820 */
[----:B------:R-:W-:Y:S02]  /*4cfa0*/  LOP3.LUT R39, R16, R45, R47, 0xe8, !PT ;  /* 0x0000002d10277212 */ /* 0x000fe400078ee82f */
[----:B------:R-:W-:Y:S02]  /*4cfb0*/  SHF.R.U32.HI R49, RZ, 0x18, R38 ;  /* 0x00000018ff317819 */ /* 0x000fe40000011626 */
[----:B------:R-:W-:Y:S02]  /*4cfc0*/  SHF.R.U32.HI R16, RZ, 0x1, R40 ;  /* 0x00000001ff107819 */ /* 0x000fe40000011628 */
[----:B------:R-:W-:Y:S02]  /*4cfd0*/  SHF.R.W.U32 R48, R32, R49, R32 ;  /* 0x0000003120307219 */ /* 0x000fe40000001e20 */
[----:B------:R-:W-:-:S02]  /*4cfe0*/  LOP3.LUT R40, R16, 0x1, RZ, 0xc0, !PT ;  /* 0x0000000110287812 */ /* 0x000fc400078ec0ff */
        /* <DEDUP_REMOVED lines=15> */
[----:B------:R-:W-:Y:S02]  /*4d0e0*/  IADD3 R15, PT, PT, R41, UR30, R6 ;  /* 0x0000001e290f7c10 */ /* 0x000fe4000fffe006 */
[----:B------:R-:W-:Y:S01]  /*4d0f0*/  LOP3.LUT R40, R16, R40, R47, 0x96, !PT ;  /* 0x0000002810287212 */ /* 0x000fe200078e962f */
[----:B------:R-:W-:Y:S01]  /*4d100*/  VIADD R16, R12, UR7 ;  /* 0x000000070c107c36 */ /* 0x000fe20008000000 */
[----:B------:R-:W-:Y:S01]  /*4d110*/  LOP3.LUT R46, R46, R9, RZ, 0x3c, !PT ;  /* 0x000000092e2e7212 */ /* 0x000fe200078e3cff */
[----:B------:R-:W-:Y:S01]  /*4d120*/  VIADD R9, R15, UR4 ;  /* 0x000000040f097c36 */ /* 0x000fe20008000000 */
[----:B------:R-:W-:-:S02]  /*4d130*/  LOP3.LUT R41, R13, R34, R14, 0x78, !PT ;  /* 0x000000220d297212 */ /* 0x000fc400078e780e */
[----:B------:R-:W0:Y:S01]  /*4d140*/  LDS.128 R12, [UR10+0x60] ;  /* 0x0000600aff0c7984 */ /* 0x000e220008000c00 */
        /* <DEDUP_REMOVED lines=19> */
[----:B0-----:R-:W-:Y:S02]  /*4d280*/  IADD3 R46, PT, PT, R30, R12, R7 ;  /* 0x0000000c1e2e7210 */ /* 0x001fe40007ffe007 */
[----:B------:R-:W-:-:S02]  /*4d290*/  LOP3.LUT R12, R44, R47, RZ, 0x30, !PT ;  /* 0x0000002f2c0c7212 */ /* 0x000fc400078e30ff */
[----:B------:R-:W-:Y:S02]  /*4d2a0*/  LOP3.LUT R47, RZ, R47, RZ, 0x33, !PT ;  /* 0x0000002fff2f7212 */ /* 0x000fe400078e33ff */
[----:B------:R-:W-:Y:S02]  /*4d2b0*/  LOP3.LUT R12, R51, R12, RZ, 0xfc, !PT ;  /* 0x0000000c330c7212 */ /* 0x000fe400078efcff */
[----:B------:R-:W-:Y:S01]  /*4d2c0*/  IADD3 R42, PT, PT, R42, R46, R41 ;  /* 0x0000002e2a2a7210 */ /* 0x000fe20007ffe029 */
[----:B------:R-:W-:Y:S01]  /*4d2d0*/  IMAD.IADD R47, R44, 0x1, R47 ;  /* 0x000000012c2f7824 */ /* 0x000fe200078e022f */
[----:B------:R-:W-:Y:S02]  /*4d2e0*/  SHF.R.U32.HI R41, RZ, 0x8, R26 ;  /* 0x00000008ff297819 */ /* 0x000fe4000001161a */
[----:B------:R-:W-:Y:S02]  /*4d2f0*/  IADD3 R23, PT, PT, R23, R13, R20 ;  /* 0x0000000d17177210 */ /* 0x000fe40007ffe014 */
[----:B------:R-:W-:-:S02]  /*4d300*/  @!P0 SEL R12, R12, R47, P1 ;  /* 0x0000002f0c0c8207 */ /* 0x000fc40000800000 */
[----:B------:R-:W-:Y:S02]  /*4d310*/  LOP3.LUT R41, R41, 0x1f, RZ, 0xc0, !PT ;  /* 0x0000001f29297812 */ /* 0x000fe400078ec0ff */
[----:B------:R-:W-:Y:S02]  /*4d320*/  LOP3.LUT R47, R12, R45, RZ, 0x3c, !PT ;  /* 0x0000002d0c2f7212 */ /* 0x000fe400078e3cff */
[----:B------:R-:W-:Y:S02]  /*4d330*/  IADD3 R15, PT, PT, R34, R15, R17 ;  /* 0x0000000f220f7210 */ /* 0x000fe40007ffe011 */
        /* <DEDUP_REMOVED lines=27> */
[----:B------:R-:W-:Y:S01]  /*4d4f0*/  LOP3.LUT R30, R49, R44, RZ, 0xfc, !PT ;  /* 0x0000002c311e7212 */ /* 0x000fe200078efcff */
[----:B------:R-:W-:-:S03]  /*4d500*/  IMAD.IADD R38, R21, 0x1, R22 ;  /* 0x0000000115267824 */ /* 0x000fc600078e0216 */
[----:B------:R-:W-:-:S05]  /*4d510*/  @!P0 SEL R30, R30, R43, P1 ;  /* 0x0000002b1e1e8207 */ /* 0x000fca0000800000 */
[----:B------:R-:W-:-:S05]  /*4d520*/  IMAD.IADD R43, R47, 0x1, R30 ;  /* 0x000000012f2b7824 */ /* 0x000fca00078e021e */
[----:B------:R-:W-:-:S04]  /*4d530*/  LOP3.LUT R43, R32, R43, R38, 0x96, !PT ;  /* 0x0000002b202b7212 */ /* 0x000fc800078e9626 */
        /* <DEDUP_REMOVED lines=21> */
[----:B------:R-:W-:Y:S02]  /*4d690*/  SHF.R.U32.HI R46, RZ, R47, R46 ;  /* 0x0000002fff2e7219 */ /* 0x000fe4000001162e */
[----:B------:R-:W-:-:S02]  /*4d6a0*/  SHF.R.U32.HI R47, RZ, 0x1, R26 ;  /* 0x00000001ff2f7819 */ /* 0x000fc4000001161a */
[----:B------:R-:W-:Y:S02]  /*4d6b0*/  LOP3.LUT R49, R49, 0xc0000000, RZ, 0x3c, !PT ;  /* 0xc000000031317812 */ /* 0x000fe400078e3cff */
[----:B------:R-:W-:Y:S02]  /*4d6c0*/  LOP3.LUT R44, R47, 0x1, RZ, 0xc0, !PT ;  /* 0x000000012f2c7812 */ /* 0x000fe400078ec0ff */
[----:B------:R-:W-:Y:S02]  /*4d6d0*/  SHF.R.S32.HI R51, RZ, 0x1f, R48 ;  /* 0x0000001fff337819 */ /* 0x000fe40000011430 */
[----:B------:R-:W-:Y:S02]  /*4d6e0*/  SHF.R.S32.HI R53, RZ, 0x1f, R49 ;  /* 0x0000001fff357819 */ /* 0x000fe40000011431 */
[----:B------:R-:W-:Y:S02]  /*4d6f0*/  SHF.L.U32 R47, R44, R41, RZ ;  /* 0x000000292c2f7219 */ /* 0x000fe400000006ff */
[----:B------:R-:W-:-:S02]  /*4d700*/  ISETP.GT.AND P1, PT, R49, -0x1, PT ;  /* 0xffffffff3100780c */ /* 0x000fc40003f24270 */
[----:B------:R-:W-:Y:S02]  /*4d710*/  SHF.R.W.U32 R49, R43, R46, R43 ;  /* 0x0000002e2b317219 */ /* 0x000fe40000001e2b */
[-C--:B------:R-:W-:Y:S02]  /*4d720*/  LOP3.LUT R51, R51, R12.reuse, RZ, 0xfc, !PT ;  /* 0x0000000c33337212 */ /* 0x080fe400078efcff */
[----:B------:R-:W-:Y:S02]  /*4d730*/  LOP3.LUT R44, R53, R12, RZ, 0x30, !PT ;  /* 0x0000000c352c7212 */ /* 0x000fe400078e30ff */
[----:B------:R-:W-:Y:S02]  /*4d740*/  ISETP.NE.AND P0, PT, R48, RZ, PT ;  /* 0x000000ff3000720c */ /* 0x000fe40003f05270 */
[----:B------:R-:W-:Y:S02]  /*4d750*/  LOP3.LUT R51, R49, R44, R51, 0xd0, !PT ;  /* 0x0000002c31337212 */ /* 0x000fe400078ed033 */
[----:B------:R-:W-:-:S02]  /*4d760*/  LOP3.LUT R44, R12, R49, RZ, 0x30, !PT ;  /* 0x000000310c2c7212 */ /* 0x000fc400078e30ff */
[----:B------:R-:W-:Y:S02]  /*4d770*/  LOP3.LUT R49, RZ, R49, RZ, 0x33, !PT ;  /* 0x00000031ff317212 */ /* 0x000fe400078e33ff */
[----:B------:R-:W-:Y:S02]  /*4d780*/  LOP3.LUT R44, R51, R44, RZ, 0xfc, !PT ;  /* 0x0000002c332c7212 */ /* 0x000fe400078efcff */
[----:B------:R-:W-:Y:S01]  /*4d790*/  LOP3.LUT R26, R26, 0x1, RZ, 0xc0, !PT ;  /* 0x000000011a1a7812 */ /* 0x000fe200078ec0ff */
[----:B------:R-:W-:-:S03]  /*4d7a0*/  IMAD.IADD R49, R12, 0x1, R49 ;  /* 0x000000010c317824 */ /* 0x000fc600078e0231 */
[----:B------:R-:W-:Y:S02]  /*4d7b0*/  SHF.L.U32 R26, R26, R41, RZ ;  /* 0x000000291a1a7219 */ /* 0x000fe400000006ff */
[----:B------:R-:W-:Y:S02]  /*4d7c0*/  @!P0 SEL R44, R44, R49, P1 ;  /* 0x000000312c2c8207 */ /* 0x000fe40000800000 */
[----:B------:R-:W-:Y:S02]  /*4d7d0*/  SHF.L.U32 R41, R2, R41, RZ ;  /* 0x0000002902297219 */ /* 0x000fe400000006ff */
[----:B------:R-:W-:Y:S02]  /*4d7e0*/  LOP3.LUT R12, R44, R45, RZ, 0x3c, !PT ;  /* 0x0000002d2c0c7212 */ /* 0x000fe400078e3cff */
[-C--:B------:R-:W-:Y:S02]  /*4d7f0*/  LOP3.LUT R26, R42, R41.reuse, R26, 0x70, !PT ;  /* 0x000000292a1a7212 */ /* 0x080fe400078e701a */
[----:B------:R-:W-:-:S02]  /*4d800*/  LOP3.LUT R41, R47, R41, R42, 0x70, !PT ;  /* 0x000000292f297212 */ /* 0x000fc400078e702a */
[----:B------:R-:W-:Y:S02]  /*4d810*/  SHF.R.U32.HI R47, RZ, 0x10, R12 ;  /* 0x00000010ff2f7819 */ /* 0x000fe4000001160c */
[----:B------:R-:W-:Y:S02]  /*4d820*/  LOP3.LUT R26, R26, R41, RZ, 0xfc, !PT ;  /* 0x000000291a1a7212 */ /* 0x000fe400078efcff */
[----:B------:R-:W-:-:S03]  /*4d830*/  LOP3.LUT R47, R47, R12, RZ, 0x3c, !PT ;  /* 0x0000000c2f2f7212 */ /* 0x000fc600078e3cff */
[----:B------:R-:W-:Y:S01]  /*4d840*/  IMAD.IADD R35, R35, 0x1, R26 ;  /* 0x0000000123237824 */ /* 0x000fe200078e021a */
        /* <DEDUP_REMOVED lines=120> */
[----:B------:R-:W-:Y:S02]  /*4dfd0*/  SHF.R.U32.HI R26, RZ, 0x1, R33 ;  /* 0x00000001ff1a7819 */ /* 0x000fe40000011621 */
[----:B------:R-:W-:Y:S02]  /*4dfe0*/  LOP3.LUT R48, R33, 0x1, RZ, 0xc0, !PT ;  /* 0x0000000121307812 */ /* 0x000fe400078ec0ff */
[----:B------:R-:W-:Y:S02]  /*4dff0*/  LOP3.LUT R33, R46, 0xc0000000, RZ, 0x3c, !PT ;  /* 0xc00000002e217812 */ /* 0x000fe400078e3cff */
[----:B------:R-:W-:Y:S02]  /*4e000*/  ISETP.NE.AND P0, PT, R49, RZ, PT ;  /* 0x000000ff3100720c */ /* 0x000fe40003f05270 */
[----:B------:R-:W-:Y:S02]  /*4e010*/  SHF.R.S32.HI R49, RZ, 0x1f, R49 ;  /* 0x0000001fff317819 */ /* 0x000fe40000011431 */
[----:B------:R-:W-:-:S02]  /*4e020*/  SHF.R.S32.HI R51, RZ, 0x1f, R33 ;  /* 0x0000001fff337819 */ /* 0x000fc40000011421 */
[----:B------:R-:W-:Y:S02]  /*4e030*/  LOP3.LUT R47, R47, 0x1f, RZ, 0xc0, !PT ;  /* 0x0000001f2f2f7812 */ /* 0x000fe400078ec0ff */
[----:B------:R-:W-:Y:S02]  /*4e040*/  LOP3.LUT R26, R26, 0x1, RZ, 0xc0, !PT ;  /* 0x000000011a1a7812 */ /* 0x000fe400078ec0ff */
[----:B------:R-:W-:Y:S02]  /*4e050*/  ISETP.GT.AND P1, PT, R33, -0x1, PT ;  /* 0xffffffff2100780c */ /* 0x000fe40003f24270 */
[----:B------:R-:W-:Y:S02]  /*4e060*/  SHF.R.W.U32 R33, R12, R41, R12 ;  /* 0x000000290c217219 */ /* 0x000fe40000001e0c */
[-C--:B------:R-:W-:Y:S02]  /*4e070*/  LOP3.LUT R49, R49, R30.reuse, RZ, 0xfc, !PT ;  /* 0x0000001e31317212 */ /* 0x080fe400078efcff */
[----:B------:R-:W-:-:S02]  /*4e080*/  LOP3.LUT R50, R51, R30, RZ, 0x30, !PT ;  /* 0x0000001e33327212 */ /* 0x000fc400078e30ff */
[-C--:B------:R-:W-:Y:S02]  /*4e090*/  SHF.L.U32 R46, R26, R47.reuse, RZ ;  /* 0x0000002f1a2e7219 */ /* 0x080fe400000006ff */
[-C--:B------:R-:W-:Y:S02]  /*4e0a0*/  SHF.L.U32 R26, R48, R47.reuse, RZ ;  /* 0x0000002f301a7219 */ /* 0x080fe400000006ff */
[----:B------:R-:W-:Y:S02]  /*4e0b0*/  SHF.L.U32 R48, R2, R47, RZ ;  /* 0x0000002f02307219 */ /* 0x000fe400000006ff */
[----:B------:R-:W-:Y:S02]  /*4e0c0*/  LOP3.LUT R50, R33, R50, R49, 0xd0, !PT ;  /* 0x0000003221327212 */ /* 0x000fe400078ed031 */
[-C--:B------:R-:W-:Y:S02]  /*4e0d0*/  LOP3.LUT R47, R30, R33.reuse, RZ, 0x30, !PT ;  /* 0x000000211e2f7212 */ /* 0x080fe400078e30ff */
[----:B------:R-:W-:-:S02]  /*4e0e0*/  LOP3.LUT R33, RZ, R33, RZ, 0x33, !PT ;  /* 0x00000021ff217212 */ /* 0x000fc400078e33ff */
[----:B------:R-:W-:Y:S02]  /*4e0f0*/  LOP3.LUT R47, R50, R47, RZ, 0xfc, !PT ;  /* 0x0000002f322f7212 */ /* 0x000fe400078efcff */
[-C--:B------:R-:W-:Y:S01]  /*4e100*/  LOP3.LUT R26, R35, R48.reuse, R26, 0x70, !PT ;  /* 0x00000030231a7212 */ /* 0x080fe200078e701a */
        /* <DEDUP_REMOVED lines=66> */
[----:B------:R-:W-:Y:S02]  /*4e530*/  LOP3.LUT R46, R26, R41, RZ, 0xfc, !PT ;  /* 0x000000291a2e7212 */ /* 0x000fe400078efcff */
        /* <DEDUP_REMOVED lines=34> */
[----:B------:R-:W-:-:S04]  /*4e760*/  SHF.L.W.U32.HI R45, R46, 0x15, R46 ;  /* 0x000000152e2d7819 */ /* 0x000fc80000010e2e */
[----:B------:R-:W-:-:S05]  /*4e770*/  @!P0 SEL R43, R43, R30, P1 ;  /* 0x0000001e2b2b8207 */ /* 0x000fca0000800000 */
[----:B------:R-:W-:Y:S01]  /*4e780*/  IMAD.IADD R30, R26, 0x1, R43 ;  /* 0x000000011a1e7824 */ /* 0x000fe200078e022b */
[----:B------:R-:W-:Y:S02]  /*4e790*/  IADD3 R26, PT, PT, R40, R39, R42 ;  /* 0x00000027281a7210 */ /* 0x000fe40007ffe02a */
[--C-:B------:R-:W-:Y:S02]  /*4e7a0*/  SHF.L.W.U32.HI R42, R46, 0x1a, R46.reuse ;  /* 0x0000001a2e2a7819 */ /* 0x100fe40000010e2e */
[----:B------:R-:W-:Y:S02]  /*4e7b0*/  LOP3.LUT R30, R30, R33, RZ, 0x3c, !PT ;  /* 0x000000211e1e7212 */ /* 0x000fe400078e3cff */
[----:B------:R-:W-:Y:S02]  /*4e7c0*/  SHF.L.W.U32.HI R46, R46, 0x7, R46 ;  /* 0x000000072e2e7819 */ /* 0x000fe40000010e2e */
[----:B------:R-:W-:Y:S02]  /*4e7d0*/  SHF.R.U32.HI R47, RZ, 0x4, R30 ;  /* 0x00000004ff2f7819 */ /* 0x000fe4000001161e */
[----:B------:R-:W-:-:S02]  /*4e7e0*/  SHF.R.U32.HI R40, RZ, 0x8, R29 ;  /* 0x00000008ff287819 */ /* 0x000fc4000001161d */
[--C-:B------:R-:W-:Y:S02]  /*4e7f0*/  LOP3.LUT R39, R47, 0xf0f0f0f, R30.reuse, 0x48, !PT ;  /* 0x0f0f0f0f2f277812 */ /* 0x100fe400078e481e */
[----:B------:R-:W-:Y:S02]  /*4e800*/  LOP3.LUT R42, R46, R42, R45, 0x96, !PT ;  /* 0x0000002a2e2a7212 */ /* 0x000fe400078e962d */
[----:B------:R-:W-:Y:S02]  /*4e810*/  SHF.R.U32.HI R47, RZ, 0x18, R39 ;  /* 0x00000018ff2f7819 */ /* 0x000fe40000011627 */
[----:B------:R-:W-:Y:S02]  /*4e820*/  SHF.R.U32.HI R46, RZ, 0x1, R29 ;  /* 0x00000001ff2e7819 */ /* 0x000fe4000001161d */
[----:B------:R-:W-:Y:S02]  /*4e830*/  SHF.R.W.U32 R47, R30, R47, R30 ;  /* 0x0000002f1e2f7219 */ /* 0x000fe40000001e1e */
[----:B------:R-:W-:-:S02]  /*4e840*/  LOP3.LUT R45, R40, 0x1f, RZ, 0xc0, !PT ;  /* 0x0000001f282d7812 */ /* 0x000fc400078ec0ff */
[----:B------:R-:W-:Y:S02]  /*4e850*/  LOP3.LUT R40, R47, R44, RZ, 0x3c, !PT ;  /* 0x0000002c2f287212 */ /* 0x000fe400078e3cff */
[----:B------:R-:W-:Y:S02]  /*4e860*/  LOP3.LUT R46, R46, 0x1, RZ, 0xc0, !PT ;  /* 0x000000012e2e7812 */ /* 0x000fe400078ec0ff */
[----:B------:R-:W-:Y:S02]  /*4e870*/  LOP3.LUT R44, R29, 0x1, RZ, 0xc0, !PT ;  /* 0x000000011d2c7812 */ /* 0x000fe400078ec0ff */
[----:B------:R-:W-:Y:S02]  /*4e880*/  SHF.R.U32.HI R29, RZ, 0x10, R40 ;  /* 0x00000010ff1d7819 */ /* 0x000fe40000011628 */
[-C--:B------:R-:W-:Y:S02]  /*4e890*/  SHF.L.U32 R46, R46, R45.reuse, RZ ;  /* 0x0000002d2e2e7219 */ /* 0x080fe400000006ff */
[----:B------:R-:W-:-:S02]  /*4e8a0*/  SHF.L.U32 R44, R44, R45, RZ ;  /* 0x0000002d2c2c7219 */ /* 0x000fc400000006ff */
[----:B------:R-:W-:Y:S02]  /*4e8b0*/  SHF.L.U32 R45, R2, R45, RZ ;  /* 0x0000002d022d7219 */ /* 0x000fe400000006ff */
[----:B------:R-:W-:Y:S02]  /*4e8c0*/  LOP3.LUT R29, R29, R40, RZ, 0x3c, !PT ;  /* 0x000000281d1d7212 */ /* 0x000fe400078e3cff */
[-C--:B------:R-:W-:Y:S02]  /*4e8d0*/  LOP3.LUT R44, R22, R45.reuse, R44, 0x70, !PT ;  /* 0x0000002d162c7212 */ /* 0x080fe400078e702c */
[----:B------:R-:W-:Y:S02]  /*4e8e0*/  LOP3.LUT R45, R46, R45, R22, 0x70, !PT ;  /* 0x0000002d2e2d7212 */ /* 0x000fe400078e7016 */
[--C-:B------:R-:W-:Y:S02]  /*4e8f0*/  SHF.R.U32.HI R46, RZ, 0xc, R29.reuse ;  /* 0x0000000cff2e7819 */ /* 0x100fe4000001161d */
[----:B------:R-:W-:-:S02]  /*4e900*/  SHF.R.U32.HI R47, RZ, 0x4, R29 ;  /* 0x00000004ff2f7819 */ /* 0x000fc4000001161d */
[----:B------:R-:W-:Y:S02]  /*4e910*/  SHF.R.U32.HI R48, RZ, 0x8, R29 ;  /* 0x00000008ff307819 */ /* 0x000fe4000001161d */
[----:B------:R-:W-:Y:S02]  /*4e920*/  LOP3.LUT R44, R44, R45, RZ, 0xfc, !PT ;  /* 0x0000002d2c2c7212 */ /* 0x000fe400078efcff */
[----:B------:R-:W-:Y:S02]  /*4e930*/  LOP3.LUT R46, R48, R47, R46, 0x96, !PT ;  /* 0x0000002f302e7212 */ /* 0x000fe400078e962e */
        /* <DEDUP_REMOVED lines=226> */
[--C-:B------:R-:W-:Y:S02]  /*4f760*/  SHF.R.U32.HI R45, RZ, 0x8, R31.reuse ;  /* 0x00000008ff2d7819 */ /* 0x100fe4000001161f */
[----:B------:R-:W-:Y:S02]  /*4f770*/  LOP3.LUT R47, R48, R27, RZ, 0x3c, !PT ;  /* 0x0000001b302f7212 */ /* 0x000fe400078e3cff */
[----:B------:R-:W-:-:S02]  /*4f780*/  SHF.R.U32.HI R27, RZ, 0x1, R31 ;  /* 0x00000001ff1b7819 */ /* 0x000fc4000001161f */
[----:B------:R-:W-:Y:S02]  /*4f790*/  SHF.R.U32.HI R50, RZ, 0x2, R47 ;  /* 0x00000002ff327819 */ /* 0x000fe4000001162f */
[----:B------:R-:W-:Y:S02]  /*4f7a0*/  LOP3.LUT R42, R46, R42, R21, 0x70, !PT ;  /* 0x0000002a2e2a7212 */ /* 0x000fe400078e7015 */
[----:B------:R-:W-:Y:S02]  /*4f7b0*/  LOP3.LUT R45, R45, 0x1f, RZ, 0xc0, !PT ;  /* 0x0000001f2d2d7812 */ /* 0x000fe400078ec0ff */
[----:B------:R-:W-:Y:S02]  /*4f7c0*/  LOP3.LUT R46, R27, 0x1, RZ, 0xc0, !PT ;  /* 0x000000011b2e7812 */ /* 0x000fe400078ec0ff */
[----:B------:R-:W-:Y:S02]  /*4f7d0*/  LOP3.LUT R48, R31, 0x1, RZ, 0xc0, !PT ;  /* 0x000000011f307812 */ /* 0x000fe400078ec0ff */
[----:B------:R-:W-:-:S02]  /*4f7e0*/  LOP3.LUT R31, R50, R47, RZ, 0x3c, !PT ;  /* 0x0000002f321f7212 */ /* 0x000fc400078e3cff */
[-C--:B------:R-:W-:Y:S02]  /*4f7f0*/  SHF.L.U32 R47, R46, R45.reuse, RZ ;  /* 0x0000002d2e2f7219 */ /* 0x080fe400000006ff */
[-C--:B------:R-:W-:Y:S01]  /*4f800*/  SHF.L.U32 R27, R48, R45.reuse, RZ ;  /* 0x0000002d301b7219 */ /* 0x080fe200000006ff */
[C---:B------:R-:W-:Y:S01]  /*4f810*/  IMAD.SHL.U32 R49, R31.reuse, 0x40000000, RZ ;  /* 0x400000001f317824 */ /* 0x040fe200078e00ff */
[----:B------:R-:W-:Y:S01]  /*4f820*/  SHF.L.U32 R46, R2, R45, RZ ;  /* 0x0000002d022e7219 */ /* 0x000fe200000006ff */
[----:B------:R-:W-:Y:S01]  /*4f830*/  IMAD.SHL.U32 R45, R31, 0x8, RZ ;  /* 0x000000081f2d7824 */ /* 0x000fe200078e00ff */
[----:B------:R-:W-:Y:S01]  /*4f840*/  LOP3.LUT R23, R23, R42, RZ, 0xfc, !PT ;  /* 0x0000002a17177212 */ /* 0x000fe200078efcff */
[----:B------:R-:W-:Y:S01]  /*4f850*/  IMAD.U32 R31, R31, -0x80000000, RZ ;  /* 0x800000001f1f7824 */ /* 0x000fe200078e00ff */
[-C--:B------:R-:W-:Y:S02]  /*4f860*/  LOP3.LUT R27, R25, R46.reuse, R27, 0x70, !PT ;  /* 0x0000002e191b7212 */ /* 0x080fe400078e701b */
[----:B------:R-:W-:Y:S01]  /*4f870*/  LOP3.LUT R42, R47, R46, R25, 0x70, !PT ;  /* 0x0000002e2f2a7212 */ /* 0x000fe200078e7019 */
[----:B------:R-:W-:Y:S01]  /*4f880*/  VIADD R46, R43, 0x1010101 ;  /* 0x010101012b2e7836 */ /* 0x000fe20000000000 */
[----:B------:R-:W-:Y:S01]  /*4f890*/  LOP3.LUT R47, R45, 0x18, RZ, 0xc, !PT ;  /* 0x000000182d2f7812 */ /* 0x000fe200078e0cff */
[----:B------:R-:W-:Y:S01]  /*4f8a0*/  VIADD R43, R43, 0x2020202 ;  /* 0x020202022b2b7836 */ /* 0x000fe20000000000 */
[----:B------:R-:W-:-:S02]  /*4f8b0*/  SHF.R.U32.HI R45, RZ, 0x8, R37 ;  /* 0x00000008ff2d7819 */ /* 0x000fc40000011625 */
[----:B------:R-:W-:Y:S02]  /*4f8c0*/  SHF.R.U32.HI R46, RZ, R47, R46 ;  /* 0x0000002fff2e7219 */ /* 0x000fe4000001162e */
[----:B------:R-:W-:Y:S02]  /*4f8d0*/  SHF.R.U32.HI R47, RZ, 0x1, R37 ;  /* 0x00000001ff2f7819 */ /* 0x000fe40000011625 */
[----:B------:R-:W-:Y:S02]  /*4f8e0*/  LOP3.LUT R49, R49, 0xc0000000, RZ, 0x3c, !PT ;  /* 0xc000000031317812 */ /* 0x000fe400078e3cff */
        /* <DEDUP_REMOVED lines=9> */
[----:B------:R-:W-:Y:S02]  /*4f980*/  SHF.L.U32 R37, R2, R45, RZ ;  /* 0x0000002d02257219 */ /* 0x000fe400000006ff */
[----:B------:R-:W-:Y:S02]  /*4f990*/  SHF.R.W.U32 R48, R41, R46, R41 ;  /* 0x0000002e29307219 */ /* 0x000fe40000001e29 */
[-C--:B------:R-:W-:Y:S02]  /*4f9a0*/  LOP3.LUT R49, R49, R13.reuse, RZ, 0x30, !PT ;  /* 0x0000000d31317212 */ /* 0x080fe400078e30ff */
[----:B------:R-:W-:Y:S02]  /*4f9b0*/  LOP3.LUT R52, R52, R13, RZ, 0xfc, !PT ;  /* 0x0000000d34347212 */ /* 0x000fe400078efcff */
[----:B------:R-:W-:Y:S02]  /*4f9c0*/  LOP3.LUT R46, R31, R37, R26, 0x70, !PT ;  /* 0x000000251f2e7212 */ /* 0x000fe400078e701a */
[----:B------:R-:W-:-:S02]  /*4f9d0*/  LOP3.LUT R52, R48, R49, R52, 0xd0, !PT ;  /* 0x0000003130347212 */ /* 0x000fc400078ed034 */
[CC--:B------:R-:W-:Y:S02]  /*4f9e0*/  LOP3.LUT R31, R13.reuse, R48.reuse, RZ, 0x30, !PT ;  /* 0x000000300d1f7212 */ /* 0x0c0fe400078e30ff */
[----:B------:R-:W-:Y:S02]  /*4f9f0*/  LOP3.LUT R48, RZ, R48, RZ, 0x33, !PT ;  /* 0x00000030ff307212 */ /* 0x000fe400078e33ff */
[----:B------:R-:W-:Y:S02]  /*4fa00*/  LOP3.LUT R31, R52, R31, RZ, 0xfc, !PT ;  /* 0x0000001f341f7212 */ /* 0x000fe400078efcff */
[----:B------:R-:W-:Y:S01]  /*4fa10*/  SHF.L.U32 R50, R50, R45, RZ ;  /* 0x0000002d32327219 */ /* 0x000fe200000006ff */
[----:B------:R-:W-:Y:S01]  /*4fa20*/  IMAD.IADD R48, R13, 0x1, R48 ;  /* 0x000000010d307824 */ /* 0x000fe200078e0230 */
[----:B------:R-:W-:Y:S02]  /*4fa30*/  LOP3.LUT R42, R27, R42, RZ, 0xfc, !PT ;  /* 0x0000002a1b2a7212 */ /* 0x000fe400078efcff */
[----:B------:R-:W-:-:S02]  /*4fa40*/  LOP3.LUT R45, R26, R37, R50, 0x70, !PT ;  /* 0x000000251a2d7212 */ /* 0x000fc400078e7032 */
[----:B------:R-:W-:Y:S02]  /*4fa50*/  @!P0 SEL R31, R31, R48, P1 ;  /* 0x000000301f1f8207 */ /* 0x000fe40000800000 */
[----:B------:R-:W-:Y:S02]  /*4fa60*/  LOP3.LUT R45, R45, R46, RZ, 0xfc, !PT ;  /* 0x0000002e2d2d7212 */ /* 0x000fe400078efcff */
        /* <DEDUP_REMOVED lines=52> */
[----:B------:R-:W-:Y:S02]  /*4fdb0*/  SHF.R.U32.HI R27, RZ, 0x8, R36 ;  /* 0x00000008ff1b7819 */ /* 0x000fe40000011624 */
[----:B------:R-:W-:Y:S02]  /*4fdc0*/  SHF.R.U32.HI R46, RZ, R47, R46 ;  /* 0x0000002fff2e7219 */ /* 0x000fe4000001162e */
[----:B------:R-:W-:-:S02]  /*4fdd0*/  SHF.R.U32.HI R47, RZ, 0x1, R36 ;  /* 0x00000001ff2f7819 */ /* 0x000fc40000011624 */
[----:B------:R-:W-:Y:S02]  /*4fde0*/  LOP3.LUT R27, R27, 0x1f, RZ, 0xc0, !PT ;  /* 0x0000001f1b1b7812 */ /* 0x000fe400078ec0ff */
[----:B------:R-:W-:Y:S02]  /*4fdf0*/  LOP3.LUT R48, R47, 0x1, RZ, 0xc0, !PT ;  /* 0x000000012f307812 */ /* 0x000fe400078ec0ff */
[----:B------:R-:W-:Y:S02]  /*4fe00*/  LOP3.LUT R49, R49, 0x80000000, RZ, 0x3c, !PT ;  /* 0x8000000031317812 */ /* 0x000fe400078e3cff */
[----:B------:R-:W-:Y:S02]  /*4fe10*/  LOP3.LUT R47, R43, 0xc0000000, RZ, 0x3c, !PT ;  /* 0xc00000002b2f7812 */ /* 0x000fe400078e3cff */
[----:B------:R-:W-:Y:S02]  /*4fe20*/  LOP3.LUT R36, R36, 0x1, RZ, 0xc0, !PT ;  /* 0x0000000124247812 */ /* 0x000fe400078ec0ff */
[----:B------:R-:W-:-:S02]  /*4fe30*/  SHF.L.U32 R43, R48, R27, RZ ;  /* 0x0000001b302b7219 */ /* 0x000fc400000006ff */
[----:B------:R-:W-:Y:S02]  /*4fe40*/  SHF.R.S32.HI R48, RZ, 0x1f, R49 ;  /* 0x0000001fff307819 */ /* 0x000fe40000011431 */
[----:B------:R-:W-:Y:S02]  /*4fe50*/  SHF.R.S32.HI R50, RZ, 0x1f, R47 ;  /* 0x0000001fff327819 */ /* 0x000fe4000001142f */
[----:B------:R-:W-:Y:S02]  /*4fe60*/  ISETP.GT.AND P1, PT, R47, -0x1, PT ;  /* 0xffffffff2f00780c */ /* 0x000fe40003f24270 */
[-C--:B------:R-:W-:Y:S02]  /*4fe70*/  SHF.L.U32 R36, R36, R27.reuse, RZ ;  /* 0x0000001b24247219 */ /* 0x080fe400000006ff */
[----:B------:R-:W-:Y:S02]  /*4fe80*/  SHF.L.U32 R47, R2, R27, RZ ;  /* 0x0000001b022f7219 */ /* 0x000fe400000006ff */
[----:B------:R-:W-:-:S02]  /*4fe90*/  ISETP.NE.AND P0, PT, R49, RZ, PT ;  /* 0x000000ff3100720c */ /* 0x000fc40003f05270 */
        /* <DEDUP_REMOVED lines=199> */
[----:B------:R-:W-:Y:S01]  /*50b10*/  LOP3.LUT R23, R28, R23, R42, 0x96, !PT ;  /* 0x000000171c177212 */ /* 0x000fe200078e962a */
[----:B------:R-:W-:Y:S02]  /*50b20*/  VIADD R42, R46, 0x1010101 ;  /* 0x010101012e2a7836 */ /* 0x000fe40000000000 */
[C---:B------:R-:W-:Y:S01]  /*50b30*/  IMAD.SHL.U32 R28, R48.reuse, 0x8, RZ ;  /* 0x00000008301c7824 */ /* 0x040fe200078e00ff */
[----:B------:R-:W-:Y:S01]  /*50b40*/  IADD3 R23, PT, PT, R23, R44, R29 ;  /* 0x0000002c17177210 */ /* 0x000fe20007ffe01d */
        /* <DEDUP_REMOVED lines=10> */
[----:B------:R-:W-:Y:S02]  /*50bf0*/  SHF.R.W.U32 R42, R13, R42, R13 ;  /* 0x0000002a0d2a7219 */ /* 0x000fe40000001e0d */
[----:B------:R-:W-:-:S02]  /*50c00*/  LOP3.LUT R48, R48, R31, RZ, 0xfc, !PT ;  /* 0x0000001f30307212 */ /* 0x000fc400078efcff */
[----:B------:R-:W-:Y:S02]  /*50c10*/  LOP3.LUT R45, R50, R31, RZ, 0x30, !PT ;  /* 0x0000001f322d7212 */ /* 0x000fe400078e30ff */
[----:B------:R-:W-:Y:S02]  /*50c20*/  ISETP.NE.AND P0, PT, R47, RZ, PT ;  /* 0x000000ff2f00720c */ /* 0x000fe40003f05270 */
[----:B------:R-:W-:Y:S02]  /*50c30*/  LOP3.LUT R50, R42, R45, R48, 0xd0, !PT ;  /* 0x0000002d2a327212 */ /* 0x000fe400078ed030 */
[-C--:B------:R-:W-:Y:S02]  /*50c40*/  LOP3.LUT R48, RZ, R42.reuse, RZ, 0x33, !PT ;  /* 0x0000002aff307212 */ /* 0x080fe400078e33ff */
[C---:B------:R-:W-:Y:S02]  /*50c50*/  LOP3.LUT R45, R31.reuse, R42, RZ, 0x30, !PT ;  /* 0x0000002a1f2d7212 */ /* 0x040fe400078e30ff */
[----:B------:R-:W-:Y:S01]  /*50c60*/  ISETP.GT.AND P1, PT, R28, -0x1, PT ;  /* 0xffffffff1c00780c */ /* 0x000fe20003f24270 */
[----:B------:R-:W-:Y:S01]  /*50c70*/  IMAD.IADD R31, R31, 0x1, R48 ;  /* 0x000000011f1f7824 */ /* 0x000fe200078e0230 */
[----:B------:R-:W-:-:S02]  /*50c80*/  LOP3.LUT R42, R50, R45, RZ, 0xfc, !PT ;  /* 0x0000002d322a7212 */ /* 0x000fc400078efcff */
        /* <DEDUP_REMOVED lines=57> */
[----:B------:R-:W-:Y:S01]  /*51020*/  IMAD.U32 R46, R48, -0x80000000, RZ ;  /* 0x80000000302e7824 */ /* 0x000fe200078e00ff */
        /* <DEDUP_REMOVED lines=119> */
[----:B------:R-:W-:Y:S02]  /*517a0*/  SHF.R.U32.HI R46, RZ, 0x1, R33 ;  /* 0x00000001ff2e7819 */ /* 0x000fe40000011621 */
        /* <DEDUP_REMOVED lines=10> */
[----:B------:R-:W-:Y:S02]  /*51850*/  LOP3.LUT R48, R33, 0x1, RZ, 0xc0, !PT ;  /* 0x0000000121307812 */ /* 0x000fe400078ec0ff */
[----:B------:R-:W-:Y:S02]  /*51860*/  LOP3.LUT R46, R50, R45, RZ, 0x3c, !PT ;  /* 0x0000002d322e7212 */ /* 0x000fe400078e3cff */
[-C--:B------:R-:W-:Y:S02]  /*51870*/  SHF.L.U32 R36, R36, R43.reuse, RZ ;  /* 0x0000002b24247219 */ /* 0x080fe400000006ff */
[-C--:B------:R-:W-:Y:S02]  /*51880*/  SHF.L.U32 R48, R48, R43.reuse, RZ ;  /* 0x0000002b30307219 */ /* 0x080fe400000006ff */
[----:B------:R-:W-:Y:S02]  /*51890*/  SHF.L.U32 R43, R2, R43, RZ ;  /* 0x0000002b022b7219 */ /* 0x000fe400000006ff */
[----:B------:R-:W-:-:S02]  /*518a0*/  SHF.R.U32.HI R33, RZ, 0x10, R46 ;  /* 0x00000010ff217819 */ /* 0x000fc4000001162e */
[-C--:B------:R-:W-:Y:S02]  /*518b0*/  LOP3.LUT R48, R24, R43.reuse, R48, 0x70, !PT ;  /* 0x0000002b18307212 */ /* 0x080fe400078e7030 */
[----:B------:R-:W-:Y:S02]  /*518c0*/  LOP3.LUT R33, R33, R46, RZ, 0x3c, !PT ;  /* 0x0000002e21217212 */ /* 0x000fe400078e3cff */
        /* <DEDUP_REMOVED lines=22> */
[-C--:B------:R-:W-:Y:S01]  /*51a30*/  LOP3.LUT R43, R34, R45.reuse, R38, 0x70, !PT ;  /* 0x0000002d222b7212 */ /* 0x080fe200078e7026 */
[----:B------:R-:W-:Y:S01]  /*51a40*/  VIADD R38, R32, 0x1010101 ;  /* 0x0101010120267836 */ /* 0x000fe20000000000 */
[----:B------:R-:W-:Y:S01]  /*51a50*/  LOP3.LUT R48, R48, R45, R34, 0x70, !PT ;  /* 0x0000002d30307212 */ /* 0x000fe200078e7022 */
[----:B------:R-:W-:Y:S01]  /*51a60*/  IMAD.U32 R45, R33, -0x80000000, RZ ;  /* 0x80000000212d7824 */ /* 0x000fe200078e00ff */
[----:B------:R-:W-:Y:S01]  /*51a70*/  LOP3.LUT R47, R47, 0x18, RZ, 0xc, !PT ;  /* 0x000000182f2f7812 */ /* 0x000fe200078e0cff */
[----:B------:R-:W-:Y:S01]  /*51a80*/  IMAD.SHL.U32 R33, R33, 0x40000000, RZ ;  /* 0x4000000021217824 */ /* 0x000fe200078e00ff */
[----:B------:R-:W-:Y:S01]  /*51a90*/  LOP3.LUT R43, R43, R48, RZ, 0xfc, !PT ;  /* 0x000000302b2b7212 */ /* 0x000fe200078efcff */
[----:B------:R-:W-:Y:S01]  /*51aa0*/  VIADD R32, R32, 0x2020202 ;  /* 0x0202020220207836 */ /* 0x000fe20000000000 */
[----:B------:R-:W-:Y:S02]  /*51ab0*/  SHF.R.U32.HI R38, RZ, R47, R38 ;  /* 0x0000002fff267219 */ /* 0x000fe40000011626 */
        /* <DEDUP_REMOVED lines=58> */
[C---:B------:R-:W-:Y:S02]  /*51e60*/  VIADD R49, R42.reuse, 0x1010101 ;  /* 0x010101012a317836 */ /* 0x040fe40000000000 */
[----:B------:R-:W-:Y:S01]  /*51e70*/  VIADD R42, R42, 0x2020202 ;  /* 0x020202022a2a7836 */ /* 0x000fe20000000000 */
[----:B------:R-:W-:-:S04]  /*51e80*/  LOP3.LUT R46, R46, R45, RZ, 0x3c, !PT ;  /* 0x0000002d2e2e7212 */ /* 0x000fc800078e3cff */
[----:B------:R-:W-:-:S04]  /*51e90*/  SHF.R.U32.HI R45, RZ, 0x2, R46 ;  /* 0x00000002ff2d7819 */ /* 0x000fc8000001162e */
[----:B------:R-:W-:Y:S02]  /*51ea0*/  LOP3.LUT R46, R45, R46, RZ, 0x3c, !PT ;  /* 0x0000002e2d2e7212 */ /* 0x000fe400078e3cff */
[----:B------:R-:W-:-:S03]  /*51eb0*/  IADD3 R45, PT, PT, R22, R14, R11 ;  /* 0x0000000e162d7210 */ /* 0x000fc60007ffe00b */
[C---:B------:R-:W-:Y:S02]  /*51ec0*/  IMAD.SHL.U32 R47, R46.reuse, 0x8, RZ ;  /* 0x000000082e2f7824 */ /* 0x040fe400078e00ff */
[C---:B------:R-:W-:Y:S02]  /*51ed0*/  IMAD.SHL.U32 R22, R46.reuse, 0x40000000, RZ ;  /* 0x400000002e167824 */ /* 0x040fe400078e00ff */
[----:B------:R-:W-:Y:S01]  /*51ee0*/  IMAD.U32 R46, R46, -0x80000000, RZ ;  /* 0x800000002e2e7824 */ /* 0x000fe200078e00ff */
[----:B------:R-:W-:Y:S02]  /*51ef0*/  LOP3.LUT R14, R47, 0x18, RZ, 0xc, !PT ;  /* 0x000000182f0e7812 */ /* 0x000fe400078e0cff */
[----:B------:R-:W-:Y:S02]  /*51f00*/  LOP3.LUT R22, R22, 0xc0000000, RZ, 0x3c, !PT ;  /* 0xc000000016167812 */ /* 0x000fe400078e3cff */
[----:B------:R-:W-:Y:S02]  /*51f10*/  LOP3.LUT R46, R46, 0x80000000, RZ, 0x3c, !PT ;  /* 0x800000002e2e7812 */ /* 0x000fe400078e3cff */
[----:B------:R-:W-:-:S02]  /*51f20*/  SHF.R.U32.HI R49, RZ, R14, R49 ;  /* 0x0000000eff317219 */ /* 0x000fc40000011631 */
[--C-:B------:R-:W-:Y:S02]  /*51f30*/  SHF.R.U32.HI R47, RZ, 0x8, R12.reuse ;  /* 0x00000008ff2f7819 */ /* 0x100fe4000001160c */
[----:B------:R-:W-:Y:S02]  /*51f40*/  SHF.R.U32.HI R14, RZ, 0x1, R12 ;  /* 0x00000001ff0e7819 */ /* 0x000fe4000001160c */
[----:B------:R-:W-:Y:S02]  /*51f50*/  SHF.R.S32.HI R48, RZ, 0x1f, R22 ;  /* 0x0000001fff307819 */ /* 0x000fe40000011416 */
[----:B------:R-:W-:Y:S02]  /*51f60*/  ISETP.NE.AND P0, PT, R46, RZ, PT ;  /* 0x000000ff2e00720c */ /* 0x000fe40003f05270 */
[----:B------:R-:W-:Y:S02]  /*51f70*/  SHF.R.S32.HI R46, RZ, 0x1f, R46 ;  /* 0x0000001fff2e7819 */ /* 0x000fe4000001142e */
[----:B------:R-:W-:-:S02]  /*51f80*/  ISETP.GT.AND P1, PT, R22, -0x1, PT ;  /* 0xffffffff1600780c */ /* 0x000fc40003f24270 */
[----:B------:R-:W-:Y:S02]  /*51f90*/  SHF.R.W.U32 R22, R32, R49, R32 ;  /* 0x0000003120167219 */ /* 0x000fe40000001e20 */
[----:B------:R-:W-:Y:S02]  /*51fa0*/  LOP3.LUT R47, R47, 0x1f, RZ, 0xc0, !PT ;  /* 0x0000001f2f2f7812 */ /* 0x000fe400078ec0ff */
[----:B------:R-:W-:Y:S02]  /*51fb0*/  LOP3.LUT R14, R14, 0x1, RZ, 0xc0, !PT ;  /* 0x000000010e0e7812 */ /* 0x000fe400078ec0ff */
[----:B------:R-:W-:Y:S02]  /*51fc0*/  LOP3.LUT R12, R12, 0x1, RZ, 0xc0, !PT ;  /* 0x000000010c0c7812 */ /* 0x000fe400078ec0ff */
        /* <DEDUP_REMOVED lines=110> */
[----:B------:R-:W-:Y:S01]  /*526b0*/  IMAD.IADD R49, R49, 0x1, R22 ;  /* 0x0000000131317824 */ /* 0x000fe200078e0216 */
[----:B------:R-:W-:-:S04]  /*526c0*/  LOP3.LUT R42, R43, R24, R12, 0x78, !PT ;  /* 0x000000182b2a7212 */ /* 0x000fc800078e780c */
[----:B------:R-:W-:Y:S02]  /*526d0*/  @!P0 SEL R44, R44, R49, P1 ;  /* 0x000000312c2c8207 */ /* 0x000fe40000800000 */
[----:B------:R-:W-:Y:S02]  /*526e0*/  IADD3 R42, PT, PT, R36, R45, R42 ;  /* 0x0000002d242a7210 */ /* 0x000fe40007ffe02a */
[----:B------:R-:W-:Y:S01]  /*526f0*/  SHF.R.U32.HI R36, RZ, 0x1, R30 ;  /* 0x00000001ff247819 */ /* 0x000fe2000001161e */
[----:B------:R-:W-:-:S03]  /*52700*/  IMAD.IADD R14, R47, 0x1, R44 ;  /* 0x000000012f0e7824 */ /* 0x000fc600078e022c */
[----:B------:R-:W-:Y:S02]  /*52710*/  LOP3.LUT R36, R36, 0x1, RZ, 0xc0, !PT ;  /* 0x0000000124247812 */ /* 0x000fe400078ec0ff */
        /* <DEDUP_REMOVED lines=31> */
[----:B------:R-:W-:Y:S01]  /*52910*/  SHF.L.U32 R39, R2, R45, RZ ;  /* 0x0000002d02277219 */ /* 0x000fe200000006ff */
[----:B------:R-:W-:Y:S01]  /*52920*/  IMAD.SHL.U32 R45, R36, 0x8, RZ ;  /* 0x00000008242d7824 */ /* 0x000fe200078e00ff */
[----:B------:R-:W-:Y:S01]  /*52930*/  LOP3.LUT R22, R22, R43, RZ, 0xfc, !PT ;  /* 0x0000002b16167212 */ /* 0x000fe200078efcff */
[----:B------:R-:W-:Y:S01]  /*52940*/  VIADD R43, R46, 0x1010101 ;  /* 0x010101012e2b7836 */ /* 0x000fe20000000000 */
[-C--:B------:R-:W-:Y:S01]  /*52950*/  LOP3.LUT R30, R26, R39.reuse, R30, 0x70, !PT ;  /* 0x000000271a1e7212 */ /* 0x080fe200078e701e */
[----:B------:R-:W-:Y:S01]  /*52960*/  VIADD R46, R46, 0x2020202 ;  /* 0x020202022e2e7836 */ /* 0x000fe20000000000 */
[----:B------:R-:W-:Y:S02]  /*52970*/  LOP3.LUT R48, R45, 0x18, RZ, 0xc, !PT ;  /* 0x000000182d307812 */ /* 0x000fe400078e0cff */
[----:B------:R-:W-:-:S02]  /*52980*/  LOP3.LUT R39, R47, R39, R26, 0x70, !PT ;  /* 0x000000272f277212 */ /* 0x000fc400078e701a */
[----:B------:R-:W-:Y:S01]  /*52990*/  SHF.R.U32.HI R43, RZ, R48, R43 ;  /* 0x00000030ff2b7219 */ /* 0x000fe2000001162b */
[----:B------:R-:W-:Y:S01]  /*529a0*/  IMAD.U32 R48, R36, -0x80000000, RZ ;  /* 0x8000000024307824 */ /* 0x000fe200078e00ff */
[--C-:B------:R-:W-:Y:S02]  /*529b0*/  SHF.R.U32.HI R47, RZ, 0x1, R40.reuse ;  /* 0x00000001ff2f7819 */ /* 0x100fe40000011628 */
[----:B------:R-:W-:Y:S02]  /*529c0*/  LOP3.LUT R49, R49, 0xc0000000, RZ, 0x3c, !PT ;  /* 0xc000000031317812 */ /* 0x000fe400078e3cff */
[----:B------:R-:W-:Y:S02]  /*529d0*/  LOP3.LUT R48, R48, 0x80000000, RZ, 0x3c, !PT ;  /* 0x8000000030307812 */ /* 0x000fe400078e3cff */
[----:B------:R-:W-:Y:S02]  /*529e0*/  SHF.R.U32.HI R45, RZ, 0x8, R40 ;  /* 0x00000008ff2d7819 */ /* 0x000fe40000011628 */
[----:B------:R-:W-:-:S02]  /*529f0*/  LOP3.LUT R36, R47, 0x1, RZ, 0xc0, !PT ;  /* 0x000000012f247812 */ /* 0x000fc400078ec0ff */
[----:B------:R-:W-:Y:S02]  /*52a00*/  ISETP.GT.AND P1, PT, R49, -0x1, PT ;  /* 0xffffffff3100780c */ /* 0x000fe40003f24270 */
[----:B------:R-:W-:Y:S02]  /*52a10*/  SHF.R.S32.HI R47, RZ, 0x1f, R48 ;  /* 0x0000001fff2f7819 */ /* 0x000fe40000011430 */
[----:B------:R-:W-:Y:S02]  /*52a20*/  SHF.R.S32.HI R49, RZ, 0x1f, R49 ;  /* 0x0000001fff317819 */ /* 0x000fe40000011431 */
[----:B------:R-:W-:Y:S02]  /*52a30*/  LOP3.LUT R45, R45, 0x1f, RZ, 0xc0, !PT ;  /* 0x0000001f2d2d7812 */ /* 0x000fe400078ec0ff */
[----:B------:R-:W-:Y:S02]  /*52a40*/  SHF.R.W.U32 R43, R14, R43, R14 ;  /* 0x0000002b0e2b7219 */ /* 0x000fe40000001e0e */
[----:B------:R-:W-:-:S02]  /*52a50*/  LOP3.LUT R47, R47, R38, RZ, 0xfc, !PT ;  /* 0x000000262f2f7212 */ /* 0x000fc400078efcff */
[----:B------:R-:W-:Y:S02]  /*52a60*/  LOP3.LUT R50, R49, R38, RZ, 0x30, !PT ;  /* 0x0000002631327212 */ /* 0x000fe400078e30ff */
[----:B------:R-:W-:Y:S02]  /*52a70*/  LOP3.LUT R40, R40, 0x1, RZ, 0xc0, !PT ;  /* 0x0000000128287812 */ /* 0x000fe400078ec0ff */
[----:B------:R-:W-:Y:S02]  /*52a80*/  ISETP.NE.AND P0, PT, R48, RZ, PT ;  /* 0x000000ff3000720c */ /* 0x000fe40003f05270 */
[-C--:B------:R-:W-:Y:S02]  /*52a90*/  SHF.L.U32 R36, R36, R45.reuse, RZ ;  /* 0x0000002d24247219 */ /* 0x080fe400000006ff */
[----:B------:R-:W-:Y:S02]  /*52aa0*/  SHF.L.U32 R48, R2, R45, RZ ;  /* 0x0000002d02307219 */ /* 0x000fe400000006ff */
[----:B------:R-:W-:-:S02]  /*52ab0*/  LOP3.LUT R49, R43, R50, R47, 0xd0, !PT ;  /* 0x000000322b317212 */ /* 0x000fc400078ed02f */
[----:B------:R-:W-:Y:S02]  /*52ac0*/  SHF.L.U32 R40, R40, R45, RZ ;  /* 0x0000002d28287219 */ /* 0x000fe400000006ff */
[-C--:B------:R-:W-:Y:S02]  /*52ad0*/  LOP3.LUT R47, RZ, R43.reuse, RZ, 0x33, !PT ;  /* 0x0000002bff2f7212 */ /* 0x080fe400078e33ff */
[-C--:B------:R-:W-:Y:S02]  /*52ae0*/  LOP3.LUT R45, R36, R48.reuse, R23, 0x70, !PT ;  /* 0x00000030242d7212 */ /* 0x080fe400078e7017 */
[C---:B------:R-:W-:Y:S01]  /*52af0*/  LOP3.LUT R36, R38.reuse, R43, RZ, 0x30, !PT ;  /* 0x0000002b26247212 */ /* 0x040fe200078e30ff */
[----:B------:R-:W-:Y:S01]  /*52b00*/  IMAD.IADD R38, R38, 0x1, R47 ;  /* 0x0000000126267824 */ /* 0x000fe200078e022f */
[----:B------:R-:W-:Y:S02]  /*52b10*/  LOP3.LUT R40, R23, R48, R40, 0x70, !PT ;  /* 0x0000003017287212 */ /* 0x000fe400078e7028 */
[----:B------:R-:W-:-:S02]  /*52b20*/  LOP3.LUT R43, R49, R36, RZ, 0xfc, !PT ;  /* 0x00000024312b7212 */ /* 0x000fc400078efcff */
[----:B------:R-:W-:Y:S02]  /*52b30*/  LOP3.LUT R39, R30, R39, RZ, 0xfc, !PT ;  /* 0x000000271e277212 */ /* 0x000fe400078efcff */
[----:B------:R-:W-:Y:S02]  /*52b40*/  @!P0 SEL R43, R43, R38, P1 ;  /* 0x000000262b2b8207 */ /* 0x000fe40000800000 */
[----:B------:R-:W-:Y:S02]  /*52b50*/  LOP3.LUT R30, R40, R45, RZ, 0xfc, !PT ;  /* 0x0000002d281e7212 */ /* 0x000fe400078efcff */
[----:B------:R-:W-:Y:S02]  /*52b60*/  LOP3.LUT R47, R43, R12, RZ, 0x3c, !PT ;  /* 0x0000000c2b2f7212 */ /* 0x000fe400078e3cff */
[----:B------:R-:W-:Y:S02]  /*52b70*/  SHF.R.U32.HI R40, RZ, 0x8, R41 ;  /* 0x00000008ff287819 */ /* 0x000fe40000011629 */
[----:B------:R-:W-:-:S02]  /*52b80*/  SHF.R.U32.HI R36, RZ, 0x10, R47 ;  /* 0x00000010ff247819 */ /* 0x000fc4000001162f */
[----:B------:R-:W-:Y:S02]  /*52b90*/  SHF.R.U32.HI R45, RZ, 0x1, R41 ;  /* 0x00000001ff2d7819 */ /* 0x000fe40000011629 */
        /* <DEDUP_REMOVED lines=22> */
[----:B------:R-:W-:Y:S01]  /*52d00*/  LOP3.LUT R51, R49, R38, R51, 0xd0, !PT ;  /* 0x0000002631337212 */ /* 0x000fe200078ed033 */
[----:B------:R-:W-:Y:S01]  /*52d10*/  IMAD.IADD R38, R26, 0x1, R35 ;  /* 0x000000011a267824 */ /* 0x000fe200078e0223 */
[-C--:B------:R-:W-:Y:S02]  /*52d20*/  LOP3.LUT R36, R44, R49.reuse, RZ, 0x30, !PT ;  /* 0x000000312c247212 */ /* 0x080fe400078e30ff */
[----:B------:R-:W-:Y:S02]  /*52d30*/  LOP3.LUT R49, RZ, R49, RZ, 0x33, !PT ;  /* 0x00000031ff317212 */ /* 0x000fe400078e33ff */
[----:B------:R-:W-:-:S03]  /*52d40*/  LOP3.LUT R36, R51, R36, RZ, 0xfc, !PT ;  /* 0x0000002433247212 */ /* 0x000fc600078efcff */
[----:B------:R-:W-:-:S05]  /*52d50*/  IMAD.IADD R49, R44, 0x1, R49 ;  /* 0x000000012c317824 */ /* 0x000fca00078e0231 */
        /* <DEDUP_REMOVED lines=21> */
[-C--:B------:R-:W-:Y:S02]  /*52eb0*/  SHF.L.U32 R40, R46, R47.reuse, RZ ;  /* 0x0000002f2e287219 */ /* 0x080fe400000006ff */
[----:B------:R-:W-:Y:S01]  /*52ec0*/  SHF.L.U32 R46, R2, R47, RZ ;  /* 0x0000002f022e7219 */ /* 0x000fe200000006ff */
[----:B------:R-:W-:-:S03]  /*52ed0*/  IMAD.SHL.U32 R47, R45, 0x8, RZ ;  /* 0x000000082d2f7824 */ /* 0x000fc600078e00ff */
[-C--:B------:R-:W-:Y:S02]  /*52ee0*/  LOP3.LUT R40, R23, R46.reuse, R40, 0x70, !PT ;  /* 0x0000002e17287212 */ /* 0x080fe400078e7028 */
[----:B------:R-:W-:Y:S01]  /*52ef0*/  LOP3.LUT R41, R41, R46, R23, 0x70, !PT ;  /* 0x0000002e29297212 */ /* 0x000fe200078e7017 */
[C---:B------:R-:W-:Y:S01]  /*52f00*/  VIADD R46, R44.reuse, 0x1010101 ;  /* 0x010101012c2e7836 */ /* 0x040fe20000000000 */
        /* <DEDUP_REMOVED lines=134> */
[----:B------:R-:W-:-:S03]  /*53770*/  LOP3.LUT R47, R40, R41, RZ, 0xfc, !PT ;  /* 0x00000029282f7212 */ /* 0x000fc600078efcff */
        /* <DEDUP_REMOVED lines=144> */
[----:B------:R-:W-:-:S02]  /*54080*/  LOP3.LUT R48, R37, 0x1, RZ, 0xc0, !PT ;  /* 0x0000000125307812 */ /* 0x000fc400078ec0ff */
[----:B------:R-:W-:Y:S02]  /*54090*/  SHF.R.U32.HI R50, RZ, 0x2, R47 ;  /* 0x00000002ff327819 */ /* 0x000fe4000001162f */
[-C--:B------:R-:W-:Y:S02]  /*540a0*/  SHF.L.U32 R37, R40, R43.reuse, RZ ;  /* 0x0000002b28257219 */ /* 0x080fe400000006ff */
[-C--:B------:R-:W-:Y:S02]  /*540b0*/  SHF.L.U32 R40, R48, R43.reuse, RZ ;  /* 0x0000002b30287219 */ /* 0x080fe400000006ff */
[----:B------:R-:W-:Y:S02]  /*540c0*/  SHF.L.U32 R43, R2, R43, RZ ;  /* 0x0000002b022b7219 */ /* 0x000fe400000006ff */
[----:B------:R-:W-:Y:S02]  /*540d0*/  LOP3.LUT R50, R50, R47, RZ, 0x3c, !PT ;  /* 0x0000002f32327212 */ /* 0x000fe400078e3cff */
[----:B------:R-:W-:-:S02]  /*540e0*/  LOP3.LUT R40, R42, R43, R40, 0x70, !PT ;  /* 0x0000002b2a287212 */ /* 0x000fc400078e7028 */
        /* <DEDUP_REMOVED lines=122> */
[----:B------:R-:W-:Y:S02]  /*54890*/  LOP3.LUT R37, R44, R39, RZ, 0x3c, !PT ;  /* 0x000000272c257212 */ /* 0x000fe400078e3cff */
[----:B------:R-:W-:Y:S02]  /*548a0*/  LOP3.LUT R44, R40, R43, RZ, 0xfc, !PT ;  /* 0x0000002b282c7212 */ /* 0x000fe400078efcff */
[--C-:B------:R-:W-:Y:S02]  /*548b0*/  SHF.R.U32.HI R46, RZ, 0x4, R37.reuse ;  /* 0x00000004ff2e7819 */ /* 0x100fe40000011625 */
[----:B------:R-:W-:Y:S01]  /*548c0*/  SHF.R.U32.HI R43, RZ, 0x8, R28 ;  /* 0x00000008ff2b7819 */ /* 0x000fe2000001161c */
[----:B------:R-:W-:Y:S01]  /*548d0*/  IMAD.IADD R21, R21, 0x1, R44 ;  /* 0x0000000115157824 */ /* 0x000fe200078e022c */
[----:B------:R-:W-:Y:S02]  /*548e0*/  LOP3.LUT R40, R46, 0xf0f0f0f, R37, 0x48, !PT ;  /* 0x0f0f0f0f2e287812 */ /* 0x000fe400078e4825 */
[----:B------:R-:W-:-:S02]  /*548f0*/  SHF.R.U32.HI R44, RZ, 0x1, R28 ;  /* 0x00000001ff2c7819 */ /* 0x000fc4000001161c */
[----:B------:R-:W-:Y:S02]  /*54900*/  SHF.R.U32.HI R46, RZ, 0x18, R40 ;  /* 0x00000018ff2e7819 */ /* 0x000fe40000011628 */
[----:B------:R-:W-:Y:S02]  /*54910*/  LOP3.LUT R43, R43, 0x1f, RZ, 0xc0, !PT ;  /* 0x0000001f2b2b7812 */ /* 0x000fe400078ec0ff */
[----:B------:R-:W-:Y:S02]  /*54920*/  SHF.R.W.U32 R48, R37, R46, R37 ;  /* 0x0000002e25307219 */ /* 0x000fe40000001e25 */
[----:B------:R-:W-:Y:S02]  /*54930*/  LOP3.LUT R28, R28, 0x1, RZ, 0xc0, !PT ;  /* 0x000000011c1c7812 */ /* 0x000fe400078ec0ff */
[----:B------:R-:W-:Y:S02]  /*54940*/  LOP3.LUT R46, R44, 0x1, RZ, 0xc0, !PT ;  /* 0x000000012c2e7812 */ /* 0x000fe400078ec0ff */
[----:B------:R-:W-:-:S02]  /*54950*/  LOP3.LUT R44, R48, R45, RZ, 0x3c, !PT ;  /* 0x0000002d302c7212 */ /* 0x000fc400078e3cff */
[-C--:B------:R-:W-:Y:S02]  /*54960*/  SHF.L.U32 R45, R28, R43.reuse, RZ ;  /* 0x0000002b1c2d7219 */ /* 0x080fe400000006ff */
        /* <DEDUP_REMOVED lines=9> */
[----:B------:R-:W-:Y:S02]  /*54a00*/  SHF.R.U32.HI R46, RZ, 0x8, R43 ;  /* 0x00000008ff2e7819 */ /* 0x000fe4000001162b */
[----:B------:R-:W-:-:S02]  /*54a10*/  LOP3.LUT R48, R27, 0x1, RZ, 0xc0, !PT ;  /* 0x000000011b307812 */ /* 0x000fc400078ec0ff */
        /* <DEDUP_REMOVED lines=22> */
[----:B------:R-:W-:Y:S01]  /*54b80*/  IMAD.U32 R45, R27, -0x80000000, RZ ;  /* 0x800000001b2d7824 */ /* 0x000fe200078e00ff */
[----:B------:R-:W-:Y:S01]  /*54b90*/  LOP3.LUT R34, R43, R46, RZ, 0xfc, !PT ;  /* 0x0000002e2b227212 */ /* 0x000fe200078efcff */
        /* <DEDUP_REMOVED lines=96> */
[--C-:B------:R-:W-:Y:S02]  /*551a0*/  SHF.R.U32.HI R15, RZ, 0x8, R31.reuse ;  /* 0x00000008ff0f7819 */ /* 0x100fe4000001161f */
[----:B------:R-:W-:Y:S02]  /*551b0*/  SHF.R.U32.HI R28, RZ, 0x1, R31 ;  /* 0x00000001ff1c7819 */ /* 0x000fe4000001161f */
[----:B------:R-:W-:Y:S02]  /*551c0*/  @!P0 SEL R47, R47, R44, P1 ;  /* 0x0000002c2f2f8207 */ /* 0x000fe40000800000 */
[----:B------:R-:W-:-:S02]  /*551d0*/  LOP3.LUT R15, R15, 0x1f, RZ, 0xc0, !PT ;  /* 0x0000001f0f0f7812 */ /* 0x000fc400078ec0ff */
        /* <DEDUP_REMOVED lines=93> */
[----:B------:R-:W-:Y:S01]  /*557b0*/  LOP3.LUT R49, R47, R46, R49, 0xd0, !PT ;  /* 0x0000002e2f317212 */ /* 0x000fe200078ed031 */
[----:B------:R-:W-:Y:S01]  /*557c0*/  IMAD.IADD R46, R23, 0x1, R24 ;  /* 0x00000001172e7824 */ /* 0x000fe200078e0218 */
[-C--:B------:R-:W-:Y:S02]  /*557d0*/  LOP3.LUT R42, R44, R47.reuse, RZ, 0x30, !PT ;  /* 0x0000002f2c2a7212 */ /* 0x080fe400078e30ff */
[----:B------:R-:W-:-:S02]  /*557e0*/  LOP3.LUT R47, RZ, R47, RZ, 0x33, !PT ;  /* 0x0000002fff2f7212 */ /* 0x000fc400078e33ff */
[----:B------:R-:W-:-:S03]  /*557f0*/  LOP3.LUT R42, R49, R42, RZ, 0xfc, !PT ;  /* 0x0000002a312a7212 */ /* 0x000fc600078efcff */
[----:B------:R-:W-:-:S05]  /*55800*/  IMAD.IADD R47, R44, 0x1, R47 ;  /* 0x000000012c2f7824 */ /* 0x000fca00078e022f */
[----:B------:R-:W-:-:S05]  /*55810*/  @!P0 SEL R42, R42, R47, P1 ;  /* 0x0000002f2a2a8207 */ /* 0x000fca0000800000 */
[----:B------:R-:W-:-:S05]  /*55820*/  IMAD.IADD R44, R43, 0x1, R42 ;  /* 0x000000012b2c7824 */ /* 0x000fca00078e022a */
[----:B------:R-:W-:Y:S02]  /*55830*/  LOP3.LUT R44, R27, R44, R46, 0x96, !PT ;  /* 0x0000002c1b2c7212 */ /* 0x000fe400078e962e */
[----:B------:R-:W-:Y:S02]  /*55840*/  LOP3.LUT R46, R31, 0x1, RZ, 0xc0, !PT ;  /* 0x000000011f2e7812 */ /* 0x000fe400078ec0ff */
[----:B------:R-:W-:-:S04]  /*55850*/  SHF.R.U32.HI R43, RZ, 0x4, R44 ;  /* 0x00000004ff2b7819 */ /* 0x000fc8000001162c */
[----:B------:R-:W-:-:S04]  /*55860*/  LOP3.LUT R43, R43, 0xf0f0f0f, R44, 0x48, !PT ;  /* 0x0f0f0f0f2b2b7812 */ /* 0x000fc800078e482c */
[----:B------:R-:W-:-:S04]  /*55870*/  SHF.R.U32.HI R47, RZ, 0x18, R43 ;  /* 0x00000018ff2f7819 */ /* 0x000fc8000001162b */
[----:B------:R-:W-:-:S04]  /*55880*/  SHF.R.W.U32 R34, R44, R47, R44 ;  /* 0x0000002f2c227219 */ /* 0x000fc80000001e2c */
[----:B------:R-:W-:-:S04]  /*55890*/  LOP3.LUT R45, R34, R45, RZ, 0x3c, !PT ;  /* 0x0000002d222d7212 */ /* 0x000fc800078e3cff */
[----:B------:R-:W-:-:S04]  /*558a0*/  SHF.R.U32.HI R34, RZ, 0x10, R45 ;  /* 0x00000010ff227819 */ /* 0x000fc8000001162d */
[----:B------:R-:W-:Y:S02]  /*558b0*/  LOP3.LUT R31, R34, R45, RZ, 0x3c, !PT ;  /* 0x0000002d221f7212 */ /* 0x000fe400078e3cff */
[-C--:B------:R-:W-:Y:S02]  /*558c0*/  SHF.L.U32 R34, R28, R15.reuse, RZ ;  /* 0x0000000f1c227219 */ /* 0x080fe400000006ff */
[----:B------:R-:W-:Y:S02]  /*558d0*/  SHF.L.U32 R28, R46, R15, RZ ;  /* 0x0000000f2e1c7219 */ /* 0x000fe400000006ff */
[--C-:B------:R-:W-:Y:S02]  /*558e0*/  SHF.R.U32.HI R46, RZ, 0xc, R31.reuse ;  /* 0x0000000cff2e7819 */ /* 0x100fe4000001161f */
[--C-:B------:R-:W-:Y:S02]  /*558f0*/  SHF.R.U32.HI R47, RZ, 0x4, R31.reuse ;  /* 0x00000004ff2f7819 */ /* 0x100fe4000001161f */
[----:B------:R-:W-:-:S02]  /*55900*/  SHF.R.U32.HI R48, RZ, 0x8, R31 ;  /* 0x00000008ff307819 */ /* 0x000fc4000001161f */
[----:B------:R-:W-:Y:S02]  /*55910*/  SHF.L.U32 R15, R2, R15, RZ ;  /* 0x0000000f020f7219 */ /* 0x000fe400000006ff */
[----:B------:R-:W-:Y:S02]  /*55920*/  LOP3.LUT R46, R48, R47, R46, 0x96, !PT ;  /* 0x0000002f302e7212 */ /* 0x000fe400078e962e */
[-C--:B------:R-:W-:Y:S02]  /*55930*/  LOP3.LUT R28, R26, R15.reuse, R28, 0x70, !PT ;  /* 0x0000000f1a1c7212 */ /* 0x080fe400078e701c */
        /* <DEDUP_REMOVED lines=13> */
[----:B------:R-:W-:Y:S02]  /*55a10*/  LOP3.LUT R28, R28, R15, RZ, 0xfc, !PT ;  /* 0x0000000f1c1c7212 */ /* 0x000fe400078efcff */
[-C--:B------:R-:W-:Y:S02]  /*55a20*/  LOP3.LUT R34, R23, R46.reuse, R34, 0x70, !PT ;  /* 0x0000002e17227212 */ /* 0x080fe400078e7022 */
[----:B------:R-:W-:Y:S01]  /*55a30*/  LOP3.LUT R29, R29, R46, R23, 0x70, !PT ;  /* 0x0000002e1d1d7212 */ /* 0x000fe200078e7017 */
[----:B------:R-:W-:Y:S01]  /*55a40*/  VIADD R46, R43, 0x1010101 ;  /* 0x010101012b2e7836 */ /* 0x000fe20000000000 */
[----:B------:R-:W-:Y:S01]  /*55a50*/  LOP3.LUT R47, R47, 0x18, RZ, 0xc, !PT ;  /* 0x000000182f2f7812 */ /* 0x000fe200078e0cff */
        /* <DEDUP_REMOVED lines=272> */
[--C-:B------:R-:W-:Y:S02]  /*56b60*/  SHF.R.U32.HI R28, RZ, 0x8, R14.reuse ;  /* 0x00000008ff1c7819 */ /* 0x100fe4000001160e */
[----:B------:R-:W-:Y:S02]  /*56b70*/  SHF.R.W.U32 R46, R29, R46, R29 ;  /* 0x0000002e1d2e7219 */ /* 0x000fe40000001e1d */
        /* <DEDUP_REMOVED lines=10> */
[-C--:B------:R-:W-:Y:S02]  /*56c20*/  LOP3.LUT R28, R13, R14.reuse, R28, 0x70, !PT ;  /* 0x0000000e0d1c7212 */ /* 0x080fe400078e701c */
[----:B------:R-:W-:Y:S02]  /*56c30*/  LOP3.LUT R47, R44, R14, R13, 0x70, !PT ;  /* 0x0000000e2c2f7212 */ /* 0x000fe400078e700d */
[----:B------:R-:W-:-:S02]  /*56c40*/  SHF.R.U32.HI R14, RZ, 0xc, R49 ;  /* 0x0000000cff0e7819 */ /* 0x000fc40000011631 */
[--C-:B------:R-:W-:Y:S02]  /*56c50*/  SHF.R.U32.HI R51, RZ, 0x4, R49.reuse ;  /* 0x00000004ff337819 */ /* 0x100fe40000011631 */
[----:B------:R-:W-:Y:S02]  /*56c60*/  SHF.R.U32.HI R44, RZ, 0x8, R49 ;  /* 0x00000008ff2c7819 */ /* 0x000fe40000011631 */
[----:B------:R-:W-:Y:S02]  /*56c70*/  LOP3.LUT R28, R28, R47, RZ, 0xfc, !PT ;  /* 0x0000002f1c1c7212 */ /* 0x000fe400078efcff */
[----:B------:R-:W-:Y:S02]  /*56c80*/  LOP3.LUT R14, R44, R51, R14, 0x96, !PT ;  /* 0x000000332c0e7212 */ /* 0x000fe400078e960e */
[--C-:B------:R-:W-:Y:S01]  /*56c90*/  SHF.R.U32.HI R44, RZ, 0x8, R33.reuse ;  /* 0x00000008ff2c7819 */ /* 0x100fe20000011621 */
[----:B------:R-:W-:Y:S01]  /*56ca0*/  IMAD.IADD R28, R25, 0x1, R28 ;  /* 0x00000001191c7824 */ /* 0x000fe200078e021c */
[----:B------:R-:W-:-:S02]  /*56cb0*/  SHF.R.U32.HI R46, RZ, 0x1, R33 ;  /* 0x00000001ff2e7819 */ /* 0x000fc40000011621 */
[----:B------:R-:W-:Y:S02]  /*56cc0*/  LOP3.LUT R47, R44, 0x1f, RZ, 0xc0, !PT ;  /* 0x0000001f2c2f7812 */ /* 0x000fe400078ec0ff */
[----:B------:R-:W-:Y:S02]  /*56cd0*/  LOP3.LUT R49, R14, R49, RZ, 0x3c, !PT ;  /* 0x000000310e317212 */ /* 0x000fe400078e3cff */
[----:B------:R-:W-:Y:S02]  /*56ce0*/  LOP3.LUT R46, R46, 0x1, RZ, 0xc0, !PT ;  /* 0x000000012e2e7812 */ /* 0x000fe400078ec0ff */
[-C--:B------:R-:W-:Y:S02]  /*56cf0*/  SHF.L.U32 R48, R48, R47.reuse, RZ ;  /* 0x0000002f30307219 */ /* 0x080fe400000006ff */
[----:B------:R-:W-:Y:S02]  /*56d00*/  SHF.L.U32 R33, R2, R47, RZ ;  /* 0x0000002f02217219 */ /* 0x000fe400000006ff */
[----:B------:R-:W-:-:S02]  /*56d10*/  SHF.R.U32.HI R14, RZ, 0x1, R41 ;  /* 0x00000001ff0e7819 */ /* 0x000fc40000011629 */
[----:B------:R-:W-:Y:S02]  /*56d20*/  SHF.R.U32.HI R25, RZ, 0x8, R41 ;  /* 0x00000008ff197819 */ /* 0x000fe40000011629 */
[----:B------:R-:W-:Y:S02]  /*56d30*/  SHF.R.U32.HI R50, RZ, 0x2, R49 ;  /* 0x00000002ff327819 */ /* 0x000fe40000011631 */
[----:B------:R-:W-:Y:S02]  /*56d40*/  SHF.L.U32 R44, R46, R47, RZ ;  /* 0x0000002f2e2c7219 */ /* 0x000fe400000006ff */
[----:B------:R-:W-:Y:S02]  /*56d50*/  LOP3.LUT R47, R22, R33, R48, 0x70, !PT ;  /* 0x00000021162f7212 */ /* 0x000fe400078e7030 */
[----:B------:R-:W-:Y:S02]  /*56d60*/  LOP3.LUT R46, R14, 0x1, RZ, 0xc0, !PT ;  /* 0x000000010e2e7812 */ /* 0x000fe400078ec0ff */
[----:B------:R-:W-:-:S02]  /*56d70*/  LOP3.LUT R25, R25, 0x1f, RZ, 0xc0, !PT ;  /* 0x0000001f19197812 */ /* 0x000fc400078ec0ff */
[----:B------:R-:W-:Y:S02]  /*56d80*/  LOP3.LUT R48, R41, 0x1, RZ, 0xc0, !PT ;  /* 0x0000000129307812 */ /* 0x000fe400078ec0ff */
[----:B------:R-:W-:Y:S02]  /*56d90*/  LOP3.LUT R14, R50, R49, RZ, 0x3c, !PT ;  /* 0x00000031320e7212 */ /* 0x000fe400078e3cff */
[----:B------:R-:W-:Y:S02]  /*56da0*/  LOP3.LUT R44, R44, R33, R22, 0x70, !PT ;  /* 0x000000212c2c7212 */ /* 0x000fe400078e7016 */
[-C--:B------:R-:W-:Y:S01]  /*56db0*/  SHF.L.U32 R46, R46, R25.reuse, RZ ;  /* 0x000000192e2e7219 */ /* 0x080fe200000006ff */
[----:B------:R-:W-:Y:S01]  /*56dc0*/  IMAD.SHL.U32 R41, R14, 0x8, RZ ;  /* 0x000000080e297824 */ /* 0x000fe200078e00ff */
[-C--:B------:R-:W-:Y:S02]  /*56dd0*/  SHF.L.U32 R48, R48, R25.reuse, RZ ;  /* 0x0000001930307219 */ /* 0x080fe400000006ff */
[----:B------:R-:W-:-:S02]  /*56de0*/  SHF.L.U32 R33, R2, R25, RZ ;  /* 0x0000001902217219 */ /* 0x000fc400000006ff */
[----:B------:R-:W-:Y:S02]  /*56df0*/  LOP3.LUT R44, R47, R44, RZ, 0xfc, !PT ;  /* 0x0000002c2f2c7212 */ /* 0x000fe400078efcff */
        /* <DEDUP_REMOVED lines=52> */
[----:B------:R-:W-:Y:S01]  /*57140*/  IMAD.IADD R48, R15, 0x1, R48 ;  /* 0x000000010f307824 */ /* 0x000fe200078e0230 */
[----:B------:R-:W-:-:S02]  /*57150*/  SHF.L.W.U32.HI R25, R44, 0x1e, R44 ;  /* 0x0000001e2c197819 */ /* 0x000fc40000010e2c */
[C-C-:B------:R-:W-:Y:S02]  /*57160*/  SHF.L.W.U32.HI R46, R44.reuse, 0x13, R44.reuse ;  /* 0x000000132c2e7819 */ /* 0x140fe40000010e2c */
[----:B------:R-:W-:Y:S02]  /*57170*/  @!P0 SEL R33, R33, R48, P1 ;  /* 0x0000003021218207 */ /* 0x000fe40000800000 */
[----:B------:R-:W-:-:S03]  /*57180*/  SHF.L.W.U32.HI R44, R44, 0xa, R44 ;  /* 0x0000000a2c2c7819 */ /* 0x000fc60000010e2c */
[----:B------:R-:W-:Y:S01]  /*57190*/  IMAD.IADD R32, R32, 0x1, R33 ;  /* 0x0000000120207824 */ /* 0x000fe200078e0221 */
[----:B------:R-:W-:Y:S02]  /*571a0*/  LOP3.LUT R25, R44, R25, R46, 0x96, !PT ;  /* 0x000000192c197212 */ /* 0x000fe400078e962e */
[----:B------:R-:W-:Y:S02]  /*571b0*/  SHF.L.W.U32.HI R46, R41, 0x15, R41 ;  /* 0x00000015292e7819 */ /* 0x000fe40000010e29 */
[----:B------:R-:W-:Y:S02]  /*571c0*/  LOP3.LUT R32, R32, R29, RZ, 0x3c, !PT ;  /* 0x0000001d20207212 */ /* 0x000fe400078e3cff */
[----:B------:R-:W-:Y:S02]  /*571d0*/  IADD3 R25, PT, PT, R25, R42, R13 ;  /* 0x0000002a19197210 */ /* 0x000fe40007ffe00d */
[----:B------:R-:W-:Y:S02]  /*571e0*/  SHF.R.U32.HI R15, RZ, 0x4, R32 ;  /* 0x00000004ff0f7819 */ /* 0x000fe40000011620 */
[----:B------:R-:W-:-:S02]  /*571f0*/  SHF.R.U32.HI R13, RZ, 0x1, R36 ;  /* 0x00000001ff0d7819 */ /* 0x000fc40000011624 */
[----:B------:R-:W-:-:S04]  /*57200*/  LOP3.LUT R15, R15, 0xf0f0f0f, R32, 0x48, !PT ;  /* 0x0f0f0f0f0f0f7812 */ /* 0x000fc800078e4820 */
[----:B------:R-:W-:-:S04]  /*57210*/  SHF.R.U32.HI R43, RZ, 0x18, R15 ;  /* 0x00000018ff2b7819 */ /* 0x000fc8000001160f */
[----:B------:R-:W-:-:S04]  /*57220*/  SHF.R.W.U32 R48, R32, R43, R32 ;  /* 0x0000002b20307219 */ /* 0x000fc80000001e20 */
[----:B------:R-:W-:Y:S02]  /*57230*/  LOP3.LUT R43, R48, R45, RZ, 0x3c, !PT ;  /* 0x0000002d302b7212 */ /* 0x000fe400078e3cff */
[C---:B------:R-:W-:Y:S02]  /*57240*/  SHF.L.W.U32.HI R45, R41.reuse, 0x1a, R41 ;  /* 0x0000001a292d7819 */ /* 0x040fe40000010e29 */
[----:B------:R-:W-:Y:S02]  /*57250*/  SHF.R.U32.HI R44, RZ, 0x10, R43 ;  /* 0x00000010ff2c7819 */ /* 0x000fe4000001162b */
[----:B------:R-:W-:Y:S02]  /*57260*/  SHF.L.W.U32.HI R41, R41, 0x7, R41 ;  /* 0x0000000729297819 */ /* 0x000fe40000010e29 */
[----:B------:R-:W-:Y:S02]  /*57270*/  LOP3.LUT R44, R44, R43, RZ, 0x3c, !PT ;  /* 0x0000002b2c2c7212 */ /* 0x000fe400078e3cff */
[----:B------:R-:W-:-:S02]  /*57280*/  LOP3.LUT R41, R41, R45, R46, 0x96, !PT ;  /* 0x0000002d29297212 */ /* 0x000fc400078e962e */
[--C-:B------:R-:W-:Y:S02]  /*57290*/  SHF.R.U32.HI R47, RZ, 0xc, R44.reuse ;  /* 0x0000000cff2f7819 */ /* 0x100fe4000001162c */
[--C-:B------:R-:W-:Y:S02]  /*572a0*/  SHF.R.U32.HI R42, RZ, 0x4, R44.reuse ;  /* 0x00000004ff2a7819 */ /* 0x100fe4000001162c */
[----:B------:R-:W-:Y:S02]  /*572b0*/  SHF.R.U32.HI R46, RZ, 0x8, R44 ;  /* 0x00000008ff2e7819 */ /* 0x000fe4000001162c */
[----:B------:R-:W-:Y:S02]  /*572c0*/  SHF.R.U32.HI R45, RZ, 0x8, R36 ;  /* 0x00000008ff2d7819 */ /* 0x000fe40000011624 */
[----:B------:R-:W-:Y:S02]  /*572d0*/  LOP3.LUT R47, R46, R42, R47, 0x96, !PT ;  /* 0x0000002a2e2f7212 */ /* 0x000fe400078e962f */
[----:B------:R-:W-:-:S02]  /*572e0*/  SHF.R.U32.HI R46, RZ, 0x8, R38 ;  /* 0x00000008ff2e7819 */ /* 0x000fc40000011626 */
[----:B------:R-:W-:Y:S02]  /*572f0*/  SHF.R.U32.HI R48, RZ, 0x1, R38 ;  /* 0x00000001ff307819 */ /* 0x000fe40000011626 */
[----:B------:R-:W-:Y:S02]  /*57300*/  LOP3.LUT R45, R45, 0x1f, RZ, 0xc0, !PT ;  /* 0x0000001f2d2d7812 */ /* 0x000fe400078ec0ff */
[----:B------:R-:W-:Y:S02]  /*57310*/  LOP3.LUT R42, R13, 0x1, RZ, 0xc0, !PT ;  /* 0x000000010d2a7812 */ /* 0x000fe400078ec0ff */
[----:B------:R-:W-:Y:S02]  /*57320*/  LOP3.LUT R36, R36, 0x1, RZ, 0xc0, !PT ;  /* 0x0000000124247812 */ /* 0x000fe400078ec0ff */
[----:B------:R-:W-:Y:S02]  /*57330*/  LOP3.LUT R49, R46, 0x1f, RZ, 0xc0, !PT ;  /* 0x0000001f2e317812 */ /* 0x000fe400078ec0ff */
[----:B------:R-:W-:-:S02]  /*57340*/  LOP3.LUT R38, R38, 0x1, RZ, 0xc0, !PT ;  /* 0x0000000126267812 */ /* 0x000fc400078ec0ff */
[----:B------:R-:W-:Y:S02]  /*57350*/  LOP3.LUT R48, R48, 0x1, RZ, 0xc0, !PT ;  /* 0x0000000130307812 */ /* 0x000fe400078ec0ff */
[-C--:B------:R-:W-:Y:S02]  /*57360*/  SHF.L.U32 R13, R42, R45.reuse, RZ ;  /* 0x0000002d2a0d7219 */ /* 0x080fe400000006ff */
[-C--:B------:R-:W-:Y:S02]  /*57370*/  SHF.L.U32 R36, R36, R45.reuse, RZ ;  /* 0x0000002d24247219 */ /* 0x080fe400000006ff */
[----:B------:R-:W-:Y:S02]  /*57380*/  SHF.L.U32 R45, R2, R45, RZ ;  /* 0x0000002d022d7219 */ /* 0x000fe400000006ff */
[-C--:B------:R-:W-:Y:S02]  /*57390*/  SHF.L.U32 R46, R38, R49.reuse, RZ ;  /* 0x00000031262e7219 */ /* 0x080fe400000006ff */
[----:B------:R-:W-:-:S02]  /*573a0*/  SHF.L.U32 R48, R48, R49, RZ ;  /* 0x0000003130307219 */ /* 0x000fc400000006ff */
[----:B------:R-:W-:Y:S02]  /*573b0*/  SHF.L.U32 R38, R2, R49, RZ ;  /* 0x0000003102267219 */ /* 0x000fe400000006ff */
[-C--:B------:R-:W-:Y:S02]  /*573c0*/  LOP3.LUT R42, R24, R45.reuse, R36, 0x70, !PT ;  /* 0x0000002d182a7212 */ /* 0x080fe400078e7024 */
[----:B------:R-:W-:Y:S02]  /*573d0*/  LOP3.LUT R13, R13, R45, R24, 0x70, !PT ;  /* 0x0000002d0d0d7212 */ /* 0x000fe400078e7018 */
[----:B------:R-:W-:Y:S02]  /*573e0*/  LOP3.LUT R45, R48, R38, R23, 0x70, !PT ;  /* 0x00000026302d7212 */ /* 0x000fe400078e7017 */
        /* <DEDUP_REMOVED lines=228> */
[----:B------:R-:W-:-:S02]  /*58230*/  LOP3.LUT R15, R42, R13, RZ, 0xfc, !PT ;  /* 0x0000000d2a0f7212 */ /* 0x000fc400078efcff */
[----:B------:R-:W-:Y:S02]  /*58240*/  SHF.R.U32.HI R48, RZ, 0x18, R44 ;  /* 0x00000018ff307819 */ /* 0x000fe4000001162c */
[----:B------:R-:W-:Y:S02]  /*58250*/  SHF.R.U32.HI R42, RZ, 0x8, R12 ;  /* 0x00000008ff2a7819 */ /* 0x000fe4000001160c */
[----:B------:R-:W-:Y:S02]  /*58260*/  SHF.R.W.U32 R47, R33, R48, R33 ;  /* 0x00000030212f7219 */ /* 0x000fe40000001e21 */
[-C--:B------:R-:W-:Y:S02]  /*58270*/  LOP3.LUT R40, R25, R46.reuse, R40, 0x70, !PT ;  /* 0x0000002e19287212 */ /* 0x080fe400078e7028 */
[----:B------:R-:W-:Y:S02]  /*58280*/  LOP3.LUT R13, R45, R46, R25, 0x70, !PT ;  /* 0x0000002e2d0d7212 */ /* 0x000fe400078e7019 */
[----:B------:R-:W-:-:S02]  /*58290*/  SHF.R.U32.HI R46, RZ, 0x1, R12 ;  /* 0x00000001ff2e7819 */ /* 0x000fc4000001160c */
[----:B------:R-:W-:Y:S02]  /*582a0*/  LOP3.LUT R45, R42, 0x1f, RZ, 0xc0, !PT ;  /* 0x0000001f2a2d7812 */ /* 0x000fe400078ec0ff */
[----:B------:R-:W-:Y:S02]  /*582b0*/  LOP3.LUT R42, R47, R14, RZ, 0x3c, !PT ;  /* 0x0000000e2f2a7212 */ /* 0x000fe400078e3cff */
        /* <DEDUP_REMOVED lines=11> */
[--C-:B------:R-:W-:Y:S02]  /*58370*/  SHF.R.U32.HI R45, RZ, 0x4, R12.reuse ;  /* 0x00000004ff2d7819 */ /* 0x100fe4000001160c */
[----:B------:R-:W-:Y:S02]  /*58380*/  SHF.R.U32.HI R40, RZ, 0x8, R12 ;  /* 0x00000008ff287819 */ /* 0x000fe4000001160c */
[----:B------:R-:W-:Y:S02]  /*58390*/  LOP3.LUT R46, R15, R48, R46, 0x1e, !PT ;  /* 0x000000300f2e7212 */ /* 0x000fe400078e1e2e */
[----:B------:R-:W-:Y:S02]  /*583a0*/  LOP3.LUT R47, R40, R45, R14, 0x96, !PT ;  /* 0x0000002d282f7212 */ /* 0x000fe400078e960e */
[----:B------:R-:W-:-:S02]  /*583b0*/  SHF.L.W.U32.HI R40, R13, 0x1e, R13 ;  /* 0x0000001e0d287819 */ /* 0x000fc40000010e0d */
[C-C-:B------:R-:W-:Y:S02]  /*583c0*/  SHF.L.W.U32.HI R45, R13.reuse, 0x13, R13.reuse ;  /* 0x000000130d2d7819 */ /* 0x140fe40000010e0d */
[----:B------:R-:W-:Y:S02]  /*583d0*/  SHF.L.W.U32.HI R13, R13, 0xa, R13 ;  /* 0x0000000a0d0d7819 */ /* 0x000fe40000010e0d */
[----:B------:R-:W-:Y:S02]  /*583e0*/  LOP3.LUT R46, R15, R28, R46, 0x78, !PT ;  /* 0x0000001c0f2e7212 */ /* 0x000fe400078e782e */
[----:B------:R-:W-:Y:S02]  /*583f0*/  LOP3.LUT R40, R13, R40, R45, 0x96, !PT ;  /* 0x000000280d287212 */ /* 0x000fe400078e962d */
[----:B------:R-:W-:Y:S02]  /*58400*/  LOP3.LUT R47, R47, R12, RZ, 0x3c, !PT ;  /* 0x0000000c2f2f7212 */ /* 0x000fe400078e3cff */
[----:B------:R-:W0:Y:S02]  /*58410*/  LDS.128 R12, [UR10+0x70] ;  /* 0x0000700aff0c7984 */ /* 0x000e240008000c00 */
[----:B------:R-:W-:Y:S01]  /*58420*/  SHF.R.U32.HI R48, RZ, 0x2, R47 ;  /* 0x00000002ff307819 */ /* 0x000fe2000001162f */
[----:B------:R-:W-:-:S02]  /*58430*/  USHF.L.W.U32.HI UR4, UR9, 0x19, UR9 ;  /* 0x0000001909047899 */ /* 0x000fc40008010e09 */
[----:B------:R-:W-:Y:S01]  /*58440*/  USHF.L.W.U32.HI UR5, UR9, 0xe, UR9 ;  /* 0x0000000e09057899 */ /* 0x000fe20008010e09 */
[----:B------:R-:W-:Y:S01]  /*58450*/  LOP3.LUT R48, R48, R47, RZ, 0x3c, !PT ;  /* 0x0000002f30307212 */ /* 0x000fe200078e3cff */
[----:B------:R-:W-:-:S04]  /*58460*/  USHF.R.U32.HI UR6, URZ, 0x3, UR9 ;  /* 0x00000003ff067899 */ /* 0x000fc80008011609 */
[----:B------:R-:W-:Y:S01]  /*58470*/  IMAD.SHL.U32 R45, R48, 0x8, RZ ;  /* 0x00000008302d7824 */ /* 0x000fe200078e00ff */
[----:B------:R-:W-:-:S04]  /*58480*/  ULOP3.LUT UR4, UR6, UR4, UR5, 0x96, !UPT ;  /* 0x0000000406047292 */ /* 0x000fc8000f8e9605 */
        /* <DEDUP_REMOVED lines=78> */
[----:B------:R-:W-:-:S04]  /*58970*/  LOP3.LUT R47, R47, 0x18, RZ, 0xc, !PT ;  /* 0x000000182f2f7812 */ /* 0x000fc800078e0cff */
[----:B------:R-:W-:Y:S02]  /*58980*/  SHF.R.U32.HI R46, RZ, R47, R46 ;  /* 0x0000002fff2e7219 */ /* 0x000fe4000001162e */
[----:B------:R-:W-:Y:S02]  /*58990*/  SHF.R.U32.HI R47, RZ, 0x1, R27 ;  /* 0x00000001ff2f7819 */ /* 0x000fe4000001161b */
[----:B------:R-:W-:Y:S02]  /*589a0*/  LOP3.LUT R49, R49, 0xc0000000, RZ, 0x3c, !PT ;  /* 0xc000000031317812 */ /* 0x000fe400078e3cff */
[----:B------:R-:W-:Y:S02]  /*589b0*/  LOP3.LUT R44, R47, 0x1, RZ, 0xc0, !PT ;  /* 0x000000012f2c7812 */ /* 0x000fe400078ec0ff */
[----:B------:R-:W-:Y:S02]  /*589c0*/  LOP3.LUT R47, R48, 0x80000000, RZ, 0x3c, !PT ;  /* 0x80000000302f7812 */ /* 0x000fe400078e3cff */
[----:B------:R-:W-:-:S02]  /*589d0*/  SHF.R.S32.HI R52, RZ, 0x1f, R49 ;  /* 0x0000001fff347819 */ /* 0x000fc40000011431 */
[----:B------:R-:W-:Y:S02]  /*589e0*/  SHF.R.S32.HI R50, RZ, 0x1f, R47 ;  /* 0x0000001fff327819 */ /* 0x000fe4000001142f */
[----:B------:R-:W-:Y:S02]  /*589f0*/  LOP3.LUT R48, R27, 0x1, RZ, 0xc0, !PT ;  /* 0x000000011b307812 */ /* 0x000fe400078ec0ff */
[----:B------:R-:W-:Y:S02]  /*58a00*/  ISETP.NE.AND P0, PT, R47, RZ, PT ;  /* 0x000000ff2f00720c */ /* 0x000fe40003f05270 */
        /* <DEDUP_REMOVED lines=9> */
[----:B------:R-:W-:Y:S02]  /*58aa0*/  ISETP.GT.AND P1, PT, R49, -0x1, PT ;  /* 0xffffffff3100780c */ /* 0x000fe40003f24270 */
[----:B------:R-:W-:Y:S01]  /*58ab0*/  LOP3.LUT R45, R50, R45, RZ, 0xfc, !PT ;  /* 0x0000002d322d7212 */ /* 0x000fe200078efcff */
[----:B------:R-:W-:Y:S01]  /*58ac0*/  IMAD.IADD R46, R35, 0x1, R46 ;  /* 0x00000001232e7824 */ /* 0x000fe200078e022e */
[-C--:B------:R-:W-:Y:S02]  /*58ad0*/  LOP3.LUT R27, R41, R48.reuse, R27, 0x70, !PT ;  /* 0x00000030291b7212 */ /* 0x080fe400078e701b */
[----:B------:R-:W-:Y:S02]  /*58ae0*/  LOP3.LUT R44, R44, R48, R41, 0x70, !PT ;  /* 0x000000302c2c7212 */ /* 0x000fe400078e7029 */
[----:B------:R-:W-:Y:S02]  /*58af0*/  @!P0 SEL R45, R45, R46, P1 ;  /* 0x0000002e2d2d8207 */ /* 0x000fe40000800000 */
[----:B------:R-:W-:-:S02]  /*58b00*/  LOP3.LUT R27, R27, R44, RZ, 0xfc, !PT ;  /* 0x0000002c1b1b7212 */ /* 0x000fc400078efcff */
[----:B------:R-:W-:-:S03]  /*58b10*/  LOP3.LUT R35, R45, R42, RZ, 0x3c, !PT ;  /* 0x0000002a2d237212 */ /* 0x000fc600078e3cff */
[----:B------:R-:W-:Y:S01]  /*58b20*/  IMAD.IADD R27, R26, 0x1, R27 ;  /* 0x000000011a1b7824 */ /* 0x000fe200078e021b */
[----:B------:R-:W-:Y:S02]  /*58b30*/  SHF.R.U32.HI R46, RZ, 0x10, R35 ;  /* 0x00000010ff2e7819 */ /* 0x000fe40000011623 */
[----:B------:R-:W-:Y:S02]  /*58b40*/  SHF.R.U32.HI R26, RZ, 0x1, R34 ;  /* 0x00000001ff1a7819 */ /* 0x000fe40000011622 */
[----:B------:R-:W-:Y:S02]  /*58b50*/  LOP3.LUT R46, R46, R35, RZ, 0x3c, !PT ;  /* 0x000000232e2e7212 */ /* 0x000fe400078e3cff */
[----:B------:R-:W-:Y:S02]  /*58b60*/  LOP3.LUT R26, R26, 0x1, RZ, 0xc0, !PT ;  /* 0x000000011a1a7812 */ /* 0x000fe400078ec0ff */
[--C-:B------:R-:W-:Y:S02]  /*58b70*/  SHF.R.U32.HI R47, RZ, 0xc, R46.reuse ;  /* 0x0000000cff2f7819 */ /* 0x100fe4000001162e */
[----:B------:R-:W-:-:S02]  /*58b80*/  SHF.R.U32.HI R48, RZ, 0x4, R46 ;  /* 0x00000004ff307819 */ /* 0x000fc4000001162e */
        /* <DEDUP_REMOVED lines=110> */
[----:B------:R-:W-:Y:S01]  /*59270*/  LOP3.LUT R46, R47, R46, RZ, 0x3c, !PT ;  /* 0x0000002e2f2e7212 */ /* 0x000fe200078e3cff */
[C---:B------:R-:W-:Y:S02]  /*59280*/  VIADD R47, R43.reuse, 0x1010101 ;  /* 0x010101012b2f7836 */ /* 0x040fe40000000000 */
[----:B------:R-:W-:Y:S02]  /*59290*/  VIADD R43, R43, 0x2020202 ;  /* 0x020202022b2b7836 */ /* 0x000fe40000000000 */
[C---:B------:R-:W-:Y:S02]  /*592a0*/  IMAD.SHL.U32 R44, R46.reuse, 0x8, RZ ;  /* 0x000000082e2c7824 */ /* 0x040fe400078e00ff */
[----:B------:R-:W-:-:S03]  /*592b0*/  IMAD.SHL.U32 R48, R46, 0x40000000, RZ ;  /* 0x400000002e307824 */ /* 0x000fc600078e00ff */
[----:B------:R-:W-:Y:S02]  /*592c0*/  LOP3.LUT R44, R44, 0x18, RZ, 0xc, !PT ;  /* 0x000000182c2c7812 */ /* 0x000fe400078e0cff */
[----:B------:R-:W-:Y:S02]  /*592d0*/  LOP3.LUT R48, R48, 0xc0000000, RZ, 0x3c, !PT ;  /* 0xc000000030307812 */ /* 0x000fe400078e3cff */
[----:B------:R-:W-:Y:S01]  /*592e0*/  SHF.R.U32.HI R47, RZ, R44, R47 ;  /* 0x0000002cff2f7219 */ /* 0x000fe2000001162f */
[----:B------:R-:W-:Y:S01]  /*592f0*/  IMAD.U32 R44, R46, -0x80000000, RZ ;  /* 0x800000002e2c7824 */ /* 0x000fe200078e00ff */
[----:B------:R-:W-:Y:S02]  /*59300*/  ISETP.GT.AND P1, PT, R48, -0x1, PT ;  /* 0xffffffff3000780c */ /* 0x000fe40003f24270 */
[----:B------:R-:W-:Y:S02]  /*59310*/  SHF.R.S32.HI R48, RZ, 0x1f, R48 ;  /* 0x0000001fff307819 */ /* 0x000fe40000011430 */
[----:B------:R-:W-:-:S02]  /*59320*/  LOP3.LUT R46, R44, 0x80000000, RZ, 0x3c, !PT ;  /* 0x800000002c2e7812 */ /* 0x000fc400078e3cff */
[----:B------:R-:W-:Y:S02]  /*59330*/  LOP3.LUT R44, R34, 0x1, RZ, 0xc0, !PT ;  /* 0x00000001222c7812 */ /* 0x000fe400078ec0ff */
[----:B------:R-:W-:Y:S02]  /*59340*/  ISETP.NE.AND P0, PT, R46, RZ, PT ;  /* 0x000000ff2e00720c */ /* 0x000fe40003f05270 */
[----:B------:R-:W-:Y:S02]  /*59350*/  SHF.R.S32.HI R46, RZ, 0x1f, R46 ;  /* 0x0000001fff2e7819 */ /* 0x000fe4000001142e */
[-C--:B------:R-:W-:Y:S02]  /*59360*/  SHF.L.U32 R34, R26, R49.reuse, RZ ;  /* 0x000000311a227219 */ /* 0x080fe400000006ff */
[----:B------:R-:W-:Y:S02]  /*59370*/  SHF.L.U32 R26, R44, R49, RZ ;  /* 0x000000312c1a7219 */ /* 0x000fe400000006ff */
[----:B------:R-:W-:-:S02]  /*59380*/  SHF.R.W.U32 R44, R12, R47, R12 ;  /* 0x0000002f0c2c7219 */ /* 0x000fc40000001e0c */
[-C--:B------:R-:W-:Y:S02]  /*59390*/  LOP3.LUT R50, R46, R39.reuse, RZ, 0xfc, !PT ;  /* 0x000000272e327212 */ /* 0x080fe400078efcff */
[----:B------:R-:W-:Y:S02]  /*593a0*/  LOP3.LUT R47, R48, R39, RZ, 0x30, !PT ;  /* 0x00000027302f7212 */ /* 0x000fe400078e30ff */
[----:B------:R-:W-:Y:S02]  /*593b0*/  SHF.L.U32 R46, R2, R49, RZ ;  /* 0x00000031022e7219 */ /* 0x000fe400000006ff */
[----:B------:R-:W-:Y:S02]  /*593c0*/  LOP3.LUT R49, R44, R47, R50, 0xd0, !PT ;  /* 0x0000002f2c317212 */ /* 0x000fe400078ed032 */
[----:B------:R-:W-:Y:S02]  /*593d0*/  LOP3.LUT R47, R34, R46, R27, 0x70, !PT ;  /* 0x0000002e222f7212 */ /* 0x000fe400078e701b */
[----:B------:R-:W-:-:S02]  /*593e0*/  LOP3.LUT R34, R39, R44, RZ, 0x30, !PT ;  /* 0x0000002c27227212 */ /* 0x000fc400078e30ff */
[----:B------:R-:W-:Y:S02]  /*593f0*/  LOP3.LUT R44, RZ, R44, RZ, 0x33, !PT ;  /* 0x0000002cff2c7212 */ /* 0x000fe400078e33ff */
[----:B------:R-:W-:Y:S02]  /*59400*/  LOP3.LUT R34, R49, R34, RZ, 0xfc, !PT ;  /* 0x0000002231227212 */ /* 0x000fe400078efcff */
        /* <DEDUP_REMOVED lines=103> */
[----:B------:R-:W-:-:S03]  /*59a80*/  SHF.R.U32.HI R44, RZ, 0x1, R31 ;  /* 0x00000001ff2c7819 */ /* 0x000fc6000001161f */
[----:B------:R-:W-:Y:S01]  /*59a90*/  IMAD.IADD R34, R26, 0x1, R43 ;  /* 0x000000011a227824 */ /* 0x000fe200078e022b */
[----:B------:R-:W-:Y:S02]  /*59aa0*/  IADD3 R26, PT, PT, R40, R37, R41 ;  /* 0x00000025281a7210 */ /* 0x000fe40007ffe029 */
[C-C-:B------:R-:W-:Y:S02]  /*59ab0*/  SHF.L.W.U32.HI R40, R47.reuse, 0x1a, R47.reuse ;  /* 0x0000001a2f287819 */ /* 0x140fe40000010e2f */
[----:B------:R-:W-:Y:S02]  /*59ac0*/  LOP3.LUT R34, R34, R39, RZ, 0x3c, !PT ;  /* 0x0000002722227212 */ /* 0x000fe400078e3cff */
[C-C-:B------:R-:W-:Y:S02]  /*59ad0*/  SHF.L.W.U32.HI R41, R47.reuse, 0x15, R47.reuse ;  /* 0x000000152f297819 */ /* 0x140fe40000010e2f */
[----:B------:R-:W-:Y:S02]  /*59ae0*/  SHF.R.U32.HI R49, RZ, 0x4, R34 ;  /* 0x00000004ff317819 */ /* 0x000fe40000011622 */
[----:B------:R-:W-:-:S02]  /*59af0*/  SHF.L.W.U32.HI R47, R47, 0x7, R47 ;  /* 0x000000072f2f7819 */ /* 0x000fc40000010e2f */
        /* <DEDUP_REMOVED lines=8> */
[----:B------:R-:W-:Y:S02]  /*59b80*/  SHF.R.U32.HI R50, RZ, 0x10, R45 ;  /* 0x00000010ff327819 */ /* 0x000fe4000001162d */
[-C--:B------:R-:W-:Y:S02]  /*59b90*/  SHF.L.U32 R46, R44, R41.reuse, RZ ;  /* 0x000000292c2e7219 */ /* 0x080fe400000006ff */
[-C--:B------:R-:W-:Y:S02]  /*59ba0*/  SHF.L.U32 R48, R48, R41.reuse, RZ ;  /* 0x0000002930307219 */ /* 0x080fe400000006ff */
[----:B------:R-:W-:-:S02]  /*59bb0*/  SHF.L.U32 R44, R2, R41, RZ ;  /* 0x00000029022c7219 */ /* 0x000fc400000006ff */
[----:B------:R-:W-:Y:S02]  /*59bc0*/  LOP3.LUT R31, R50, R45, RZ, 0x3c, !PT ;  /* 0x0000002d321f7212 */ /* 0x000fe400078e3cff */
[-C--:B------:R-:W-:Y:S02]  /*59bd0*/  LOP3.LUT R48, R21, R44.reuse, R48, 0x70, !PT ;  /* 0x0000002c15307212 */ /* 0x080fe400078e7030 */
[----:B------:R-:W-:Y:S02]  /*59be0*/  LOP3.LUT R41, R46, R44, R21, 0x70, !PT ;  /* 0x0000002c2e297212 */ /* 0x000fe400078e7015 */
[--C-:B------:R-:W-:Y:S02]  /*59bf0*/  SHF.R.U32.HI R44, RZ, 0xc, R31.reuse ;  /* 0x0000000cff2c7819 */ /* 0x100fe4000001161f */
[--C-:B------:R-:W-:Y:S02]  /*59c00*/  SHF.R.U32.HI R47, RZ, 0x4, R31.reuse ;  /* 0x00000004ff2f7819 */ /* 0x100fe4000001161f */
[----:B------:R-:W-:-:S02]  /*59c10*/  SHF.R.U32.HI R46, RZ, 0x8, R31 ;  /* 0x00000008ff2e7819 */ /* 0x000fc4000001161f */
[----:B------:R-:W-:Y:S02]  /*59c20*/  IADD3 R21, PT, PT, R21, R14, R9 ;  /* 0x0000000e15157210 */ /* 0x000fe40007ffe009 */
[----:B------:R-:W-:Y:S02]  /*59c30*/  LOP3.LUT R46, R46, R47, R44, 0x96, !PT ;  /* 0x0000002f2e2e7212 */ /* 0x000fe400078e962c */
        /* <DEDUP_REMOVED lines=169> */
[----:B------:R-:W-:Y:S02]  /*5a6d0*/  IADD3 R45, PT, PT, R24, R13, R18 ;  /* 0x0000000d182d7210 */ /* 0x000fe40007ffe012 */
[-C--:B------:R-:W-:Y:S02]  /*5a6e0*/  LOP3.LUT R13, R48, R41.reuse, RZ, 0x30, !PT ;  /* 0x00000029300d7212 */ /* 0x080fe400078e30ff */
        /* <DEDUP_REMOVED lines=50> */
[--C-:B------:R-:W-:Y:S02]  /*5aa10*/  SHF.R.U32.HI R46, RZ, 0xc, R29.reuse ;  /* 0x0000000cff2e7819 */ /* 0x100fe4000001161d */
[--C-:B------:R-:W-:Y:S02]  /*5aa20*/  SHF.R.U32.HI R47, RZ, 0x4, R29.reuse ;  /* 0x00000004ff2f7819 */ /* 0x100fe4000001161d */
[----:B------:R-:W-:Y:S02]  /*5aa30*/  SHF.R.U32.HI R48, RZ, 0x8, R29 ;  /* 0x00000008ff307819 */ /* 0x000fe4000001161d */
[----:B------:R-:W-:-:S02]  /*5aa40*/  SHF.L.U32 R24, R24, R45, RZ ;  /* 0x0000002d18187219 */ /* 0x000fc400000006ff */
[----:B------:R-:W-:Y:S02]  /*5aa50*/  SHF.L.U32 R45, R2, R45, RZ ;  /* 0x0000002d022d7219 */ /* 0x000fe400000006ff */
[----:B------:R-:W-:Y:S02]  /*5aa60*/  LOP3.LUT R46, R48, R47, R46, 0x96, !PT ;  /* 0x0000002f302e7212 */ /* 0x000fe400078e962e */
[----:B------:R-:W-:Y:S02]  /*5aa70*/  LOP3.LUT R24, R22, R45, R24, 0x70, !PT ;  /* 0x0000002d16187212 */ /* 0x000fe400078e7018 */
[----:B------:R-:W-:Y:S02]  /*5aa80*/  LOP3.LUT R46, R46, R29, RZ, 0x3c, !PT ;  /* 0x0000001d2e2e7212 */ /* 0x000fe400078e3cff */
[----:B------:R-:W-:Y:S02]  /*5aa90*/  LOP3.LUT R45, R44, R45, R22, 0x70, !PT ;  /* 0x0000002d2c2d7212 */ /* 0x000fe400078e7016 */
        /* <DEDUP_REMOVED lines=11> */
[C---:B------:R-:W-:Y:S01]  /*5ab50*/  IMAD.SHL.U32 R47, R29.reuse, 0x8, RZ ;  /* 0x000000081d2f7824 */ /* 0x040fe200078e00ff */
[----:B------:R-:W-:Y:S01]  /*5ab60*/  LOP3.LUT R24, R24, R45, RZ, 0xfc, !PT ;  /* 0x0000002d18187212 */ /* 0x000fe200078efcff */
[----:B------:R-:W-:Y:S01]  /*5ab70*/  IMAD.U32 R29, R29, -0x80000000, RZ ;  /* 0x800000001d1d7824 */ /* 0x000fe200078e00ff */
[----:B------:R-:W-:Y:S02]  /*5ab80*/  LOP3.LUT R45, R46, R44, R25, 0x70, !PT ;  /* 0x0000002c2e2d7212 */ /* 0x000fe400078e7019 */
[----:B------:R-:W-:-:S02]  /*5ab90*/  LOP3.LUT R49, R47, 0x18, RZ, 0xc, !PT ;  /* 0x000000182f317812 */ /* 0x000fc400078e0cff */
[--C-:B------:R-:W-:Y:S02]  /*5aba0*/  SHF.R.U32.HI R47, RZ, 0x8, R38.reuse ;  /* 0x00000008ff2f7819 */ /* 0x100fe40000011626 */
[----:B------:R-:W-:Y:S02]  /*5abb0*/  SHF.R.U32.HI R46, RZ, 0x1, R38 ;  /* 0x00000001ff2e7819 */ /* 0x000fe40000011626 */
[----:B------:R-:W-:Y:S01]  /*5abc0*/  LOP3.LUT R32, R25, R44, R32, 0x70, !PT ;  /* 0x0000002c19207212 */ /* 0x000fe200078e7020 */
[----:B------:R-:W-:Y:S01]  /*5abd0*/  VIADD R44, R43, 0x1010101 ;  /* 0x010101012b2c7836 */ /* 0x000fe20000000000 */
[----:B------:R-:W-:Y:S01]  /*5abe0*/  LOP3.LUT R47, R47, 0x1f, RZ, 0xc0, !PT ;  /* 0x0000001f2f2f7812 */ /* 0x000fe200078ec0ff */
[----:B------:R-:W-:Y:S01]  /*5abf0*/  VIADD R43, R43, 0x2020202 ;  /* 0x020202022b2b7836 */ /* 0x000fe20000000000 */
[----:B------:R-:W-:Y:S02]  /*5ac00*/  LOP3.LUT R46, R46, 0x1, RZ, 0xc0, !PT ;  /* 0x000000012e2e7812 */ /* 0x000fe400078ec0ff */
[----:B------:R-:W-:-:S02]  /*5ac10*/  LOP3.LUT R48, R48, 0xc0000000, RZ, 0x3c, !PT ;  /* 0xc000000030307812 */ /* 0x000fc400078e3cff */
[----:B------:R-:W-:Y:S02]  /*5ac20*/  LOP3.LUT R29, R29, 0x80000000, RZ, 0x3c, !PT ;  /* 0x800000001d1d7812 */ /* 0x000fe400078e3cff */
[----:B------:R-:W-:Y:S02]  /*5ac30*/  SHF.R.U32.HI R44, RZ, R49, R44 ;  /* 0x00000031ff2c7219 */ /* 0x000fe4000001162c */
[----:B------:R-:W-:Y:S02]  /*5ac40*/  LOP3.LUT R38, R38, 0x1, RZ, 0xc0, !PT ;  /* 0x0000000126267812 */ /* 0x000fe400078ec0ff */
[----:B------:R-:W-:Y:S02]  /*5ac50*/  SHF.L.U32 R49, R46, R47, RZ ;  /* 0x0000002f2e317219 */ /* 0x000fe400000006ff */
[----:B------:R-:W-:Y:S02]  /*5ac60*/  ISETP.GT.AND P1, PT, R48, -0x1, PT ;  /* 0xffffffff3000780c */ /* 0x000fe40003f24270 */
[----:B------:R-:W-:-:S02]  /*5ac70*/  SHF.R.S32.HI R48, RZ, 0x1f, R48 ;  /* 0x0000001fff307819 */ /* 0x000fc40000011430 */
[----:B------:R-:W-:Y:S02]  /*5ac80*/  SHF.R.S32.HI R46, RZ, 0x1f, R29 ;  /* 0x0000001fff2e7819 */ /* 0x000fe4000001141d */
[-C--:B------:R-:W-:Y:S02]  /*5ac90*/  SHF.L.U32 R38, R38, R47.reuse, RZ ;  /* 0x0000002f26267219 */ /* 0x080fe400000006ff */
[----:B------:R-:W-:Y:S02]  /*5aca0*/  ISETP.NE.AND P0, PT, R29, RZ, PT ;  /* 0x000000ff1d00720c */ /* 0x000fe40003f05270 */
[----:B------:R-:W-:Y:S02]  /*5acb0*/  SHF.L.U32 R47, R2, R47, RZ ;  /* 0x0000002f022f7219 */ /* 0x000fe400000006ff */
        /* <DEDUP_REMOVED lines=9> */
[----:B------:R-:W-:Y:S01]  /*5ad50*/  LOP3.LUT R38, R38, R49, RZ, 0xfc, !PT ;  /* 0x0000003126267212 */ /* 0x000fe200078efcff */
[----:B------:R-:W-:Y:S01]  /*5ad60*/  IMAD.IADD R44, R13, 0x1, R44 ;  /* 0x000000010d2c7824 */ /* 0x000fe200078e022c */
[----:B------:R-:W-:Y:S02]  /*5ad70*/  SHF.R.U32.HI R49, RZ, 0x8, R36 ;  /* 0x00000008ff317819 */ /* 0x000fe40000011624 */
[----:B------:R-:W-:Y:S02]  /*5ad80*/  LOP3.LUT R45, R32, R45, RZ, 0xfc, !PT ;  /* 0x0000002d202d7212 */ /* 0x000fe400078efcff */
[----:B------:R-:W-:Y:S02]  /*5ad90*/  @!P0 SEL R47, R47, R44, P1 ;  /* 0x0000002c2f2f8207 */ /* 0x000fe40000800000 */
[----:B------:R-:W-:-:S02]  /*5ada0*/  LOP3.LUT R49, R49, 0x1f, RZ, 0xc0, !PT ;  /* 0x0000001f31317812 */ /* 0x000fc400078ec0ff */
[----:B------:R-:W-:Y:S02]  /*5adb0*/  LOP3.LUT R44, R47, R42, RZ, 0x3c, !PT ;  /* 0x0000002a2f2c7212 */ /* 0x000fe400078e3cff */
[----:B------:R-:W-:Y:S02]  /*5adc0*/  LOP3.LUT R45, R45, R24, R38, 0xe8, !PT ;  /* 0x000000182d2d7212 */ /* 0x000fe400078ee826 */
        /* <DEDUP_REMOVED lines=52> */
[----:B------:R-:W-:Y:S02]  /*5b110*/  LOP3.LUT R46, R46, 0x80000000, RZ, 0x3c, !PT ;  /* 0x800000002e2e7812 */ /* 0x000fe400078e3cff */
[----:B------:R-:W-:-:S02]  /*5b120*/  LOP3.LUT R48, R43, 0xc0000000, RZ, 0x3c, !PT ;  /* 0xc00000002b307812 */ /* 0x000fc400078e3cff */
[----:B------:R-:W-:Y:S02]  /*5b130*/  LOP3.LUT R44, R44, 0x1, RZ, 0xc0, !PT ;  /* 0x000000012c2c7812 */ /* 0x000fe400078ec0ff */
[----:B------:R-:W-:Y:S02]  /*5b140*/  LOP3.LUT R36, R36, 0x1, RZ, 0xc0, !PT ;  /* 0x0000000124247812 */ /* 0x000fe400078ec0ff */
[----:B------:R-:W-:Y:S02]  /*5b150*/  ISETP.NE.AND P0, PT, R46, RZ, PT ;  /* 0x000000ff2e00720c */ /* 0x000fe40003f05270 */
[----:B------:R-:W-:Y:S02]  /*5b160*/  ISETP.GT.AND P1, PT, R48, -0x1, PT ;  /* 0xffffffff3000780c */ /* 0x000fe40003f24270 */
[----:B------:R-:W-:Y:S02]  /*5b170*/  SHF.R.U32.HI R32, RZ, R51, R32 ;  /* 0x00000033ff207219 */ /* 0x000fe40000011620 */
[----:B------:R-:W-:-:S02]  /*5b180*/  SHF.L.U32 R43, R44, R49, RZ ;  /* 0x000000312c2b7219 */ /* 0x000fc400000006ff */
[----:B------:R-:W-:Y:S02]  /*5b190*/  SHF.R.S32.HI R46, RZ, 0x1f, R46 ;  /* 0x0000001fff2e7819 */ /* 0x000fe4000001142e */
[----:B------:R-:W-:Y:S02]  /*5b1a0*/  SHF.R.S32.HI R48, RZ, 0x1f, R48 ;  /* 0x0000001fff307819 */ /* 0x000fe40000011430 */
[-C--:B------:R-:W-:Y:S02]  /*5b1b0*/  SHF.L.U32 R44, R36, R49.reuse, RZ ;  /* 0x00000031242c7219 */ /* 0x080fe400000006ff */
        /* <DEDUP_REMOVED lines=11> */
[----:B------:R-:W-:-:S03]  /*5b270*/  IMAD.IADD R36, R47, 0x1, R36 ;  /* 0x000000012f247824 */ /* 0x000fc600078e0224 */
        /* <DEDUP_REMOVED lines=431> */
[----:B------:R-:W-:Y:S01]  /*5cd70*/  IMAD.U32 R39, R33, -0x80000000, RZ ;  /* 0x8000000021277824 */ /* 0x000fe200078e00ff */
[----:B------:R-:W-:Y:S01]  /*5cd80*/  LOP3.LUT R50, R35, 0x18, RZ, 0xc, !PT ;  /* 0x0000001823327812 */ /* 0x000fe200078e0cff */
[----:B------:R-:W-:Y:S02]  /*5cd90*/  IMAD.SHL.U32 R33, R33, 0x40000000, RZ ;  /* 0x4000000021217824 */ /* 0x000fe400078e00ff */
[C---:B------:R-:W-:Y:S01]  /*5cda0*/  VIADD R35, R42.reuse, 0x1010101 ;  /* 0x010101012a237836 */ /* 0x040fe20000000000 */
[----:B------:R-:W-:Y:S01]  /*5cdb0*/  LOP3.LUT R39, R39, 0x80000000, RZ, 0x3c, !PT ;  /* 0x8000000027277812 */ /* 0x000fe200078e3cff */
[----:B------:R-:W-:Y:S01]  /*5cdc0*/  VIADD R42, R42, 0x2020202 ;  /* 0x020202022a2a7836 */ /* 0x000fe20000000000 */
[----:B------:R-:W-:-:S02]  /*5cdd0*/  LOP3.LUT R33, R33, 0xc0000000, RZ, 0x3c, !PT ;  /* 0xc000000021217812 */ /* 0x000fc400078e3cff */
[----:B------:R-:W-:Y:S02]  /*5cde0*/  ISETP.NE.AND P0, PT, R39, RZ, PT ;  /* 0x000000ff2700720c */ /* 0x000fe40003f05270 */
[----:B------:R-:W-:Y:S02]  /*5cdf0*/  SHF.R.S32.HI R52, RZ, 0x1f, R39 ;  /* 0x0000001fff347819 */ /* 0x000fe40000011427 */
[----:B------:R-:W-:Y:S02]  /*5ce00*/  SHF.R.U32.HI R35, RZ, R50, R35 ;  /* 0x00000032ff237219 */ /* 0x000fe40000011623 */
        /* <DEDUP_REMOVED lines=57> */
[----:B------:R-:W-:Y:S02]  /*5d1a0*/  LOP3.LUT R42, R45, R48, RZ, 0xfc, !PT ;  /* 0x000000302d2a7212 */ /* 0x000fe400078efcff */
        /* <DEDUP_REMOVED lines=14> */
[----:B------:R-:W-:-:S02]  /*5d290*/  ISETP.NE.AND P0, PT, R48, RZ, PT ;  /* 0x000000ff3000720c */ /* 0x000fc40003f05270 */
[----:B------:R-:W-:Y:S02]  /*5d2a0*/  SHF.R.S32.HI R50, RZ, 0x1f, R49 ;  /* 0x0000001fff327819 */ /* 0x000fe40000011431 */
[----:B------:R-:W-:Y:S02]  /*5d2b0*/  SHF.R.S32.HI R48, RZ, 0x1f, R48 ;  /* 0x0000001fff307819 */ /* 0x000fe40000011430 */
[-C--:B------:R-:W-:Y:S02]  /*5d2c0*/  SHF.L.U32 R47, R12, R45.reuse, RZ ;  /* 0x0000002d0c2f7219 */ /* 0x080fe400000006ff */
[-C--:B------:R-:W-:Y:S02]  /*5d2d0*/  SHF.L.U32 R46, R46, R45.reuse, RZ ;  /* 0x0000002d2e2e7219 */ /* 0x080fe400000006ff */
[----:B------:R-:W-:Y:S02]  /*5d2e0*/  SHF.L.U32 R12, R2, R45, RZ ;  /* 0x0000002d020c7219 */ /* 0x000fe400000006ff */
[----:B------:R-:W-:-:S02]  /*5d2f0*/  SHF.R.W.U32 R14, R39, R14, R39 ;  /* 0x0000000e270e7219 */ /* 0x000fc40000001e27 */
[----:B------:R-:W-:Y:S02]  /*5d300*/  ISETP.GT.AND P1, PT, R49, -0x1, PT ;  /* 0xffffffff3100780c */ /* 0x000fe40003f24270 */
[-C--:B------:R-:W-:Y:S02]  /*5d310*/  LOP3.LUT R49, R50, R33.reuse, RZ, 0x30, !PT ;  /* 0x0000002132317212 */ /* 0x080fe400078e30ff */
[----:B------:R-:W-:Y:S02]  /*5d320*/  LOP3.LUT R48, R48, R33, RZ, 0xfc, !PT ;  /* 0x0000002130307212 */ /* 0x000fe400078efcff */
[-C--:B------:R-:W-:Y:S02]  /*5d330*/  LOP3.LUT R45, R27, R12.reuse, R47, 0x70, !PT ;  /* 0x0000000c1b2d7212 */ /* 0x080fe400078e702f */
[----:B------:R-:W-:Y:S02]  /*5d340*/  LOP3.LUT R46, R46, R12, R27, 0x70, !PT ;  /* 0x0000000c2e2e7212 */ /* 0x000fe400078e701b */
[----:B------:R-:W-:-:S02]  /*5d350*/  LOP3.LUT R12, RZ, R14, RZ, 0x33, !PT ;  /* 0x0000000eff0c7212 */ /* 0x000fc400078e33ff */
[----:B------:R-:W-:Y:S02]  /*5d360*/  LOP3.LUT R48, R14, R49, R48, 0xd0, !PT ;  /* 0x000000310e307212 */ /* 0x000fe400078ed030 */
[C---:B------:R-:W-:Y:S01]  /*5d370*/  LOP3.LUT R47, R33.reuse, R14, RZ, 0x30, !PT ;  /* 0x0000000e212f7212 */ /* 0x040fe200078e30ff */
[----:B------:R-:W-:Y:S01]  /*5d380*/  IMAD.IADD R33, R33, 0x1, R12 ;  /* 0x0000000121217824 */ /* 0x000fe200078e020c */
[----:B------:R-:W-:Y:S02]  /*5d390*/  LOP3.LUT R45, R42, R45, R46, 0x1e, !PT ;  /* 0x0000002d2a2d7212 */ /* 0x000fe400078e1e2e */
[----:B------:R-:W-:Y:S02]  /*5d3a0*/  LOP3.LUT R14, R48, R47, RZ, 0xfc, !PT ;  /* 0x0000002f300e7212 */ /* 0x000fe400078efcff */
[----:B------:R-:W-:Y:S02]  /*5d3b0*/  LOP3.LUT R45, R42, R23, R45, 0x78, !PT ;  /* 0x000000172a2d7212 */ /* 0x000fe400078e782d */
[----:B------:R-:W-:-:S02]  /*5d3c0*/  @!P0 SEL R14, R14, R33, P1 ;  /* 0x000000210e0e8207 */ /* 0x000fc40000800000 */
[----:B------:R-:W-:Y:S02]  /*5d3d0*/  SHF.R.U32.HI R42, RZ, 0x8, R34 ;  /* 0x00000008ff2a7819 */ /* 0x000fe40000011622 */
[----:B------:R-:W-:Y:S02]  /*5d3e0*/  LOP3.LUT R12, R14, R43, RZ, 0x3c, !PT ;  /* 0x0000002b0e0c7212 */ /* 0x000fe400078e3cff */
[----:B------:R-:W-:Y:S02]  /*5d3f0*/  IADD3 R32, PT, PT, R32, R21, R45 ;  /* 0x0000001520207210 */ /* 0x000fe40007ffe02d */
[----:B------:R-:W-:Y:S02]  /*5d400*/  SHF.R.U32.HI R33, RZ, 0x10, R12 ;  /* 0x00000010ff217819 */ /* 0x000fe4000001160c */
[----:B------:R-:W-:Y:S02]  /*5d410*/  SHF.R.U32.HI R45, RZ, 0x1, R34 ;  /* 0x00000001ff2d7819 */ /* 0x000fe40000011622 */
[----:B------:R-:W-:-:S02]  /*5d420*/  LOP3.LUT R33, R33, R12, RZ, 0x3c, !PT ;  /* 0x0000000c21217212 */ /* 0x000fc400078e3cff */
[----:B------:R-:W-:Y:S02]  /*5d430*/  LOP3.LUT R21, R42, 0x1f, RZ, 0xc0, !PT ;  /* 0x0000001f2a157812 */ /* 0x000fe400078ec0ff */
[--C-:B------:R-:W-:Y:S02]  /*5d440*/  SHF.R.U32.HI R47, RZ, 0xc, R33.reuse ;  /* 0x0000000cff2f7819 */ /* 0x100fe40000011621 */
[--C-:B------:R-:W-:Y:S02]  /*5d450*/  SHF.R.U32.HI R48, RZ, 0x4, R33.reuse ;  /* 0x00000004ff307819 */ /* 0x100fe40000011621 */
[----:B------:R-:W-:Y:S02]  /*5d460*/  SHF.R.U32.HI R49, RZ, 0x8, R33 ;  /* 0x00000008ff317819 */ /* 0x000fe40000011621 */
[----:B------:R-:W-:Y:S02]  /*5d470*/  LOP3.LUT R42, R45, 0x1, RZ, 0xc0, !PT ;  /* 0x000000012d2a7812 */ /* 0x000fe400078ec0ff */
[----:B------:R-:W-:-:S02]  /*5d480*/  LOP3.LUT R48, R49, R48, R47, 0x96, !PT ;  /* 0x0000003031307212 */ /* 0x000fc400078e962f */
[----:B------:R-:W-:Y:S02]  /*5d490*/  SHF.L.U32 R45, R42, R21, RZ ;  /* 0x000000152a2d7219 */ /* 0x000fe400000006ff */
[----:B------:R-:W-:Y:S02]  /*5d4a0*/  LOP3.LUT R48, R48, R33, RZ, 0x3c, !PT ;  /* 0x0000002130307212 */ /* 0x000fe400078e3cff */
[----:B------:R-:W-:Y:S02]  /*5d4b0*/  SHF.L.U32 R42, R2, R21, RZ ;  /* 0x00000015022a7219 */ /* 0x000fe400000006ff */
        /* <DEDUP_REMOVED lines=107> */
[----:B------:R-:W-:Y:S02]  /*5db70*/  LOP3.LUT R21, R25, R42, R46, 0x70, !PT ;  /* 0x0000002a19157212 */ /* 0x000fe400078e702e */
[----:B------:R-:W-:Y:S02]  /*5db80*/  LOP3.LUT R47, R47, R34, RZ, 0x3c, !PT ;  /* 0x000000222f2f7212 */ /* 0x000fe400078e3cff */
[----:B------:R-:W-:Y:S02]  /*5db90*/  SHF.R.U32.HI R34, RZ, 0x1, R30 ;  /* 0x00000001ff227819 */ /* 0x000fe4000001161e */
[----:B------:R-:W-:Y:S02]  /*5dba0*/  SHF.R.U32.HI R48, RZ, 0x2, R47 ;  /* 0x00000002ff307819 */ /* 0x000fe4000001162f */
[----:B------:R-:W-:-:S02]  /*5dbb0*/  LOP3.LUT R42, R45, R42, R25, 0x70, !PT ;  /* 0x0000002a2d2a7212 */ /* 0x000fc400078e7019 */
[----:B------:R-:W-:Y:S02]  /*5dbc0*/  LOP3.LUT R46, R34, 0x1, RZ, 0xc0, !PT ;  /* 0x00000001222e7812 */ /* 0x000fe400078ec0ff */
[----:B------:R-:W-:Y:S02]  /*5dbd0*/  SHF.R.U32.HI R45, RZ, 0x8, R30 ;  /* 0x00000008ff2d7819 */ /* 0x000fe4000001161e */
[----:B------:R-:W-:Y:S01]  /*5dbe0*/  LOP3.LUT R34, R48, R47, RZ, 0x3c, !PT ;  /* 0x0000002f30227212 */ /* 0x000fe200078e3cff */
[C---:B------:R-:W-:Y:S01]  /*5dbf0*/  VIADD R47, R44.reuse, 0x1010101 ;  /* 0x010101012c2f7836 */ /* 0x040fe20000000000 */
[----:B------:R-:W-:Y:S01]  /*5dc00*/  LOP3.LUT R45, R45, 0x1f, RZ, 0xc0, !PT ;  /* 0x0000001f2d2d7812 */ /* 0x000fe200078ec0ff */
[----:B------:R-:W-:Y:S01]  /*5dc10*/  VIADD R44, R44, 0x2020202 ;  /* 0x020202022c2c7836 */ /* 0x000fe20000000000 */
[----:B------:R-:W-:Y:S01]  /*5dc20*/  LOP3.LUT R30, R30, 0x1, RZ, 0xc0, !PT ;  /* 0x000000011e1e7812 */ /* 0x000fe200078ec0ff */
[C---:B------:R-:W-:Y:S01]  /*5dc30*/  IMAD.SHL.U32 R48, R34.reuse, 0x40000000, RZ ;  /* 0x4000000022307824 */ /* 0x040fe200078e00ff */
[----:B------:R-:W-:Y:S01]  /*5dc40*/  LOP3.LUT R21, R21, R42, RZ, 0xfc, !PT ;  /* 0x0000002a15157212 */ /* 0x000fe200078efcff */
[----:B------:R-:W-:Y:S01]  /*5dc50*/  IMAD.SHL.U32 R42, R34, 0x8, RZ ;  /* 0x00000008222a7824 */ /* 0x000fe200078e00ff */
[----:B------:R-:W-:-:S02]  /*5dc60*/  SHF.L.U32 R46, R46, R45, RZ ;  /* 0x0000002d2e2e7219 */ /* 0x000fc400000006ff */
[-C--:B------:R-:W-:Y:S02]  /*5dc70*/  SHF.L.U32 R30, R30, R45.reuse, RZ ;  /* 0x0000002d1e1e7219 */ /* 0x080fe400000006ff */
[----:B------:R-:W-:Y:S02]  /*5dc80*/  SHF.L.U32 R45, R2, R45, RZ ;  /* 0x0000002d022d7219 */ /* 0x000fe400000006ff */
[----:B------:R-:W-:Y:S02]  /*5dc90*/  LOP3.LUT R42, R42, 0x18, RZ, 0xc, !PT ;  /* 0x000000182a2a7812 */ /* 0x000fe400078e0cff */
[-C--:B------:R-:W-:Y:S02]  /*5dca0*/  LOP3.LUT R30, R26, R45.reuse, R30, 0x70, !PT ;  /* 0x0000002d1a1e7212 */ /* 0x080fe400078e701e */
[----:B------:R-:W-:Y:S01]  /*5dcb0*/  LOP3.LUT R45, R46, R45, R26, 0x70, !PT ;  /* 0x0000002d2e2d7212 */ /* 0x000fe200078e701a */
[----:B------:R-:W-:Y:S01]  /*5dcc0*/  IMAD.U32 R46, R34, -0x80000000, RZ ;  /* 0x80000000222e7824 */ /* 0x000fe200078e00ff */
[----:B------:R-:W-:-:S02]  /*5dcd0*/  SHF.R.U32.HI R47, RZ, R42, R47 ;  /* 0x0000002aff2f7219 */ /* 0x000fc4000001162f */
[----:B------:R-:W-:Y:S02]  /*5dce0*/  SHF.R.U32.HI R42, RZ, 0x1, R31 ;  /* 0x00000001ff2a7819 */ /* 0x000fe4000001161f */
[----:B------:R-:W-:Y:S02]  /*5dcf0*/  LOP3.LUT R48, R48, 0xc0000000, RZ, 0x3c, !PT ;  /* 0xc000000030307812 */ /* 0x000fe400078e3cff */
[----:B------:R-:W-:Y:S02]  /*5dd00*/  LOP3.LUT R42, R42, 0x1, RZ, 0xc0, !PT ;  /* 0x000000012a2a7812 */ /* 0x000fe400078ec0ff */
[----:B------:R-:W-:Y:S02]  /*5dd10*/  LOP3.LUT R46, R46, 0x80000000, RZ, 0x3c, !PT ;  /* 0x800000002e2e7812 */ /* 0x000fe400078e3cff */
[----:B------:R-:W-:Y:S02]  /*5dd20*/  LOP3.LUT R34, R31, 0x1, RZ, 0xc0, !PT ;  /* 0x000000011f227812 */ /* 0x000fe400078ec0ff */
[----:B------:R-:W-:-:S02]  /*5dd30*/  SHF.L.U32 R31, R42, R49, RZ ;  /* 0x000000312a1f7219 */ /* 0x000fc400000006ff */
[----:B------:R-:W-:Y:S02]  /*5dd40*/  ISETP.GT.AND P1, PT, R48, -0x1, PT ;  /* 0xffffffff3000780c */ /* 0x000fe40003f24270 */
[----:B------:R-:W-:Y:S02]  /*5dd50*/  SHF.R.S32.HI R42, RZ, 0x1f, R46 ;  /* 0x0000001fff2a7819 */ /* 0x000fe4000001142e */
[----:B------:R-:W-:Y:S02]  /*5dd60*/  SHF.R.S32.HI R48, RZ, 0x1f, R48 ;  /* 0x0000001fff307819 */ /* 0x000fe40000011430 */
[----:B------:R-:W-:Y:S02]  /*5dd70*/  ISETP.NE.AND P0, PT, R46, RZ, PT ;  /* 0x000000ff2e00720c */ /* 0x000fe40003f05270 */
[----:B------:R-:W-:Y:S02]  /*5dd80*/  SHF.L.U32 R46, R34, R49, RZ ;  /* 0x00000031222e7219 */ /* 0x000fe400000006ff */
[----:B------:R-:W-:-:S02]  /*5dd90*/  SHF.R.W.U32 R34, R14, R47, R14 ;  /* 0x0000002f0e227219 */ /* 0x000fc40000001e0e */
[-C--:B------:R-:W-:Y:S02]  /*5dda0*/  LOP3.LUT R42, R42, R35.reuse, RZ, 0xfc, !PT ;  /* 0x000000232a2a7212 */ /* 0x080fe400078efcff */
[----:B------:R-:W-:Y:S02]  /*5ddb0*/  LOP3.LUT R51, R48, R35, RZ, 0x30, !PT ;  /* 0x0000002330337212 */ /* 0x000fe400078e30ff */
[----:B------:R-:W-:Y:S02]  /*5ddc0*/  SHF.L.U32 R47, R2, R49, RZ ;  /* 0x00000031022f7219 */ /* 0x000fe400000006ff */
[----:B------:R-:W-:Y:S02]  /*5ddd0*/  LOP3.LUT R48, R34, R51, R42, 0xd0, !PT ;  /* 0x0000003322307212 */ /* 0x000fe400078ed02a */
[----:B------:R-:W-:Y:S02]  /*5dde0*/  LOP3.LUT R46, R24, R47, R46, 0x70, !PT ;  /* 0x0000002f182e7212 */ /* 0x000fe400078e702e */
[----:B------:R-:W-:-:S02]  /*5ddf0*/  LOP3.LUT R42, RZ, R34, RZ, 0x33, !PT ;  /* 0x00000022ff2a7212 */ /* 0x000fc400078e33ff */
[----:B------:R-:W-:Y:S02]  /*5de00*/  LOP3.LUT R47, R31, R47, R24, 0x70, !PT ;  /* 0x0000002f1f2f7212 */ /* 0x000fe400078e7018 */
[C---:B------:R-:W-:Y:S01]  /*5de10*/  LOP3.LUT R31, R35.reuse, R34, RZ, 0x30, !PT ;  /* 0x00000022231f7212 */ /* 0x040fe200078e30ff */
[----:B------:R-:W-:Y:S01]  /*5de20*/  IMAD.IADD R35, R35, 0x1, R42 ;  /* 0x0000000123237824 */ /* 0x000fe200078e022a */
[----:B------:R-:W-:Y:S02]  /*5de30*/  LOP3.LUT R30, R30, R45, RZ, 0xfc, !PT ;  /* 0x0000002d1e1e7212 */ /* 0x000fe400078efcff */
        /* <DEDUP_REMOVED lines=51> */
[----:B------:R-:W-:-:S02]  /*5e170*/  LOP3.LUT R35, R46, R47, RZ, 0xfc, !PT ;  /* 0x0000002f2e237212 */ /* 0x000fc400078efcff */
[----:B------:R-:W-:Y:S02]  /*5e180*/  LOP3.LUT R41, R50, R49, RZ, 0x3c, !PT ;  /* 0x0000003132297212 */ /* 0x000fe400078e3cff */
[----:B------:R-:W-:Y:S02]  /*5e190*/  LOP3.LUT R33, R33, 0x1f, RZ, 0xc0, !PT ;  /* 0x0000001f21217812 */ /* 0x000fe400078ec0ff */
[----:B------:R-:W-:Y:S01]  /*5e1a0*/  LOP3.LUT R46, R45, 0x1, RZ, 0xc0, !PT ;  /* 0x000000012d2e7812 */ /* 0x000fe200078ec0ff */
[----:B------:R-:W-:Y:S01]  /*5e1b0*/  IMAD.SHL.U32 R47, R41, 0x8, RZ ;  /* 0x00000008292f7824 */ /* 0x000fe200078e00ff */
[----:B------:R-:W-:Y:S02]  /*5e1c0*/  LOP3.LUT R35, R30, R21, R35, 0xe8, !PT ;  /* 0x000000151e237212 */ /* 0x000fe400078ee823 */
[-C--:B------:R-:W-:Y:S02]  /*5e1d0*/  SHF.L.U32 R45, R46, R33.reuse, RZ ;  /* 0x000000212e2d7219 */ /* 0x080fe400000006ff */
[----:B------:R-:W-:-:S02]  /*5e1e0*/  SHF.L.U32 R46, R48, R33, RZ ;  /* 0x00000021302e7219 */ /* 0x000fc400000006ff */
[----:B------:R-:W-:Y:S02]  /*5e1f0*/  SHF.L.U32 R33, R2, R33, RZ ;  /* 0x0000002102217219 */ /* 0x000fe400000006ff */
        /* <DEDUP_REMOVED lines=153> */
[----:B------:R-:W-:-:S02]  /*5eb90*/  ISETP.GT.AND P1, PT, R48, -0x1, PT ;  /* 0xffffffff3000780c */ /* 0x000fc40003f24270 */
[----:B------:R-:W-:Y:S02]  /*5eba0*/  ISETP.NE.AND P0, PT, R47, RZ, PT ;  /* 0x000000ff2f00720c */ /* 0x000fe40003f05270 */
[----:B------:R-:W-:Y:S02]  /*5ebb0*/  LOP3.LUT R48, R34, R21, R46, 0xd0, !PT ;  /* 0x0000001522307212 */ /* 0x000fe400078ed02e */
[C-C-:B------:R-:W-:Y:S02]  /*5ebc0*/  SHF.L.W.U32.HI R30, R33.reuse, 0x1e, R33.reuse ;  /* 0x0000001e211e7819 */ /* 0x140fe40000010e21 */
[-C--:B------:R-:W-:Y:S02]  /*5ebd0*/  LOP3.LUT R46, RZ, R34.reuse, RZ, 0x33, !PT ;  /* 0x00000022ff2e7212 */ /* 0x080fe400078e33ff */
[C-C-:B------:R-:W-:Y:S02]  /*5ebe0*/  SHF.L.W.U32.HI R47, R33.reuse, 0x13, R33.reuse ;  /* 0x00000013212f7819 */ /* 0x140fe40000010e21 */
[----:B------:R-:W-:Y:S01]  /*5ebf0*/  SHF.L.W.U32.HI R33, R33, 0xa, R33 ;  /* 0x0000000a21217819 */ /* 0x000fe20000010e21 */
[C---:B------:R-:W-:Y:S01]  /*5ec00*/  IMAD.IADD R46, R31.reuse, 0x1, R46 ;  /* 0x000000011f2e7824 */ /* 0x040fe200078e022e */
[----:B------:R-:W-:-:S02]  /*5ec10*/  LOP3.LUT R21, R31, R34, RZ, 0x30, !PT ;  /* 0x000000221f157212 */ /* 0x000fc400078e30ff */
[----:B------:R-:W-:Y:S02]  /*5ec20*/  LOP3.LUT R30, R33, R30, R47, 0x96, !PT ;  /* 0x0000001e211e7212 */ /* 0x000fe400078e962f */
[--C-:B------:R-:W-:Y:S02]  /*5ec30*/  SHF.R.U32.HI R31, RZ, 0x8, R29.reuse ;  /* 0x00000008ff1f7819 */ /* 0x100fe4000001161d */
[----:B------:R-:W-:Y:S02]  /*5ec40*/  SHF.R.U32.HI R33, RZ, 0x1, R29 ;  /* 0x00000001ff217819 */ /* 0x000fe4000001161d */
[----:B------:R-:W-:Y:S02]  /*5ec50*/  LOP3.LUT R21, R48, R21, RZ, 0xfc, !PT ;  /* 0x0000001530157212 */ /* 0x000fe400078efcff */
[----:B------:R-:W-:Y:S02]  /*5ec60*/  LOP3.LUT R31, R31, 0x1f, RZ, 0xc0, !PT ;  /* 0x0000001f1f1f7812 */ /* 0x000fe400078ec0ff */
[----:B------:R-:W-:-:S02]  /*5ec70*/  LOP3.LUT R34, R33, 0x1, RZ, 0xc0, !PT ;  /* 0x0000000121227812 */ /* 0x000fc400078ec0ff */
[C-C-:B------:R-:W-:Y:S02]  /*5ec80*/  SHF.L.W.U32.HI R47, R10.reuse, 0x19, R10.reuse ;  /* 0x000000190a2f7819 */ /* 0x140fe40000010e0a */
[--C-:B------:R-:W-:Y:S02]  /*5ec90*/  SHF.L.W.U32.HI R50, R10, 0xe, R10.reuse ;  /* 0x0000000e0a327819 */ /* 0x100fe40000010e0a */
[----:B------:R-:W-:Y:S02]  /*5eca0*/  SHF.R.U32.HI R33, RZ, 0x3, R10 ;  /* 0x00000003ff217819 */ /* 0x000fe4000001160a */
[----:B------:R-:W-:Y:S02]  /*5ecb0*/  @!P0 SEL R21, R21, R46, P1 ;  /* 0x0000002e15158207 */ /* 0x000fe40000800000 */
[----:B------:R-:W-:Y:S02]  /*5ecc0*/  LOP3.LUT R48, R29, 0x1, RZ, 0xc0, !PT ;  /* 0x000000011d307812 */ /* 0x000fe400078ec0ff */
[----:B------:R-:W-:-:S02]  /*5ecd0*/  SHF.L.U32 R46, R34, R31, RZ ;  /* 0x0000001f222e7219 */ /* 0x000fc400000006ff */
[----:B------:R-:W-:Y:S02]  /*5ece0*/  LOP3.LUT R34, R33, R47, R50, 0x96, !PT ;  /* 0x0000002f21227212 */ /* 0x000fe400078e9632 */
[----:B------:R-:W-:Y:S02]  /*5ecf0*/  LOP3.LUT R47, R21, R44, RZ, 0x3c, !PT ;  /* 0x0000002c152f7212 */ /* 0x000fe400078e3cff */
[-C--:B------:R-:W-:Y:S02]  /*5ed00*/  SHF.L.U32 R29, R48, R31.reuse, RZ ;  /* 0x0000001f301d7219 */ /* 0x080fe400000006ff */
[----:B------:R-:W-:Y:S02]  /*5ed10*/  SHF.L.U32 R31, R2, R31, RZ ;  /* 0x0000001f021f7219 */ /* 0x000fe400000006ff */
[----:B------:R-:W-:Y:S02]  /*5ed20*/  SHF.R.U32.HI R48, RZ, 0x10, R47 ;  /* 0x00000010ff307819 */ /* 0x000fe4000001162f */
[----:B------:R-:W-:-:S02]  /*5ed30*/  IADD3 R30, PT, PT, R30, R35, R32 ;  /* 0x000000231e1e7210 */ /* 0x000fc40007ffe020 */
[-C--:B------:R-:W-:Y:S02]  /*5ed40*/  LOP3.LUT R29, R32, R31.reuse, R29, 0x70, !PT ;  /* 0x0000001f201d7212 */ /* 0x080fe400078e701d */
[----:B------:R-:W-:Y:S02]  /*5ed50*/  LOP3.LUT R46, R46, R31, R32, 0x70, !PT ;  /* 0x0000001f2e2e7212 */ /* 0x000fe400078e7020 */
[C-C-:B------:R-:W-:Y:S02]  /*5ed60*/  SHF.L.W.U32.HI R33, R4.reuse, 0x19, R4.reuse ;  /* 0x0000001904217819 */ /* 0x140fe40000010e04 */
[--C-:B------:R-:W-:Y:S02]  /*5ed70*/  SHF.L.W.U32.HI R32, R4, 0xe, R4.reuse ;  /* 0x0000000e04207819 */ /* 0x100fe40000010e04 */
[----:B------:R-:W-:Y:S02]  /*5ed80*/  SHF.R.U32.HI R31, RZ, 0x3, R4 ;  /* 0x00000003ff1f7819 */ /* 0x000fe40000011604 */
[----:B------:R-:W-:-:S02]  /*5ed90*/  LOP3.LUT R35, R48, R47, RZ, 0x3c, !PT ;  /* 0x0000002f30237212 */ /* 0x000fc400078e3cff */
[----:B------:R-:W-:Y:S02]  /*5eda0*/  LOP3.LUT R33, R31, R33, R32, 0x96, !PT ;  /* 0x000000211f217212 */ /* 0x000fe400078e9620 */
[--C-:B------:R-:W-:Y:S02]  /*5edb0*/  SHF.R.U32.HI R48, RZ, 0xc, R35.reuse ;  /* 0x0000000cff307819 */ /* 0x100fe40000011623 */
[--C-:B------:R-:W-:Y:S02]  /*5edc0*/  SHF.R.U32.HI R31, RZ, 0x4, R35.reuse ;  /* 0x00000004ff1f7819 */ /* 0x100fe40000011623 */
[----:B------:R-:W-:Y:S02]  /*5edd0*/  SHF.R.U32.HI R32, RZ, 0x8, R35 ;  /* 0x00000008ff207819 */ /* 0x000fe40000011623 */
[----:B------:R-:W-:Y:S02]  /*5ede0*/  SHF.L.W.U32.HI R50, R8, 0xe, R8 ;  /* 0x0000000e08327819 */ /* 0x000fe40000010e08 */
[----:B------:R-:W-:-:S02]  /*5edf0*/  LOP3.LUT R48, R32, R31, R48, 0x96, !PT ;  /* 0x0000001f20307212 */ /* 0x000fc400078e9630 */
[C-C-:B------:R-:W-:Y:S02]  /*5ee00*/  SHF.L.W.U32.HI R32, R3.reuse, 0x19, R3.reuse ;  /* 0x0000001903207819 */ /* 0x140fe40000010e03 */
[----:B------:R-:W-:Y:S02]  /*5ee10*/  SHF.L.W.U32.HI R31, R3, 0xe, R3 ;  /* 0x0000000e031f7819 */ /* 0x000fe40000010e03 */
[----:B------:R-:W-:Y:S02]  /*5ee20*/  LOP3.LUT R48, R48, R35, RZ, 0x3c, !PT ;  /* 0x0000002330307212 */ /* 0x000fe400078e3cff */
[----:B------:R-:W-:Y:S02]  /*5ee30*/  LOP3.LUT R32, R49, R32, R31, 0x96, !PT ;  /* 0x0000002031207212 */ /* 0x000fe400078e961f */
[--C-:B------:R-:W-:Y:S02]  /*5ee40*/  SHF.L.W.U32.HI R31, R8, 0x19, R8.reuse ;  /* 0x00000019081f7819 */ /* 0x100fe40000010e08 */
[----:B------:R-:W-:-:S02]  /*5ee50*/  SHF.R.U32.HI R49, RZ, 0x3, R8 ;  /* 0x00000003ff317819 */ /* 0x000fc40000011608 */
[--C-:B------:R-:W-:Y:S02]  /*5ee60*/  SHF.R.U32.HI R35, RZ, 0x3, R5.reuse ;  /* 0x00000003ff237819 */ /* 0x100fe40000011605 */
[----:B------:R-:W-:Y:S02]  /*5ee70*/  LOP3.LUT R31, R49, R31, R50, 0x96, !PT ;  /* 0x0000001f311f7212 */ /* 0x000fe400078e9632 */
[----:B------:R-:W-:Y:S02]  /*5ee80*/  LOP3.LUT R49, R29, R46, RZ, 0xfc, !PT ;  /* 0x0000002e1d317212 */ /* 0x000fe400078efcff */
[C-C-:B------:R-:W-:Y:S02]  /*5ee90*/  SHF.L.W.U32.HI R29, R5.reuse, 0x19, R5.reuse ;  /* 0x00000019051d7819 */ /* 0x140fe40000010e05 */
[----:B------:R-:W-:-:S04]  /*5eea0*/  SHF.L.W.U32.HI R46, R5, 0xe, R5 ;  /* 0x0000000e052e7819 */ /* 0x000fc80000010e05 */
[----:B------:R-:W-:Y:S01]  /*5eeb0*/  LOP3.LUT R29, R35, R29, R46, 0x96, !PT ;  /* 0x0000001d231d7212 */ /* 0x000fe200078e962e */
[----:B------:R-:W-:Y:S01]  /*5eec0*/  IMAD.IADD R35, R22, 0x1, R49 ;  /* 0x0000000116237824 */ /* 0x000fe200078e0231 */
[----:B------:R-:W-:Y:S02]  /*5eed0*/  SHF.R.U32.HI R49, RZ, 0x2, R48 ;  /* 0x00000002ff317819 */ /* 0x000fe40000011630 */
[--C-:B------:R-:W-:Y:S02]  /*5eee0*/  SHF.R.U32.HI R46, RZ, 0x8, R13.reuse ;  /* 0x00000008ff2e7819 */ /* 0x100fe4000001160d */
[----:B------:R-:W-:Y:S02]  /*5eef0*/  LOP3.LUT R22, R49, R48, RZ, 0x3c, !PT ;  /* 0x0000003031167212 */ /* 0x000fe400078e3cff */
[----:B------:R-:W-:Y:S02]  /*5ef00*/  SHF.R.U32.HI R48, RZ, 0x1, R13 ;  /* 0x00000001ff307819 */ /* 0x000fe4000001160d */
[----:B------:R-:W-:-:S02]  /*5ef10*/  LOP3.LUT R49, R46, 0x1f, RZ, 0xc0, !PT ;  /* 0x0000001f2e317812 */ /* 0x000fc400078ec0ff */
[----:B------:R-:W-:Y:S02]  /*5ef20*/  LOP3.LUT R48, R48, 0x1, RZ, 0xc0, !PT ;  /* 0x0000000130307812 */ /* 0x000fe400078ec0ff */
[----:B------:R-:W-:Y:S02]  /*5ef30*/  LOP3.LUT R46, R13, 0x1, RZ, 0xc0, !PT ;  /* 0x000000010d2e7812 */ /* 0x000fe400078ec0ff */
[-C--:B------:R-:W-:Y:S02]  /*5ef40*/  SHF.L.U32 R13, R48, R49.reuse, RZ ;  /* 0x00000031300d7219 */ /* 0x080fe400000006ff */
[-C--:B------:R-:W-:Y:S02]  /*5ef50*/  SHF.L.U32 R46, R46, R49.reuse, RZ ;  /* 0x000000312e2e7219 */ /* 0x080fe400000006ff */
[----:B------:R-:W-:-:S04]  /*5ef60*/  SHF.L.U32 R48, R2, R49, RZ ;  /* 0x0000003102307219 */ /* 0x000fc800000006ff */
[-C--:B------:R-:W-:Y:S02]  /*5ef70*/  LOP3.LUT R46, R27, R48.reuse, R46, 0x70, !PT ;  /* 0x000000301b2e7212 */ /* 0x080fe400078e702e */
[----:B------:R-:W-:Y:S01]  /*5ef80*/  LOP3.LUT R13, R13, R48, R27, 0x70, !PT ;  /* 0x000000300d0d7212 */ /* 0x000fe200078e701b */
[----:B------:R-:W-:-:S03]  /*5ef90*/  IMAD.SHL.U32 R48, R22, 0x8, RZ ;  /* 0x0000000816307824 */ /* 0x000fc600078e00ff */
[----:B------:R-:W-:Y:S02]  /*5efa0*/  LOP3.LUT R46, R46, R13, RZ, 0xfc, !PT ;  /* 0x0000000d2e2e7212 */ /* 0x000fe400078efcff */
[----:B------:R-:W-:Y:S02]  /*5efb0*/  LOP3.LUT R48, R48, 0x18, RZ, 0xc, !PT ;  /* 0x0000001830307812 */ /* 0x000fe400078e0cff */
[----:B------:R-:W-:Y:S02]  /*5efc0*/  SHF.R.U32.HI R13, RZ, 0x8, R36 ;  /* 0x00000008ff0d7819 */ /* 0x000fe40000011624 */
[----:B------:R-:W-:Y:S01]  /*5efd0*/  SHF.R.U32.HI R48, RZ, R48, R45 ;  /* 0x00000030ff307219 */ /* 0x000fe2000001162d */
[C---:B------:R-:W-:Y:S01]  /*5efe0*/  IMAD.SHL.U32 R45, R22.reuse, 0x40000000, RZ ;  /* 0x40000000162d7824 */ /* 0x040fe200078e00ff */
[----:B------:R-:W-:Y:S01]  /*5eff0*/  LOP3.LUT R13, R13, 0x1f, RZ, 0xc0, !PT ;  /* 0x0000001f0d0d7812 */ /* 0x000fe200078ec0ff */
[----:B------:R-:W-:Y:S01]  /*5f000*/  IMAD.U32 R22, R22, -0x80000000, RZ ;  /* 0x8000000016167824 */ /* 0x000fe200078e00ff */
[----:B------:R-:W-:-:S02]  /*5f010*/  SHF.R.W.U32 R48, R41, R48, R41 ;  /* 0x0000003029307219 */ /* 0x000fc40000001e29 */
[----:B------:R-:W-:Y:S02]  /*5f020*/  LOP3.LUT R45, R45, 0xc0000000, RZ, 0x3c, !PT ;  /* 0xc00000002d2d7812 */ /* 0x000fe400078e3cff */
[----:B------:R-:W-:Y:S02]  /*5f030*/  LOP3.LUT R22, R22, 0x80000000, RZ, 0x3c, !PT ;  /* 0x8000000016167812 */ /* 0x000fe400078e3cff */
[----:B------:R-:W-:Y:S02]  /*5f040*/  SHF.R.S32.HI R50, RZ, 0x1f, R45 ;  /* 0x0000001fff327819 */ /* 0x000fe4000001142d */
[----:B------:R-:W-:Y:S02]  /*5f050*/  ISETP.NE.AND P0, PT, R22, RZ, PT ;  /* 0x000000ff1600720c */ /* 0x000fe40003f05270 */
[----:B------:R-:W-:Y:S02]  /*5f060*/  SHF.R.S32.HI R22, RZ, 0x1f, R22 ;  /* 0x0000001fff167819 */ /* 0x000fe40000011416 */
[----:B------:R-:W-:-:S02]  /*5f070*/  ISETP.GT.AND P1, PT, R45, -0x1, PT ;  /* 0xffffffff2d00780c */ /* 0x000fc40003f24270 */
[-C--:B------:R-:W-:Y:S02]  /*5f080*/  LOP3.LUT R45, R50, R43.reuse, RZ, 0x30, !PT ;  /* 0x0000002b322d7212 */ /* 0x080fe400078e30ff */
[----:B------:R-:W-:Y:S02]  /*5f090*/  LOP3.LUT R22, R22, R43, RZ, 0xfc, !PT ;  /* 0x0000002b16167212 */ /* 0x000fe400078efcff */
[----:B------:R-:W-:Y:S02]  /*5f0a0*/  LOP3.LUT R50, R37, 0x1, RZ, 0xc0, !PT ;  /* 0x0000000125327812 */ /* 0x000fe400078ec0ff */
[----:B------:R-:W-:Y:S02]  /*5f0b0*/  LOP3.LUT R45, R48, R45, R22, 0xd0, !PT ;  /* 0x0000002d302d7212 */ /* 0x000fe400078ed016 */
[-C--:B------:R-:W-:Y:S02]  /*5f0c0*/  LOP3.LUT R22, R43, R48.reuse, RZ, 0x30, !PT ;  /* 0x000000302b167212 */ /* 0x080fe400078e30ff */
[----:B------:R-:W-:-:S02]  /*5f0d0*/  LOP3.LUT R48, RZ, R48, RZ, 0x33, !PT ;  /* 0x00000030ff307212 */ /* 0x000fc400078e33ff */
[----:B------:R-:W-:Y:S02]  /*5f0e0*/  LOP3.LUT R22, R45, R22, RZ, 0xfc, !PT ;  /* 0x000000162d167212 */ /* 0x000fe400078efcff */
[--C-:B------:R-:W-:Y:S01]  /*5f0f0*/  SHF.R.U32.HI R45, RZ, 0x8, R37.reuse ;  /* 0x00000008ff2d7819 */ /* 0x100fe20000011625 */
[----:B------:R-:W-:Y:S01]  /*5f100*/  IMAD.IADD R43, R43, 0x1, R48 ;  /* 0x000000012b2b7824 */ /* 0x000fe200078e0230 */
[----:B------:R-:W-:Y:S02]  /*5f110*/  SHF.R.U32.HI R48, RZ, 0x1, R37 ;  /* 0x00000001ff307819 */ /* 0x000fe40000011625 */
[----:B------:R-:W-:Y:S02]  /*5f120*/  LOP3.LUT R45, R45, 0x1f, RZ, 0xc0, !PT ;  /* 0x0000001f2d2d7812 */ /* 0x000fe400078ec0ff */
[----:B------:R-:W-:Y:S02]  /*5f130*/  LOP3.LUT R48, R48, 0x1, RZ, 0xc0, !PT ;  /* 0x0000000130307812 */ /* 0x000fe400078ec0ff */
[----:B------:R-:W-:-:S02]  /*5f140*/  @!P0 SEL R22, R22, R43, P1 ;  /* 0x0000002b16168207 */ /* 0x000fc40000800000 */
[-C--:B------:R-:W-:Y:S02]  /*5f150*/  SHF.L.U32 R37, R48, R45.reuse, RZ ;  /* 0x0000002d30257219 */ /* 0x080fe400000006ff */
[-C--:B------:R-:W-:Y:S01]  /*5f160*/  SHF.L.U32 R48, R50, R45.reuse, RZ ;  /* 0x0000002d32307219 */ /* 0x080fe200000006ff */
[----:B------:R-:W-:Y:S01]  /*5f170*/  IMAD.IADD R52, R47, 0x1, R22 ;  /* 0x000000012f347824 */ /* 0x000fe200078e0216 */
[----:B------:R-:W-:Y:S02]  /*5f180*/  SHF.L.U32 R50, R2, R45, RZ ;  /* 0x0000002d02327219 */ /* 0x000fe400000006ff */
[----:B------:R-:W-:Y:S02]  /*5f190*/  SHF.R.U32.HI R43, RZ, 0x1, R36 ;  /* 0x00000001ff2b7819 */ /* 0x000fe40000011624 */
[-C--:B------:R-:W-:Y:S02]  /*5f1a0*/  LOP3.LUT R48, R35, R50.reuse, R48, 0x70, !PT ;  /* 0x0000003223307212 */ /* 0x080fe400078e7030 */
[----:B------:R-:W-:-:S02]  /*5f1b0*/  LOP3.LUT R37, R37, R50, R35, 0x70, !PT ;  /* 0x0000003225257212 */ /* 0x000fc400078e7023 */
        /* <DEDUP_REMOVED lines=8> */
[--C-:B------:R-:W-:Y:S02]  /*5f240*/  SHF.R.U32.HI R36, RZ, 0x4, R13.reuse ;  /* 0x00000004ff247819 */ /* 0x100fe4000001160d */
[----:B------:R-:W-:Y:S02]  /*5f250*/  LOP3.LUT R48, R48, R37, RZ, 0xfc, !PT ;  /* 0x0000002530307212 */ /* 0x000fe400078efcff */
[----:B------:R-:W-:Y:S02]  /*5f260*/  LOP3.LUT R37, R36, 0xf0f0f0f, R13, 0x48, !PT ;  /* 0x0f0f0f0f24257812 */ /* 0x000fe400078e480d */
[----:B------:R-:W-:-:S02]  /*5f270*/  LOP3.LUT R43, R46, R43, R50, 0x1e, !PT ;  /* 0x0000002b2e2b7212 */ /* 0x000fc400078e1e32 */
[C-C-:B------:R-:W-:Y:S02]  /*5f280*/  SHF.L.W.U32.HI R28, R48.reuse, 0x1a, R48.reuse ;  /* 0x0000001a301c7819 */ /* 0x140fe40000010e30 */
[C-C-:B------:R-:W-:Y:S02]  /*5f290*/  SHF.L.W.U32.HI R45, R48.reuse, 0x15, R48.reuse ;  /* 0x00000015302d7819 */ /* 0x140fe40000010e30 */
[----:B------:R-:W-:Y:S02]  /*5f2a0*/  SHF.R.U32.HI R36, RZ, 0x18, R37 ;  /* 0x00000018ff247819 */ /* 0x000fe40000011625 */
[----:B------:R-:W-:Y:S02]  /*5f2b0*/  SHF.L.W.U32.HI R48, R48, 0x7, R48 ;  /* 0x0000000730307819 */ /* 0x000fe40000010e30 */
[----:B------:R-:W-:Y:S02]  /*5f2c0*/  LOP3.LUT R46, R46, R35, R43, 0x78, !PT ;  /* 0x000000232e2e7212 */ /* 0x000fe400078e782b */
[----:B------:R-:W-:-:S02]  /*5f2d0*/  SHF.R.W.U32 R43, R13, R36, R13 ;  /* 0x000000240d2b7219 */ /* 0x000fc40000001e0d */
[----:B------:R-:W-:Y:S02]  /*5f2e0*/  LOP3.LUT R28, R48, R28, R45, 0x96, !PT ;  /* 0x0000001c301c7212 */ /* 0x000fe400078e962d */
[--C-:B------:R-:W-:Y:S02]  /*5f2f0*/  SHF.R.U32.HI R36, RZ, 0x8, R40.reuse ;  /* 0x00000008ff247819 */ /* 0x100fe40000011628 */
[----:B------:R-:W-:Y:S02]  /*5f300*/  SHF.R.U32.HI R45, RZ, 0x1, R40 ;  /* 0x00000001ff2d7819 */ /* 0x000fe40000011628 */
[----:B------:R-:W-:Y:S02]  /*5f310*/  LOP3.LUT R44, R43, R44, RZ, 0x3c, !PT ;  /* 0x0000002c2b2c7212 */ /* 0x000fe400078e3cff */
[----:B------:R-:W-:Y:S02]  /*5f320*/  IADD3 R15, PT, PT, R28, R15, R46 ;  /* 0x0000000f1c0f7210 */ /* 0x000fe40007ffe02e */
[----:B------:R-:W-:-:S02]  /*5f330*/  LOP3.LUT R43, R36, 0x1f, RZ, 0xc0, !PT ;  /* 0x0000001f242b7812 */ /* 0x000fc400078ec0ff */
[----:B------:R-:W-:Y:S02]  /*5f340*/  LOP3.LUT R28, R45, 0x1, RZ, 0xc0, !PT ;  /* 0x000000012d1c7812 */ /* 0x000fe400078ec0ff */
[----:B------:R-:W-:Y:S02]  /*5f350*/  LOP3.LUT R40, R40, 0x1, RZ, 0xc0, !PT ;  /* 0x0000000128287812 */ /* 0x000fe400078ec0ff */
[----:B------:R-:W-:Y:S02]  /*5f360*/  SHF.R.U32.HI R49, RZ, 0x10, R44 ;  /* 0x00000010ff317819 */ /* 0x000fe4000001162c */
[-C--:B------:R-:W-:Y:S02]  /*5f370*/  SHF.L.U32 R36, R28, R43.reuse, RZ ;  /* 0x0000002b1c247219 */ /* 0x080fe400000006ff */
[----:B------:R-:W-:Y:S02]  /*5f380*/  SHF.L.U32 R45, R40, R43, RZ ;  /* 0x0000002b282d7219 */ /* 0x000fe400000006ff */
[----:B------:R-:W-:-:S02]  /*5f390*/  SHF.L.W.U32.HI R46, R6, 0x19, R6 ;  /* 0x00000019062e7819 */ /* 0x000fc40000010e06 */
[--C-:B------:R-:W-:Y:S02]  /*5f3a0*/  SHF.L.W.U32.HI R47, R6, 0xe, R6.reuse ;  /* 0x0000000e062f7819 */ /* 0x100fe40000010e06 */
[----:B------:R-:W-:Y:S02]  /*5f3b0*/  SHF.R.U32.HI R28, RZ, 0x3, R6 ;  /* 0x00000003ff1c7819 */ /* 0x000fe40000011606 */
[----:B------:R-:W-:Y:S02]  /*5f3c0*/  SHF.L.U32 R43, R2, R43, RZ ;  /* 0x0000002b022b7219 */ /* 0x000fe400000006ff */
[----:B------:R-:W-:Y:S02]  /*5f3d0*/  LOP3.LUT R40, R49, R44, RZ, 0x3c, !PT ;  /* 0x0000002c31287212 */ /* 0x000fe400078e3cff */
[----:B------:R-:W-:Y:S02]  /*5f3e0*/  LOP3.LUT R28, R28, R46, R47, 0x96, !PT ;  /* 0x0000002e1c1c7212 */ /* 0x000fe400078e962f */
        /* <DEDUP_REMOVED lines=8> */
[----:B------:R-:W-:Y:S02]  /*5f470*/  SHF.R.U32.HI R45, RZ, 0x1, R38 ;  /* 0x00000001ff2d7819 */ /* 0x000fe40000011626 */
[----:B------:R-:W-:Y:S02]  /*5f480*/  LOP3.LUT R38, R38, 0x1, RZ, 0xc0, !PT ;  /* 0x0000000126267812 */ /* 0x000fe400078ec0ff */
[----:B------:R-:W-:Y:S02]  /*5f490*/  LOP3.LUT R43, R43, 0x1f, RZ, 0xc0, !PT ;  /* 0x0000001f2b2b7812 */ /* 0x000fe400078ec0ff */
[----:B------:R-:W-:Y:S02]  /*5f4a0*/  LOP3.LUT R46, R45, 0x1, RZ, 0xc0, !PT ;  /* 0x000000012d2e7812 */ /* 0x000fe400078ec0ff */
[----:B------:R-:W-:-:S02]  /*5f4b0*/  SHF.R.U32.HI R49, RZ, 0x8, R39 ;  /* 0x00000008ff317819 */ /* 0x000fc40000011627 */
[----:B------:R-:W-:Y:S02]  /*5f4c0*/  SHF.R.U32.HI R48, RZ, 0x1, R39 ;  /* 0x00000001ff307819 */ /* 0x000fe40000011627 */
[----:B------:R-:W-:Y:S02]  /*5f4d0*/  LOP3.LUT R50, R39, 0x1, RZ, 0xc0, !PT ;  /* 0x0000000127327812 */ /* 0x000fe400078ec0ff */
[-C--:B------:R-:W-:Y:S02]  /*5f4e0*/  SHF.L.U32 R38, R38, R43.reuse, RZ ;  /* 0x0000002b26267219 */ /* 0x080fe400000006ff */
[-C--:B------:R-:W-:Y:S02]  /*5f4f0*/  SHF.L.U32 R39, R2, R43.reuse, RZ ;  /* 0x0000002b02277219 */ /* 0x080fe400000006ff */
[----:B------:R-:W-:Y:S02]  /*5f500*/  SHF.L.U32 R45, R46, R43, RZ ;  /* 0x0000002b2e2d7219 */ /* 0x000fe400000006ff */
[----:B------:R-:W-:-:S02]  /*5f510*/  LOP3.LUT R49, R49, 0x1f, RZ, 0xc0, !PT ;  /* 0x0000001f31317812 */ /* 0x000fc400078ec0ff */
[----:B------:R-:W-:Y:S02]  /*5f520*/  LOP3.LUT R48, R48, 0x1, RZ, 0xc0, !PT ;  /* 0x0000000130307812 */ /* 0x000fe400078ec0ff */
[----:B------:R-:W-:Y:S02]  /*5f530*/  LOP3.LUT R43, R24, R39, R38, 0x70, !PT ;  /* 0x00000027182b7212 */ /* 0x000fe400078e7026 */
[----:B------:R-:W-:Y:S02]  /*5f540*/  SHF.R.U32.HI R38, RZ, 0x8, R12 ;  /* 0x00000008ff267819 */ /* 0x000fe4000001160c */
[----:B------:R-:W-:Y:S02]  /*5f550*/  SHF.L.U32 R46, R48, R49, RZ ;  /* 0x00000031302e7219 */ /* 0x000fe400000006ff */
[----:B------:R-:W-:Y:S02]  /*5f560*/  LOP3.LUT R47, R47, R40, RZ, 0x3c, !PT ;  /* 0x000000282f2f7212 */ /* 0x000fe400078e3cff */
[----:B------:R-:W-:-:S02]  /*5f570*/  LOP3.LUT R48, R45, R39, R24, 0x70, !PT ;  /* 0x000000272d307212 */ /* 0x000fc400078e7018 */
[----:B------:R-:W-:Y:S02]  /*5f580*/  SHF.R.U32.HI R40, RZ, 0x1, R12 ;  /* 0x00000001ff287819 */ /* 0x000fe4000001160c */
[----:B------:R-:W-:Y:S02]  /*5f590*/  LOP3.LUT R39, R38, 0x1f, RZ, 0xc0, !PT ;  /* 0x0000001f26277812 */ /* 0x000fe400078ec0ff */
[----:B------:R-:W-:Y:S02]  /*5f5a0*/  LOP3.LUT R12, R12, 0x1, RZ, 0xc0, !PT ;  /* 0x000000010c0c7812 */ /* 0x000fe400078ec0ff */
[----:B------:R-:W-:Y:S02]  /*5f5b0*/  LOP3.LUT R40, R40, 0x1, RZ, 0xc0, !PT ;  /* 0x0000000128287812 */ /* 0x000fe400078ec0ff */
[----:B------:R-:W-:Y:S02]  /*5f5c0*/  SHF.L.U32 R38, R12, R39, RZ ;  /* 0x000000270c267219 */ /* 0x000fe400000006ff */
[----:B------:R-:W-:-:S02]  /*5f5d0*/  SHF.R.U32.HI R12, RZ, 0x2, R47 ;  /* 0x00000002ff0c7819 */ /* 0x000fc4000001162f */
[-C--:B------:R-:W-:Y:S02]  /*5f5e0*/  SHF.L.U32 R40, R40, R39.reuse, RZ ;  /* 0x0000002728287219 */ /* 0x080fe400000006ff */
[----:B------:R-:W-:Y:S02]  /*5f5f0*/  SHF.L.U32 R39, R2, R39, RZ ;  /* 0x0000002702277219 */ /* 0x000fe400000006ff */
[----:B------:R-:W-:Y:S02]  /*5f600*/  LOP3.LUT R12, R12, R47, RZ, 0x3c, !PT ;  /* 0x0000002f0c0c7212 */ /* 0x000fe400078e3cff */
[-C--:B------:R-:W-:Y:S02]  /*5f610*/  LOP3.LUT R38, R30, R39.reuse, R38, 0x70, !PT ;  /* 0x000000271e267212 */ /* 0x080fe400078e7026 */
[----:B------:R-:W-:Y:S01]  /*5f620*/  LOP3.LUT R47, R40, R39, R30, 0x70, !PT ;  /* 0x00000027282f7212 */ /* 0x000fe200078e701e */
[----:B------:R-:W-:Y:S01]  /*5f630*/  IMAD.SHL.U32 R39, R12, 0x8, RZ ;  /* 0x000000080c277824 */ /* 0x000fe200078e00ff */
[----:B------:R-:W-:-:S02]  /*5f640*/  SHF.L.U32 R50, R50, R49, RZ ;  /* 0x0000003132327219 */ /* 0x000fc400000006ff */
[----:B------:R-:W-:Y:S01]  /*5f650*/  LOP3.LUT R47, R38, R47, RZ, 0xfc, !PT ;  /* 0x0000002f262f7212 */ /* 0x000fe200078efcff */
[----:B------:R-:W-:Y:S01]  /*5f660*/  VIADD R38, R37, 0x1010101 ;  /* 0x0101010125267836 */ /* 0x000fe20000000000 */
[----:B------:R-:W-:Y:S01]  /*5f670*/  LOP3.LUT R39, R39, 0x18, RZ, 0xc, !PT ;  /* 0x0000001827277812 */ /* 0x000fe200078e0cff */
[----:B------:R-:W-:Y:S01]  /*5f680*/  VIADD R37, R37, 0x2020202 ;  /* 0x0202020225257836 */ /* 0x000fe20000000000 */
[----:B------:R-:W-:Y:S02]  /*5f690*/  SHF.L.U32 R49, R2, R49, RZ ;  /* 0x0000003102317219 */ /* 0x000fe400000006ff */
        /* <DEDUP_REMOVED lines=17> */
[----:B------:R-:W-:Y:S01]  /*5f7b0*/  LOP3.LUT R46, R46, R49, R30, 0x70, !PT ;  /* 0x000000312e2e7212 */ /* 0x000fe200078e701e */
[----:B------:R-:W-:Y:S01]  /*5f7c0*/  IMAD.IADD R38, R21, 0x1, R38 ;  /* 0x0000000115267824 */ /* 0x000fe200078e0226 */
[----:B------:R-:W-:Y:S02]  /*5f7d0*/  LOP3.LUT R43, R43, R48, RZ, 0xfc, !PT ;  /* 0x000000302b2b7212 */ /* 0x000fe400078efcff */
[----:B------:R-:W-:Y:S02]  /*5f7e0*/  LOP3.LUT R45, R45, R46, RZ, 0xfc, !PT ;  /* 0x0000002e2d2d7212 */ /* 0x000fe400078efcff */
[----:B------:R-:W-:Y:S02]  /*5f7f0*/  @!P0 SEL R39, R39, R38, P1 ;  /* 0x0000002627278207 */ /* 0x000fe40000800000 */
[----:B------:R-:W-:Y:S02]  /*5f800*/  LOP3.LUT R36, R43, R36, R45, 0xe8, !PT ;  /* 0x000000242b247212 */ /* 0x000fe400078ee82d */
[----:B------:R-:W-:-:S02]  /*5f810*/  LOP3.LUT R21, R39, R44, RZ, 0x3c, !PT ;  /* 0x0000002c27157212 */ /* 0x000fc400078e3cff */
[----:B------:R-:W-:Y:S02]  /*5f820*/  SHF.L.W.U32.HI R43, R9, 0xf, R9 ;  /* 0x0000000f092b7819 */ /* 0x000fe40000010e09 */
[----:B------:R-:W-:Y:S02]  /*5f830*/  SHF.R.U32.HI R12, RZ, 0x10, R21 ;  /* 0x00000010ff0c7819 */ /* 0x000fe40000011615 */
        /* <DEDUP_REMOVED lines=28> */
[----:B------:R-:W-:-:S04]  /*5fa00*/  SHF.L.W.U32.HI R22, R47, 0x13, R47 ;  /* 0x000000132f167819 */ /* 0x000fc80000010e2f */
        /* <DEDUP_REMOVED lines=13> */
[----:B------:R-:W-:Y:S02]  /*5fae0*/  SHF.L.W.U32.HI R22, R9, 0xd, R9 ;  /* 0x0000000d09167819 */ /* 0x000fe40000010e09 */
[--C-:B------:R-:W-:Y:S02]  /*5faf0*/  SHF.R.U32.HI R46, RZ, 0xc, R37.reuse ;  /* 0x0000000cff2e7819 */ /* 0x100fe40000011625 */
[--C-:B------:R-:W-:Y:S02]  /*5fb00*/  SHF.R.U32.HI R47, RZ, 0x4, R37.reuse ;  /* 0x00000004ff2f7819 */ /* 0x100fe40000011625 */
[----:B------:R-:W-:Y:S02]  /*5fb10*/  SHF.R.U32.HI R48, RZ, 0x8, R37 ;  /* 0x00000008ff307819 */ /* 0x000fe40000011625 */
[----:B------:R-:W-:Y:S02]  /*5fb20*/  LOP3.LUT R43, R45, R43, R22, 0x96, !PT ;  /* 0x0000002b2d2b7212 */ /* 0x000fe400078e9616 */
[----:B------:R-:W-:-:S02]  /*5fb30*/  LOP3.LUT R48, R48, R47, R46, 0x96, !PT ;  /* 0x0000002f30307212 */ /* 0x000fc400078e962e */
[C-C-:B------:R-:W-:Y:S02]  /*5fb40*/  SHF.L.W.U32.HI R22, R16.reuse, 0xf, R16.reuse ;  /* 0x0000000f10167819 */ /* 0x140fe40000010e10 */
[--C-:B------:R-:W-:Y:S02]  /*5fb50*/  SHF.L.W.U32.HI R45, R16, 0xd, R16.reuse ;  /* 0x0000000d102d7819 */ /* 0x100fe40000010e10 */
[----:B------:R-:W-:Y:S02]  /*5fb60*/  SHF.R.U32.HI R46, RZ, 0xa, R16 ;  /* 0x0000000aff2e7819 */ /* 0x000fe40000011610 */
[----:B------:R-:W-:Y:S02]  /*5fb70*/  LOP3.LUT R37, R48, R37, RZ, 0x3c, !PT ;  /* 0x0000002530257212 */ /* 0x000fe400078e3cff */
[----:B------:R-:W-:Y:S02]  /*5fb80*/  LOP3.LUT R22, R46, R22, R45, 0x96, !PT ;  /* 0x000000162e167212 */ /* 0x000fe400078e962d */
[----:B------:R-:W-:-:S02]  /*5fb90*/  SHF.R.U32.HI R45, RZ, 0x8, R14 ;  /* 0x00000008ff2d7819 */ /* 0x000fc4000001160e */
[----:B------:R-:W-:Y:S02]  /*5fba0*/  SHF.R.U32.HI R46, RZ, 0x1, R14 ;  /* 0x00000001ff2e7819 */ /* 0x000fe4000001160e */
[----:B------:R-:W-:Y:S02]  /*5fbb0*/  LOP3.LUT R45, R45, 0x1f, RZ, 0xc0, !PT ;  /* 0x0000001f2d2d7812 */ /* 0x000fe400078ec0ff */
[----:B------:R-:W-:Y:S02]  /*5fbc0*/  LOP3.LUT R46, R46, 0x1, RZ, 0xc0, !PT ;  /* 0x000000012e2e7812 */ /* 0x000fe400078ec0ff */
[----:B------:R-:W-:Y:S02]  /*5fbd0*/  IADD3 R47, PT, PT, R43, UR8, R20 ;  /* 0x000000082b2f7c10 */ /* 0x000fe4000fffe014 */
[----:B------:R-:W-:Y:S02]  /*5fbe0*/  LOP3.LUT R14, R14, 0x1, RZ, 0xc0, !PT ;  /* 0x000000010e0e7812 */ /* 0x000fe400078ec0ff */
[----:B------:R-:W-:-:S02]  /*5fbf0*/  SHF.L.U32 R43, R46, R45, RZ ;  /* 0x0000002d2e2b7219 */ /* 0x000fc400000006ff */
[----:B------:R-:W-:Y:S01]  /*5fc00*/  IADD3 R36, PT, PT, R21, R36, R15 ;  /* 0x0000002415247210 */ /* 0x000fe20007ffe00f */
[----:B------:R-:W-:Y:S01]  /*5fc10*/  VIADD R21, R47, UR4 ;  /* 0x000000042f157c36 */ /* 0x000fe20008000000 */
[----:B------:R-:W-:Y:S02]  /*5fc20*/  SHF.R.U32.HI R48, RZ, 0x2, R37 ;  /* 0x00000002ff307819 */ /* 0x000fe40000011625 */
[-C--:B------:R-:W-:Y:S02]  /*5fc30*/  SHF.L.U32 R14, R14, R45.reuse, RZ ;  /* 0x0000002d0e0e7219 */ /* 0x080fe400000006ff */
[----:B------:R-:W-:Y:S02]  /*5fc40*/  SHF.L.U32 R46, R2, R45, RZ ;  /* 0x0000002d022e7219 */ /* 0x000fe400000006ff */
[----:B------:R-:W-:Y:S02]  /*5fc50*/  LOP3.LUT R48, R48, R37, RZ, 0x3c, !PT ;  /* 0x0000002530307212 */ /* 0x000fe400078e3cff */
[----:B------:R-:W-:-:S02]  /*5fc60*/  LOP3.LUT R14, R15, R46, R14, 0x70, !PT ;  /* 0x0000002e0f0e7212 */ /* 0x000fc400078e700e */
[----:B------:R-:W-:Y:S01]  /*5fc70*/  LOP3.LUT R45, R43, R46, R15, 0x70, !PT ;  /* 0x0000002e2b2d7212 */ /* 0x000fe200078e700f */
[----:B------:R-:W-:Y:S01]  /*5fc80*/  IMAD.SHL.U32 R43, R48, 0x8, RZ ;  /* 0x00000008302b7824 */ /* 0x000fe200078e00ff */
[C-C-:B------:R-:W-:Y:S02]  /*5fc90*/  SHF.L.W.U32.HI R37, R21.reuse, 0xf, R21.reuse ;  /* 0x0000000f15257819 */ /* 0x140fe40000010e15 */
[--C-:B------:R-:W-:Y:S02]  /*5fca0*/  SHF.L.W.U32.HI R46, R21, 0xd, R21.reuse ;  /* 0x0000000d152e7819 */ /* 0x100fe40000010e15 */
[----:B------:R-:W-:Y:S02]  /*5fcb0*/  SHF.R.U32.HI R15, RZ, 0xa, R21 ;  /* 0x0000000aff0f7819 */ /* 0x000fe40000011615 */
[----:B------:R-:W-:Y:S02]  /*5fcc0*/  LOP3.LUT R14, R14, R45, RZ, 0xfc, !PT ;  /* 0x0000002d0e0e7212 */ /* 0x000fe400078efcff */
[----:B------:R-:W-:Y:S01]  /*5fcd0*/  LOP3.LUT R37, R15, R37, R46, 0x96, !PT ;  /* 0x000000250f257212 */ /* 0x000fe200078e962e */
[C---:B------:R-:W-:Y:S01]  /*5fce0*/  IMAD.U32 R15, R48.reuse, -0x80000000, RZ ;  /* 0x80000000300f7824 */ /* 0x040fe200078e00ff */
[----:B------:R-:W-:Y:S01]  /*5fcf0*/  LOP3.LUT R46, R43, 0x18, RZ, 0xc, !PT ;  /* 0x000000182b2e7812 */ /* 0x000fe200078e0cff */
[----:B------:R-:W-:Y:S01]  /*5fd00*/  IMAD.SHL.U32 R48, R48, 0x40000000, RZ ;  /* 0x4000000030307824 */ /* 0x000fe200078e00ff */
[----:B------:R-:W-:Y:S01]  /*5fd10*/  IADD3 R10, PT, PT, R10, R37, R17 ;  /* 0x000000250a0a7210 */ /* 0x000fe20007ffe011 */
[C---:B------:R-:W-:Y:S01]  /*5fd20*/  VIADD R43, R40.reuse, 0x1010101 ;  /* 0x01010101282b7836 */ /* 0x040fe20000000000 */
[----:B------:R-:W-:Y:S01]  /*5fd30*/  LOP3.LUT R47, R15, 0x80000000, RZ, 0x3c, !PT ;  /* 0x800000000f2f7812 */ /* 0x000fe200078e3cff */
[----:B------:R-:W-:Y:S01]  /*5fd40*/  VIADD R40, R40, 0x2020202 ;  /* 0x0202020228287836 */ /* 0x000fe20000000000 */
[----:B------:R-:W-:Y:S01]  /*5fd50*/  LOP3.LUT R15, R48, 0xc0000000, RZ, 0x3c, !PT ;  /* 0xc0000000300f7812 */ /* 0x000fe200078e3cff */
[----:B------:R-:W-:Y:S01]  /*5fd60*/  IMAD.IADD R25, R25, 0x1, R14 ;  /* 0x0000000119197824 */ /* 0x000fe200078e020e */
        /* <DEDUP_REMOVED lines=39> */
[CC--:B------:R-:W-:Y:S02]  /*5ffe0*/  LOP3.LUT R40, R12.reuse, R39.reuse, RZ, 0x30, !PT ;  /* 0x000000270c287212 */ /* 0x0c0fe400078e30ff */
[----:B------:R-:W-:Y:S02]  /*5fff0*/  LOP3.LUT R39, RZ, R39, RZ, 0x33, !PT ;  /* 0x00000027ff277212 */ /* 0x000fe400078e33ff */
[--C-:B------:R-:W-:Y:S02]  /*60000*/  SHF.R.U32.HI R45, RZ, 0x8, R42.reuse ;  /* 0x00000008ff2d7819 */ /* 0x100fe4000001162a */
[----:B------:R-:W-:Y:S01]  /*60010*/  SHF.R.U32.HI R46, RZ, 0x1, R42 ;  /* 0x00000001ff2e7819 */ /* 0x000fe2000001162a */
[----:B------:R-:W-:Y:S01]  /*60020*/  IMAD.IADD R39, R12, 0x1, R39 ;  /* 0x000000010c277824 */ /* 0x000fe200078e0227 */
[----:B------:R-:W-:-:S02]  /*60030*/  LOP3.LUT R45, R45, 0x1f, RZ, 0xc0, !PT ;  /* 0x0000001f2d2d7812 */ /* 0x000fc400078ec0ff */
[----:B------:R-:W-:Y:S02]  /*60040*/  LOP3.LUT R46, R46, 0x1, RZ, 0xc0, !PT ;  /* 0x000000012e2e7812 */ /* 0x000fe400078ec0ff */
[----:B------:R-:W-:Y:S02]  /*60050*/  LOP3.LUT R42, R42, 0x1, RZ, 0xc0, !PT ;  /* 0x000000012a2a7812 */ /* 0x000fe400078ec0ff */
[----:B------:R-:W-:Y:S02]  /*60060*/  LOP3.LUT R40, R47, R40, RZ, 0xfc, !PT ;  /* 0x000000282f287212 */ /* 0x000fe400078efcff */
[-C--:B------:R-:W-:Y:S02]  /*60070*/  SHF.L.U32 R46, R46, R45.reuse, RZ ;  /* 0x0000002d2e2e7219 */ /* 0x080fe400000006ff */
[-C--:B------:R-:W-:Y:S02]  /*60080*/  SHF.L.U32 R42, R42, R45.reuse, RZ ;  /* 0x0000002d2a2a7219 */ /* 0x080fe400000006ff */
[----:B------:R-:W-:-:S02]  /*60090*/  SHF.L.U32 R12, R2, R45, RZ ;  /* 0x0000002d020c7219 */ /* 0x000fc400000006ff */
[----:B------:R-:W-:Y:S02]  /*600a0*/  @!P0 SEL R40, R40, R39, P1 ;  /* 0x0000002728288207 */ /* 0x000fe40000800000 */
[-C--:B------:R-:W-:Y:S02]  /*600b0*/  LOP3.LUT R14, R23, R12.reuse, R42, 0x70, !PT ;  /* 0x0000000c170e7212 */ /* 0x080fe400078e702a */
[----:B------:R-:W-:Y:S01]  /*600c0*/  LOP3.LUT R45, R46, R12, R23, 0x70, !PT ;  /* 0x0000000c2e2d7212 */ /* 0x000fe200078e7017 */
[----:B------:R-:W-:Y:S01]  /*600d0*/  IMAD.IADD R47, R15, 0x1, R40 ;  /* 0x000000010f2f7824 */ /* 0x000fe200078e0228 */
[--C-:B------:R-:W-:Y:S02]  /*600e0*/  SHF.R.U32.HI R12, RZ, 0x8, R13.reuse ;  /* 0x00000008ff0c7819 */ /* 0x100fe4000001160d */
[----:B------:R-:W-:Y:S02]  /*600f0*/  SHF.R.U32.HI R39, RZ, 0x1, R13 ;  /* 0x00000001ff277819 */ /* 0x000fe4000001160d */
[----:B------:R-:W-:-:S02]  /*60100*/  LOP3.LUT R15, R12, 0x1f, RZ, 0xc0, !PT ;  /* 0x0000001f0c0f7812 */ /* 0x000fc400078ec0ff */
[----:B------:R-:W-:Y:S02]  /*60110*/  LOP3.LUT R12, R39, 0x1, RZ, 0xc0, !PT ;  /* 0x00000001270c7812 */ /* 0x000fe400078ec0ff */
[----:B------:R-:W-:Y:S02]  /*60120*/  LOP3.LUT R39, R47, R38, RZ, 0x3c, !PT ;  /* 0x000000262f277212 */ /* 0x000fe400078e3cff */
[----:B------:R-:W-:Y:S02]  /*60130*/  LOP3.LUT R42, R13, 0x1, RZ, 0xc0, !PT ;  /* 0x000000010d2a7812 */ /* 0x000fe400078ec0ff */
[----:B------:R-:W-:Y:S02]  /*60140*/  SHF.R.U32.HI R48, RZ, 0x4, R39 ;  /* 0x00000004ff307819 */ /* 0x000fe40000011627 */
[-C--:B------:R-:W-:Y:S02]  /*60150*/  SHF.L.U32 R46, R12, R15.reuse, RZ ;  /* 0x0000000f0c2e7219 */ /* 0x080fe400000006ff */
[----:B------:R-:W-:-:S02]  /*60160*/  SHF.L.U32 R13, R42, R15, RZ ;  /* 0x0000000f2a0d7219 */ /* 0x000fc400000006ff */
[----:B------:R-:W-:Y:S02]  /*60170*/  SHF.L.U32 R12, R2, R15, RZ ;  /* 0x0000000f020c7219 */ /* 0x000fe400000006ff */
[----:B------:R-:W-:Y:S02]  /*60180*/  LOP3.LUT R42, R48, 0xf0f0f0f, R39, 0x48, !PT ;  /* 0x0f0f0f0f302a7812 */ /* 0x000fe400078e4827 */
[-C--:B------:R-:W-:Y:S02]  /*60190*/  LOP3.LUT R13, R25, R12.reuse, R13, 0x70, !PT ;  /* 0x0000000c190d7212 */ /* 0x080fe400078e700d */
[----:B------:R-:W-:Y:S02]  /*601a0*/  LOP3.LUT R12, R46, R12, R25, 0x70, !PT ;  /* 0x0000000c2e0c7212 */ /* 0x000fe400078e7019 */
[----:B------:R-:W-:Y:S02]  /*601b0*/  SHF.R.U32.HI R46, RZ, 0x18, R42 ;  /* 0x00000018ff2e7819 */ /* 0x000fe4000001162a */
[----:B------:R-:W-:-:S02]  /*601c0*/  LOP3.LUT R14, R14, R45, RZ, 0xfc, !PT ;  /* 0x0000002d0e0e7212 */ /* 0x000fc400078efcff */
[----:B------:R-:W-:Y:S02]  /*601d0*/  SHF.R.W.U32 R47, R39, R46, R39 ;  /* 0x0000002e272f7219 */ /* 0x000fe40000001e27 */
        /* <DEDUP_REMOVED lines=15> */
[--C-:B------:R-:W-:Y:S02]  /*602d0*/  SHF.R.U32.HI R46, RZ, 0x4, R15.reuse ;  /* 0x00000004ff2e7819 */ /* 0x100fe4000001160f */
[----:B------:R-:W-:-:S02]  /*602e0*/  SHF.R.U32.HI R47, RZ, 0x8, R15 ;  /* 0x00000008ff2f7819 */ /* 0x000fc4000001160f */
[----:B------:R-:W-:Y:S02]  /*602f0*/  LOP3.LUT R45, R14, R45, R41, 0x1e, !PT ;  /* 0x0000002d0e2d7212 */ /* 0x000fe400078e1e29 */
[----:B------:R-:W-:Y:S02]  /*60300*/  LOP3.LUT R48, R47, R46, R13, 0x96, !PT ;  /* 0x0000002e2f307212 */ /* 0x000fe400078e960d */
[C-C-:B------:R-:W-:Y:S02]  /*60310*/  SHF.L.W.U32.HI R46, R12.reuse, 0x1a, R12.reuse ;  /* 0x0000001a0c2e7819 */ /* 0x140fe40000010e0c */
[C-C-:B------:R-:W-:Y:S02]  /*60320*/  SHF.L.W.U32.HI R13, R12.reuse, 0x15, R12.reuse ;  /* 0x000000150c0d7819 */ /* 0x140fe40000010e0c */
[----:B------:R-:W-:Y:S02]  /*60330*/  SHF.L.W.U32.HI R12, R12, 0x7, R12 ;  /* 0x000000070c0c7819 */ /* 0x000fe40000010e0c */
[----:B------:R-:W-:-:S02]  /*60340*/  LOP3.LUT R48, R48, R15, RZ, 0x3c, !PT ;  /* 0x0000000f30307212 */ /* 0x000fc400078e3cff */
[----:B------:R-:W-:Y:S02]  /*60350*/  LOP3.LUT R45, R14, R25, R45, 0x78, !PT ;  /* 0x000000190e2d7212 */ /* 0x000fe400078e782d */
[----:B------:R-:W-:Y:S02]  /*60360*/  LOP3.LUT R46, R12, R46, R13, 0x96, !PT ;  /* 0x0000002e0c2e7212 */ /* 0x000fe400078e960d */
        /* <DEDUP_REMOVED lines=18> */
[----:B0-----:R-:W-:Y:S02]  /*60490*/  IADD3 R12, PT, PT, R27, R12, R21 ;  /* 0x0000000c1b0c7210 */ /* 0x001fe40007ffe015 */
[----:B------:R-:W-:Y:S02]  /*604a0*/  LOP3.LUT R52, R48, R41, R52, 0xd0, !PT ;  /* 0x0000002930347212 */ /* 0x000fe400078ed034 */
[-C--:B------:R-:W-:Y:S02]  /*604b0*/  LOP3.LUT R27, R43, R48.reuse, RZ, 0x30, !PT ;  /* 0x000000302b1b7212 */ /* 0x080fe400078e30ff */
[----:B------:R-:W-:-:S02]  /*604c0*/  LOP3.LUT R48, RZ, R48, RZ, 0x33, !PT ;  /* 0x00000030ff307212 */ /* 0x000fc400078e33ff */
[----:B------:R-:W-:Y:S02]  /*604d0*/  ISETP.GT.AND P1, PT, R47, -0x1, PT ;  /* 0xffffffff2f00780c */ /* 0x000fe40003f24270 */
[----:B------:R-:W-:Y:S01]  /*604e0*/  LOP3.LUT R27, R52, R27, RZ, 0xfc, !PT ;  /* 0x0000001b341b7212 */ /* 0x000fe200078efcff */
[----:B------:R-:W-:Y:S01]  /*604f0*/  IMAD.IADD R48, R43, 0x1, R48 ;  /* 0x000000012b307824 */ /* 0x000fe200078e0230 */
[----:B------:R-:W-:Y:S02]  /*60500*/  IADD3 R12, PT, PT, R46, R12, R45 ;  /* 0x0000000c2e0c7210 */ /* 0x000fe40007ffe02d */
[----:B------:R-:W-:Y:S02]  /*60510*/  SHF.R.U32.HI R45, RZ, 0x1, R38 ;  /* 0x00000001ff2d7819 */ /* 0x000fe40000011626 */
[----:B------:R-:W-:Y:S02]  /*60520*/  @!P0 SEL R27, R27, R48, P1 ;  /* 0x000000301b1b8207 */ /* 0x000fe40000800000 */
[----:B------:R-:W-:-:S02]  /*60530*/  LOP3.LUT R46, R45, 0x1, RZ, 0xc0, !PT ;  /* 0x000000012d2e7812 */ /* 0x000fc400078ec0ff */
        /* <DEDUP_REMOVED lines=41> */
[----:B------:R-:W-:Y:S02]  /*607d0*/  SHF.R.U32.HI R47, RZ, 0x10, R44 ;  /* 0x00000010ff2f7819 */ /* 0x000fe4000001162c */
[-C--:B------:R-:W-:Y:S02]  /*607e0*/  SHF.L.U32 R45, R2, R43.reuse, RZ ;  /* 0x0000002b022d7219 */ /* 0x080fe400000006ff */
[----:B------:R-:W-:Y:S02]  /*607f0*/  SHF.L.U32 R46, R46, R43, RZ ;  /* 0x0000002b2e2e7219 */ /* 0x000fe400000006ff */
[----:B------:R-:W-:-:S02]  /*60800*/  LOP3.LUT R43, R47, R44, RZ, 0x3c, !PT ;  /* 0x0000002c2f2b7212 */ /* 0x000fc400078e3cff */
[-C--:B------:R-:W-:Y:S02]  /*60810*/  LOP3.LUT R38, R24, R45.reuse, R38, 0x70, !PT ;  /* 0x0000002d18267212 */ /* 0x080fe400078e7026 */
[----:B------:R-:W-:Y:S02]  /*60820*/  LOP3.LUT R45, R46, R45, R24, 0x70, !PT ;  /* 0x0000002d2e2d7212 */ /* 0x000fe400078e7018 */
[--C-:B------:R-:W-:Y:S02]  /*60830*/  SHF.R.U32.HI R46, RZ, 0xc, R43.reuse ;  /* 0x0000000cff2e7819 */ /* 0x100fe4000001162b */
[--C-:B------:R-:W-:Y:S02]  /*60840*/  SHF.R.U32.HI R47, RZ, 0x4, R43.reuse ;  /* 0x00000004ff2f7819 */ /* 0x100fe4000001162b */
[----:B------:R-:W-:Y:S02]  /*60850*/  SHF.R.U32.HI R48, RZ, 0x8, R43 ;  /* 0x00000008ff307819 */ /* 0x000fe4000001162b */
[----:B------:R-:W-:-:S02]  /*60860*/  LOP3.LUT R38, R38, R45, RZ, 0xfc, !PT ;  /* 0x0000002d26267212 */ /* 0x000fc400078efcff */
[----:B------:R-:W-:Y:S02]  /*60870*/  LOP3.LUT R46, R48, R47, R46, 0x96, !PT ;  /* 0x0000002f302e7212 */ /* 0x000fe400078e962e */
[--C-:B------:R-:W-:Y:S02]  /*60880*/  SHF.R.U32.HI R45, RZ, 0x8, R39.reuse ;  /* 0x00000008ff2d7819 */ /* 0x100fe40000011627 */
[----:B------:R-:W-:Y:S02]  /*60890*/  LOP3.LUT R47, R46, R43, RZ, 0x3c, !PT ;  /* 0x0000002b2e2f7212 */ /* 0x000fe400078e3cff */
[----:B------:R-:W-:Y:S02]  /*608a0*/  SHF.R.U32.HI R43, RZ, 0x1, R39 ;  /* 0x00000001ff2b7819 */ /* 0x000fe40000011627 */
[----:B------:R-:W-:Y:S02]  /*608b0*/  SHF.R.U32.HI R50, RZ, 0x2, R47 ;  /* 0x00000002ff327819 */ /* 0x000fe4000001162f */
[----:B------:R-:W-:-:S02]  /*608c0*/  LOP3.LUT R48, R39, 0x1, RZ, 0xc0, !PT ;  /* 0x0000000127307812 */ /* 0x000fc400078ec0ff */
[----:B------:R-:W-:Y:S02]  /*608d0*/  LOP3.LUT R39, R50, R47, RZ, 0x3c, !PT ;  /* 0x0000002f32277212 */ /* 0x000fe400078e3cff */
[----:B------:R-:W-:Y:S02]  /*608e0*/  LOP3.LUT R45, R45, 0x1f, RZ, 0xc0, !PT ;  /* 0x0000001f2d2d7812 */ /* 0x000fe400078ec0ff */
[----:B------:R-:W-:Y:S01]  /*608f0*/  LOP3.LUT R46, R43, 0x1, RZ, 0xc0, !PT ;  /* 0x000000012b2e7812 */ /* 0x000fe200078ec0ff */
[----:B------:R-:W-:Y:S01]  /*60900*/  IMAD.SHL.U32 R47, R39, 0x8, RZ ;  /* 0x00000008272f7824 */ /* 0x000fe200078e00ff */
[-C--:B------:R-:W-:Y:S02]  /*60910*/  SHF.L.U32 R43, R48, R45.reuse, RZ ;  /* 0x0000002d302b7219 */ /* 0x080fe400000006ff */
        /* <DEDUP_REMOVED lines=72> */
[----:B------:R-:W-:-:S02]  /*60da0*/  LOP3.LUT R49, R44, 0x1f, RZ, 0xc0, !PT ;  /* 0x0000001f2c317812 */ /* 0x000fc400078ec0ff */
[----:B------:R-:W-:Y:S02]  /*60db0*/  LOP3.LUT R46, R46, 0x1, RZ, 0xc0, !PT ;  /* 0x000000012e2e7812 */ /* 0x000fe400078ec0ff */
[----:B------:R-:W-:Y:S02]  /*60dc0*/  LOP3.LUT R40, R40, 0x1, RZ, 0xc0, !PT ;  /* 0x0000000128287812 */ /* 0x000fe400078ec0ff */
[----:B------:R-:W-:Y:S02]  /*60dd0*/  SHF.R.U32.HI R44, RZ, 0x2, R43 ;  /* 0x00000002ff2c7819 */ /* 0x000fe4000001162b */
[-C--:B------:R-:W-:Y:S02]  /*60de0*/  SHF.L.U32 R46, R46, R49.reuse, RZ ;  /* 0x000000312e2e7219 */ /* 0x080fe400000006ff */
[-C--:B------:R-:W-:Y:S02]  /*60df0*/  SHF.L.U32 R40, R40, R49.reuse, RZ ;  /* 0x0000003128287219 */ /* 0x080fe400000006ff */
[----:B------:R-:W-:-:S02]  /*60e00*/  SHF.L.U32 R49, R2, R49, RZ ;  /* 0x0000003102317219 */ /* 0x000fc400000006ff */
[----:B------:R-:W-:Y:S02]  /*60e10*/  LOP3.LUT R43, R44, R43, RZ, 0x3c, !PT ;  /* 0x0000002b2c2b7212 */ /* 0x000fe400078e3cff */
[-C--:B------:R-:W-:Y:S02]  /*60e20*/  LOP3.LUT R40, R36, R49.reuse, R40, 0x70, !PT ;  /* 0x0000003124287212 */ /* 0x080fe400078e7028 */
[----:B------:R-:W-:Y:S01]  /*60e30*/  LOP3.LUT R49, R46, R49, R36, 0x70, !PT ;  /* 0x000000312e317212 */ /* 0x000fe200078e7024 */
[----:B------:R-:W-:-:S03]  /*60e40*/  IMAD.SHL.U32 R46, R43, 0x8, RZ ;  /* 0x000000082b2e7824 */ /* 0x000fc600078e00ff */
[----:B------:R-:W-:Y:S01]  /*60e50*/  LOP3.LUT R44, R40, R49, RZ, 0xfc, !PT ;  /* 0x00000031282c7212 */ /* 0x000fe200078efcff */
[----:B------:R-:W-:Y:S01]  /*60e60*/  VIADD R40, R47, 0x1010101 ;  /* 0x010101012f287836 */ /* 0x000fe20000000000 */
[----:B------:R-:W-:Y:S01]  /*60e70*/  LOP3.LUT R49, R46, 0x18, RZ, 0xc, !PT ;  /* 0x000000182e317812 */ /* 0x000fe200078e0cff */
[C---:B------:R-:W-:Y:S02]  /*60e80*/  IMAD.U32 R46, R43.reuse, -0x80000000, RZ ;  /* 0x800000002b2e7824 */ /* 0x040fe400078e00ff */
[----:B------:R-:W-:Y:S01]  /*60e90*/  IMAD.SHL.U32 R43, R43, 0x40000000, RZ ;  /* 0x400000002b2b7824 */ /* 0x000fe200078e00ff */
[----:B------:R-:W-:Y:S01]  /*60ea0*/  SHF.R.U32.HI R40, RZ, R49, R40 ;  /* 0x00000031ff287219 */ /* 0x000fe20000011628 */
[----:B------:R-:W-:Y:S01]  /*60eb0*/  VIADD R47, R47, 0x2020202 ;  /* 0x020202022f2f7836 */ /* 0x000fe20000000000 */
[----:B------:R-:W-:Y:S02]  /*60ec0*/  LOP3.LUT R46, R46, 0x80000000, RZ, 0x3c, !PT ;  /* 0x800000002e2e7812 */ /* 0x000fe400078e3cff */
[----:B------:R-:W-:-:S02]  /*60ed0*/  LOP3.LUT R43, R43, 0xc0000000, RZ, 0x3c, !PT ;  /* 0xc00000002b2b7812 */ /* 0x000fc400078e3cff */
        /* <DEDUP_REMOVED lines=43> */
[----:B------:R-:W-:-:S04]  /*61190*/  SHF.R.U32.HI R27, RZ, 0x8, R41 ;  /* 0x00000008ff1b7819 */ /* 0x000fc80000011629 */
[----:B------:R-:W-:Y:S02]  /*611a0*/  @!P0 SEL R39, R39, R46, P1 ;  /* 0x0000002e27278207 */ /* 0x000fe40000800000 */
[----:B------:R-:W-:Y:S02]  /*611b0*/  SHF.R.U32.HI R46, RZ, 0x1, R41 ;  /* 0x00000001ff2e7819 */ /* 0x000fe40000011629 */
[----:B------:R-:W-:Y:S01]  /*611c0*/  LOP3.LUT R27, R27, 0x1f, RZ, 0xc0, !PT ;  /* 0x0000001f1b1b7812 */ /* 0x000fe200078ec0ff */
[----:B------:R-:W-:Y:S01]  /*611d0*/  IMAD.IADD R40, R40, 0x1, R39 ;  /* 0x0000000128287824 */ /* 0x000fe200078e0227 */
[----:B------:R-:W-:Y:S02]  /*611e0*/  LOP3.LUT R46, R46, 0x1, RZ, 0xc0, !PT ;  /* 0x000000012e2e7812 */ /* 0x000fe400078ec0ff */
[----:B------:R-:W-:Y:S02]  /*611f0*/  SHF.L.U32 R48, R48, R27, RZ ;  /* 0x0000001b30307219 */ /* 0x000fe400000006ff */
[----:B------:R-:W-:-:S02]  /*61200*/  LOP3.LUT R40, R40, R41, RZ, 0x3c, !PT ;  /* 0x0000002928287212 */ /* 0x000fc400078e3cff */
[-C--:B------:R-:W-:Y:S02]  /*61210*/  SHF.L.U32 R41, R46, R27.reuse, RZ ;  /* 0x0000001b2e297219 */ /* 0x080fe400000006ff */
[--C-:B------:R-:W-:Y:S02]  /*61220*/  SHF.R.U32.HI R47, RZ, 0x4, R40.reuse ;  /* 0x00000004ff2f7819 */ /* 0x100fe40000011628 */
[----:B------:R-:W-:Y:S02]  /*61230*/  SHF.L.U32 R27, R2, R27, RZ ;  /* 0x0000001b021b7219 */ /* 0x000fe400000006ff */
[----:B------:R-:W-:Y:S02]  /*61240*/  LOP3.LUT R46, R47, 0xf0f0f0f, R40, 0x48, !PT ;  /* 0x0f0f0f0f2f2e7812 */ /* 0x000fe400078e4828 */
[-C--:B------:R-:W-:Y:S02]  /*61250*/  LOP3.LUT R48, R36, R27.reuse, R48, 0x70, !PT ;  /* 0x0000001b24307212 */ /* 0x080fe400078e7030 */
[----:B------:R-:W-:-:S02]  /*61260*/  LOP3.LUT R41, R41, R27, R36, 0x70, !PT ;  /* 0x0000001b29297212 */ /* 0x000fc400078e7024 */
[----:B------:R-:W-:Y:S02]  /*61270*/  SHF.R.U32.HI R27, RZ, 0x18, R46 ;  /* 0x00000018ff1b7819 */ /* 0x000fe4000001162e */
[----:B------:R-:W-:Y:S02]  /*61280*/  LOP3.LUT R41, R48, R41, RZ, 0xfc, !PT ;  /* 0x0000002930297212 */ /* 0x000fe400078efcff */
[--C-:B------:R-:W-:Y:S02]  /*61290*/  SHF.R.W.U32 R27, R40, R27, R40.reuse ;  /* 0x0000001b281b7219 */ /* 0x100fe40000001e28 */
[----:B------:R-:W-:Y:S02]  /*612a0*/  SHF.R.U32.HI R48, RZ, 0x1, R40 ;  /* 0x00000001ff307819 */ /* 0x000fe40000011628 */
[----:B------:R-:W-:Y:S02]  /*612b0*/  LOP3.LUT R42, R27, R42, RZ, 0x3c, !PT ;  /* 0x0000002a1b2a7212 */ /* 0x000fe400078e3cff */
[----:B------:R-:W-:-:S02]  /*612c0*/  LOP3.LUT R27, R45, R38, R44, 0xe8, !PT ;  /* 0x000000262d1b7212 */ /* 0x000fc400078ee82c */
[----:B------:R-:W-:Y:S02]  /*612d0*/  SHF.R.U32.HI R47, RZ, 0x10, R42 ;  /* 0x00000010ff2f7819 */ /* 0x000fe4000001162a */
[C-C-:B------:R-:W-:Y:S02]  /*612e0*/  SHF.L.W.U32.HI R38, R41.reuse, 0x1e, R41.reuse ;  /* 0x0000001e29267819 */ /* 0x140fe40000010e29 */
[C-C-:B------:R-:W-:Y:S02]  /*612f0*/  SHF.L.W.U32.HI R45, R41.reuse, 0x13, R41.reuse ;  /* 0x00000013292d7819 */ /* 0x140fe40000010e29 */
        /* <DEDUP_REMOVED lines=17> */
[----:B------:R-:W-:Y:S02]  /*61410*/  IADD3 R27, PT, PT, R38, R27, R12 ;  /* 0x0000001b261b7210 */ /* 0x000fe40007ffe00c */
[-C--:B------:R-:W-:Y:S01]  /*61420*/  LOP3.LUT R38, R12, R45.reuse, R50, 0x70, !PT ;  /* 0x0000002d0c267212 */ /* 0x080fe200078e7032 */
[----:B------:R-:W-:Y:S01]  /*61430*/  IMAD.U32 R47, R44, -0x80000000, RZ ;  /* 0x800000002c2f7824 */ /* 0x000fe200078e00ff */
[----:B------:R-:W-:Y:S01]  /*61440*/  LOP3.LUT R41, R48, R45, R12, 0x70, !PT ;  /* 0x0000002d30297212 */ /* 0x000fe200078e700c */
[C---:B------:R-:W-:Y:S02]  /*61450*/  IMAD.SHL.U32 R12, R44.reuse, 0x8, RZ ;  /* 0x000000082c0c7824 */ /* 0x040fe400078e00ff */
        /* <DEDUP_REMOVED lines=202> */
[--C-:B------:R-:W-:Y:S01]  /*62100*/  SHF.R.U32.HI R46, RZ, 0x1, R42.reuse ;  /* 0x00000001ff2e7819 */ /* 0x100fe2000001162a */
[----:B------:R-:W-:Y:S01]  /*62110*/  IMAD.IADD R22, R34, 0x1, R43 ;  /* 0x0000000122167824 */ /* 0x000fe200078e022b */
        /* <DEDUP_REMOVED lines=9> */
[----:B------:R-:W-:Y:S01]  /*621b0*/  IMAD.SHL.U32 R43, R42, 0x8, RZ ;  /* 0x000000082a2b7824 */ /* 0x000fe200078e00ff */
[----:B------:R-:W-:Y:S02]  /*621c0*/  IADD3 R13, PT, PT, R23, R13, R22 ;  /* 0x0000000d170d7210 */ /* 0x000fe40007ffe016 */
        /* <DEDUP_REMOVED lines=73> */
[-C--:B------:R-:W-:Y:S02]  /*62660*/  SHF.L.U32 R47, R48, R45.reuse, RZ ;  /* 0x0000002d302f7219 */ /* 0x080fe400000006ff */
[----:B------:R-:W-:Y:S02]  /*62670*/  SHF.R.U32.HI R51, RZ, 0x2, R34 ;  /* 0x00000002ff337819 */ /* 0x000fe40000011622 */
[-C--:B------:R-:W-:Y:S02]  /*62680*/  SHF.L.U32 R49, R40, R45.reuse, RZ ;  /* 0x0000002d28317219 */ /* 0x080fe400000006ff */
[----:B------:R-:W-:-:S02]  /*62690*/  SHF.L.U32 R48, R2, R45, RZ ;  /* 0x0000002d02307219 */ /* 0x000fc400000006ff */
[----:B------:R-:W-:Y:S02]  /*626a0*/  LOP3.LUT R40, R51, R34, RZ, 0x3c, !PT ;  /* 0x0000002233287212 */ /* 0x000fe400078e3cff */
[-C--:B------:R-:W-:Y:S02]  /*626b0*/  LOP3.LUT R34, R25, R48.reuse, R49, 0x70, !PT ;  /* 0x0000003019227212 */ /* 0x080fe400078e7031 */
[----:B------:R-:W-:Y:S01]  /*626c0*/  LOP3.LUT R47, R47, R48, R25, 0x70, !PT ;  /* 0x000000302f2f7212 */ /* 0x000fe200078e7019 */
[----:B------:R-:W-:-:S03]  /*626d0*/  IMAD.SHL.U32 R45, R40, 0x8, RZ ;  /* 0x00000008282d7824 */ /* 0x000fc600078e00ff */
[----:B------:R-:W-:Y:S01]  /*626e0*/  LOP3.LUT R34, R39, R34, R47, 0x1e, !PT ;  /* 0x0000002227227212 */ /* 0x000fe200078e1e2f */
[C---:B------:R-:W-:Y:S01]  /*626f0*/  IMAD.U32 R47, R40.reuse, -0x80000000, RZ ;  /* 0x80000000282f7824 */ /* 0x040fe200078e00ff */
[----:B------:R-:W-:Y:S01]  /*62700*/  LOP3.LUT R48, R45, 0x18, RZ, 0xc, !PT ;  /* 0x000000182d307812 */ /* 0x000fe200078e0cff */
[----:B------:R-:W-:Y:S02]  /*62710*/  IMAD.SHL.U32 R40, R40, 0x40000000, RZ ;  /* 0x4000000028287824 */ /* 0x000fe400078e00ff */
        /* <DEDUP_REMOVED lines=80> */
[----:B------:R-:W-:Y:S02]  /*62c20*/  LOP3.LUT R43, R38, R41, RZ, 0xfc, !PT ;  /* 0x00000029262b7212 */ /* 0x000fe400078efcff */
[-C--:B------:R-:W-:Y:S02]  /*62c30*/  LOP3.LUT R38, RZ, R42.reuse, RZ, 0x33, !PT ;  /* 0x0000002aff267212 */ /* 0x080fe400078e33ff */
[----:B------:R-:W-:Y:S01]  /*62c40*/  LOP3.LUT R44, R42, R51, R44, 0xd0, !PT ;  /* 0x000000332a2c7212 */ /* 0x000fe200078ed02c */
[----:B------:R-:W-:Y:S01]  /*62c50*/  IMAD.IADD R26, R26, 0x1, R43 ;  /* 0x000000011a1a7824 */ /* 0x000fe200078e022b */
        /* <DEDUP_REMOVED lines=33> */
[----:B------:R-:W-:-:S03]  /*62e70*/  IMAD.IADD R47, R47, 0x1, R38 ;  /* 0x000000012f2f7824 */ /* 0x000fc600078e0226 */
[----:B------:R-:W-:Y:S02]  /*62e80*/  LOP3.LUT R48, R48, 0x1, RZ, 0xc0, !PT ;  /* 0x0000000130307812 */ /* 0x000fe400078ec0ff */
        /* <DEDUP_REMOVED lines=75> */
[----:B------:R-:W-:Y:S01]  /*63340*/  SHF.R.U32.HI R48, RZ, 0x1, R41 ;  /* 0x00000001ff307819 */ /* 0x000fe20000011629 */
[----:B------:R-:W-:Y:S01]  /*63350*/  IMAD.IADD R44, R44, 0x1, R47 ;  /* 0x000000012c2c7824 */ /* 0x000fe200078e022f */
[----:B------:R-:W-:Y:S02]  /*63360*/  LOP3.LUT R45, R49, R42, RZ, 0xfc, !PT ;  /* 0x0000002a312d7212 */ /* 0x000fe400078efcff */
        /* <DEDUP_REMOVED lines=34> */
[----:B------:R-:W-:-:S02]  /*63590*/  ISETP.GT.AND P1, PT, R49, -0x1, PT ;  /* 0xffffffff3100780c */ /* 0x000fc40003f24270 */
        /* <DEDUP_REMOVED lines=43> */
[--C-:B------:R-:W-:Y:S02]  /*63850*/  SHF.R.U32.HI R43, RZ, 0x8, R12.reuse ;  /* 0x00000008ff2b7819 */ /* 0x100fe4000001160c */
[----:B------:R-:W-:Y:S02]  /*63860*/  @!P0 SEL R34, R34, R45, P1 ;  /* 0x0000002d22228207 */ /* 0x000fe40000800000 */
[----:B------:R-:W-:Y:S02]  /*63870*/  SHF.R.U32.HI R44, RZ, 0x1, R12 ;  /* 0x00000001ff2c7819 */ /* 0x000fe4000001160c */
[----:B------:R-:W-:Y:S01]  /*63880*/  LOP3.LUT R43, R43, 0x1f, RZ, 0xc0, !PT ;  /* 0x0000001f2b2b7812 */ /* 0x000fe200078ec0ff */
[----:B------:R-:W-:Y:S01]  /*63890*/  IMAD.IADD R23, R23, 0x1, R34 ;  /* 0x0000000117177824 */ /* 0x000fe200078e0222 */
[----:B------:R-:W-:-:S02]  /*638a0*/  LOP3.LUT R44, R44, 0x1, RZ, 0xc0, !PT ;  /* 0x000000012c2c7812 */ /* 0x000fc400078ec0ff */
[----:B------:R-:W-:Y:S02]  /*638b0*/  LOP3.LUT R50, R12, 0x1, RZ, 0xc0, !PT ;  /* 0x000000010c327812 */ /* 0x000fe400078ec0ff */
[----:B------:R-:W-:Y:S02]  /*638c0*/  LOP3.LUT R23, R23, R40, RZ, 0x3c, !PT ;  /* 0x0000002817177212 */ /* 0x000fe400078e3cff */
[-C--:B------:R-:W-:Y:S02]  /*638d0*/  SHF.L.U32 R12, R44, R43.reuse, RZ ;  /* 0x0000002b2c0c7219 */ /* 0x080fe400000006ff */
[----:B------:R-:W-:Y:S02]  /*638e0*/  SHF.R.U32.HI R44, RZ, 0x4, R23 ;  /* 0x00000004ff2c7819 */ /* 0x000fe40000011617 */
[-C--:B------:R-:W-:Y:S02]  /*638f0*/  SHF.L.U32 R50, R50, R43.reuse, RZ ;  /* 0x0000002b32327219 */ /* 0x080fe400000006ff */
[----:B------:R-:W-:-:S02]  /*63900*/  SHF.L.U32 R43, R2, R43, RZ ;  /* 0x0000002b022b7219 */ /* 0x000fc400000006ff */
[--C-:B------:R-:W-:Y:S02]  /*63910*/  LOP3.LUT R44, R44, 0xf0f0f0f, R23.reuse, 0x48, !PT ;  /* 0x0f0f0f0f2c2c7812 */ /* 0x100fe400078e4817 */
[-C--:B------:R-:W-:Y:S02]  /*63920*/  LOP3.LUT R50, R26, R43.reuse, R50, 0x70, !PT ;  /* 0x0000002b1a327212 */ /* 0x080fe400078e7032 */
[----:B------:R-:W-:Y:S02]  /*63930*/  LOP3.LUT R43, R12, R43, R26, 0x70, !PT ;  /* 0x0000002b0c2b7212 */ /* 0x000fe400078e701a */
[----:B------:R-:W-:Y:S02]  /*63940*/  SHF.R.U32.HI R12, RZ, 0x18, R44 ;  /* 0x00000018ff0c7819 */ /* 0x000fe4000001162c */
[----:B------:R-:W-:Y:S02]  /*63950*/  LOP3.LUT R43, R50, R43, RZ, 0xfc, !PT ;  /* 0x0000002b322b7212 */ /* 0x000fe400078efcff */
[----:B------:R-:W-:-:S02]  /*63960*/  SHF.R.W.U32 R45, R23, R12, R23 ;  /* 0x0000000c172d7219 */ /* 0x000fc40000001e17 */
[--C-:B------:R-:W-:Y:S02]  /*63970*/  SHF.L.W.U32.HI R12, R43, 0x1a, R43.reuse ;  /* 0x0000001a2b0c7819 */ /* 0x100fe40000010e2b */
[----:B------:R-:W-:Y:S02]  /*63980*/  LOP3.LUT R46, R45, R46, RZ, 0x3c, !PT ;  /* 0x0000002e2d2e7212 */ /* 0x000fe400078e3cff */
[C-C-:B------:R-:W-:Y:S02]  /*63990*/  SHF.L.W.U32.HI R45, R43.reuse, 0x15, R43.reuse ;  /* 0x000000152b2d7819 */ /* 0x140fe40000010e2b */
[----:B------:R-:W-:-:S04]  /*639a0*/  SHF.L.W.U32.HI R43, R43, 0x7, R43 ;  /* 0x000000072b2b7819 */ /* 0x000fc80000010e2b */
[----:B------:R-:W-:Y:S02]  /*639b0*/  LOP3.LUT R12, R43, R12, R45, 0x96, !PT ;  /* 0x0000000c2b0c7212 */ /* 0x000fe400078e962d */
[----:B------:R-:W-:Y:S02]  /*639c0*/  SHF.R.U32.HI R43, RZ, 0x10, R46 ;  /* 0x00000010ff2b7819 */ /* 0x000fe4000001162e */
[----:B------:R-:W-:Y:S02]  /*639d0*/  IADD3 R12, PT, PT, R12, R13, R48 ;  /* 0x0000000d0c0c7210 */ /* 0x000fe40007ffe030 */
        /* <DEDUP_REMOVED lines=77> */
[----:B------:R-:W-:Y:S01]  /*63eb0*/  VIADD R42, R34, 0x1010101 ;  /* 0x01010101222a7836 */ /* 0x000fe20000000000 */
[----:B------:R-:W-:Y:S01]  /*63ec0*/  SHF.R.U32.HI R41, RZ, 0x8, R40 ;  /* 0x00000008ff297819 */ /* 0x000fe20000011628 */
[C---:B------:R-:W-:Y:S02]  /*63ed0*/  IMAD.SHL.U32 R47, R46.reuse, 0x8, RZ ;  /* 0x000000082e2f7824 */ /* 0x040fe400078e00ff */
[C---:B------:R-:W-:Y:S01]  /*63ee0*/  IMAD.U32 R48, R46.reuse, -0x80000000, RZ ;  /* 0x800000002e307824 */ /* 0x040fe200078e00ff */
[----:B------:R-:W-:Y:S01]  /*63ef0*/  LOP3.LUT R41, R41, 0x1f, RZ, 0xc0, !PT ;  /* 0x0000001f29297812 */ /* 0x000fe200078ec0ff */
[----:B------:R-:W-:Y:S01]  /*63f00*/  IMAD.SHL.U32 R49, R46, 0x40000000, RZ ;  /* 0x400000002e317824 */ /* 0x000fe200078e00ff */
[----:B------:R-:W-:Y:S01]  /*63f10*/  LOP3.LUT R47, R47, 0x18, RZ, 0xc, !PT ;  /* 0x000000182f2f7812 */ /* 0x000fe200078e0cff */
[----:B------:R-:W-:Y:S01]  /*63f20*/  VIADD R34, R34, 0x2020202 ;  /* 0x0202020222227836 */ /* 0x000fe20000000000 */
[----:B------:R-:W-:-:S02]  /*63f30*/  LOP3.LUT R48, R48, 0x80000000, RZ, 0x3c, !PT ;  /* 0x8000000030307812 */ /* 0x000fc400078e3cff */
[----:B------:R-:W-:Y:S02]  /*63f40*/  SHF.R.U32.HI R42, RZ, R47, R42 ;  /* 0x0000002fff2a7219 */ /* 0x000fe4000001162a */
[----:B------:R-:W-:Y:S02]  /*63f50*/  LOP3.LUT R49, R49, 0xc0000000, RZ, 0x3c, !PT ;  /* 0xc000000031317812 */ /* 0x000fe400078e3cff */
[----:B------:R-:W-:Y:S02]  /*63f60*/  SHF.R.U32.HI R47, RZ, 0x1, R40 ;  /* 0x00000001ff2f7819 */ /* 0x000fe40000011628 */
[----:B------:R-:W-:Y:S02]  /*63f70*/  LOP3.LUT R40, R40, 0x1, RZ, 0xc0, !PT ;  /* 0x0000000128287812 */ /* 0x000fe400078ec0ff */
[----:B------:R-:W-:Y:S02]  /*63f80*/  ISETP.NE.AND P0, PT, R48, RZ, PT ;  /* 0x000000ff3000720c */ /* 0x000fe40003f05270 */
[----:B------:R-:W-:-:S02]  /*63f90*/  SHF.R.S32.HI R48, RZ, 0x1f, R48 ;  /* 0x0000001fff307819 */ /* 0x000fc40000011430 */
[----:B------:R-:W-:Y:S02]  /*63fa0*/  SHF.R.S32.HI R50, RZ, 0x1f, R49 ;  /* 0x0000001fff327819 */ /* 0x000fe40000011431 */
[----:B------:R-:W-:Y:S02]  /*63fb0*/  LOP3.LUT R46, R47, 0x1, RZ, 0xc0, !PT ;  /* 0x000000012f2e7812 */ /* 0x000fe400078ec0ff */
[----:B------:R-:W-:Y:S02]  /*63fc0*/  SHF.L.U32 R47, R40, R41, RZ ;  /* 0x00000029282f7219 */ /* 0x000fe400000006ff */
[----:B------:R-:W-:Y:S02]  /*63fd0*/  ISETP.GT.AND P1, PT, R49, -0x1, PT ;  /* 0xffffffff3100780c */ /* 0x000fe40003f24270 */
[----:B------:R-:W-:Y:S02]  /*63fe0*/  SHF.R.W.U32 R40, R13, R42, R13 ;  /* 0x0000002a0d287219 */ /* 0x000fe40000001e0d */
[----:B------:R-:W-:-:S02]  /*63ff0*/  LOP3.LUT R42, R48, R43, RZ, 0xfc, !PT ;  /* 0x0000002b302a7212 */ /* 0x000fc400078efcff */
[----:B------:R-:W-:Y:S02]  /*64000*/  LOP3.LUT R49, R50, R43, RZ, 0x30, !PT ;  /* 0x0000002b32317212 */ /* 0x000fe400078e30ff */
[-C--:B------:R-:W-:Y:S02]  /*64010*/  SHF.L.U32 R48, R2, R41.reuse, RZ ;  /* 0x0000002902307219 */ /* 0x080fe400000006ff */
[----:B------:R-:W-:Y:S02]  /*64020*/  SHF.L.U32 R46, R46, R41, RZ ;  /* 0x000000292e2e7219 */ /* 0x000fe400000006ff */
[----:B------:R-:W-:Y:S02]  /*64030*/  LOP3.LUT R41, R40, R49, R42, 0xd0, !PT ;  /* 0x0000003128297212 */ /* 0x000fe400078ed02a */
[-C--:B------:R-:W-:Y:S02]  /*64040*/  LOP3.LUT R42, R27, R48.reuse, R47, 0x70, !PT ;  /* 0x000000301b2a7212 */ /* 0x080fe400078e702f */
[----:B------:R-:W-:-:S02]  /*64050*/  LOP3.LUT R47, R46, R48, R27, 0x70, !PT ;  /* 0x000000302e2f7212 */ /* 0x000fc400078e701b */
[--C-:B------:R-:W-:Y:S02]  /*64060*/  SHF.R.U32.HI R46, RZ, 0x8, R23.reuse ;  /* 0x00000008ff2e7819 */ /* 0x100fe40000011617 */
[----:B------:R-:W-:Y:S02]  /*64070*/  SHF.R.U32.HI R48, RZ, 0x1, R23 ;  /* 0x00000001ff307819 */ /* 0x000fe40000011617 */
[----:B------:R-:W-:Y:S02]  /*64080*/  LOP3.LUT R49, R46, 0x1f, RZ, 0xc0, !PT ;  /* 0x0000001f2e317812 */ /* 0x000fe400078ec0ff */
        /* <DEDUP_REMOVED lines=8> */
[----:B------:R-:W-:-:S02]  /*64110*/  LOP3.LUT R46, RZ, R40, RZ, 0x33, !PT ;  /* 0x00000028ff2e7212 */ /* 0x000fc400078e33ff */
        /* <DEDUP_REMOVED lines=273> */
[----:B------:R-:W-:Y:S01]  /*65230*/  IMAD.U32 R45, R50, -0x80000000, RZ ;  /* 0x80000000322d7824 */ /* 0x000fe200078e00ff */
[----:B------:R-:W-:Y:S01]  /*65240*/  LOP3.LUT R43, R42, R43, RZ, 0xfc, !PT ;  /* 0x0000002b2a2b7212 */ /* 0x000fe200078efcff */
        /* <DEDUP_REMOVED lines=277> */
[----:B------:R-:W-:Y:S02]  /*663a0*/  SHF.R.U32.HI R49, RZ, 0x8, R46 ;  /* 0x00000008ff317819 */ /* 0x000fe4000001162e */
[----:B------:R-:W-:Y:S02]  /*663b0*/  SHF.L.W.U32.HI R37, R23, 0x1a, R23 ;  /* 0x0000001a17257819 */ /* 0x000fe40000010e17 */
[----:B------:R-:W-:Y:S02]  /*663c0*/  LOP3.LUT R47, R49, R48, R47, 0x96, !PT ;  /* 0x00000030312f7212 */ /* 0x000fe400078e962f */
[C-C-:B------:R-:W-:Y:S02]  /*663d0*/  SHF.L.W.U32.HI R48, R23.reuse, 0x15, R23.reuse ;  /* 0x0000001517307819 */ /* 0x140fe40000010e17 */
[----:B------:R-:W-:-:S02]  /*663e0*/  SHF.L.W.U32.HI R23, R23, 0x7, R23 ;  /* 0x0000000717177819 */ /* 0x000fc40000010e17 */
[----:B------:R-:W-:Y:S02]  /*663f0*/  LOP3.LUT R47, R47, R46, RZ, 0x3c, !PT ;  /* 0x0000002e2f2f7212 */ /* 0x000fe400078e3cff */
[----:B------:R-:W-:Y:S01]  /*66400*/  LOP3.LUT R37, R23, R37, R48, 0x96, !PT ;  /* 0x0000002517257212 */ /* 0x000fe200078e9630 */
[----:B------:R-:W-:Y:S01]  /*66410*/  IMAD.IADD R23, R33, 0x1, R10 ;  /* 0x0000000121177824 */ /* 0x000fe200078e020a */
[--C-:B------:R-:W-:Y:S02]  /*66420*/  SHF.R.U32.HI R10, RZ, 0x8, R41.reuse ;  /* 0x00000008ff0a7819 */ /* 0x100fe40000011629 */
        /* <DEDUP_REMOVED lines=76> */
[----:B------:R-:W-:Y:S01]  /*668f0*/  IADD3 R44, PT, PT, R35, R14, R23 ;  /* 0x0000000e232c7210 */ /* 0x000fe20007ffe017 */
[----:B------:R-:W-:Y:S01]  /*66900*/  VIADD R35, R43, 0x1010101 ;  /* 0x010101012b237836 */ /* 0x000fe20000000000 */
[----:B------:R-:W-:Y:S01]  /*66910*/  LOP3.LUT R49, R49, R42, RZ, 0x3c, !PT ;  /* 0x0000002a31317212 */ /* 0x000fe200078e3cff */
[----:B------:R-:W-:Y:S01]  /*66920*/  VIADD R43, R43, 0x2020202 ;  /* 0x020202022b2b7836 */ /* 0x000fe20000000000 */
[----:B------:R-:W-:Y:S02]  /*66930*/  LOP3.LUT R42, R46, R47, RZ, 0xfc, !PT ;  /* 0x0000002f2e2a7212 */ /* 0x000fe400078efcff */
[----:B------:R-:W-:Y:S02]  /*66940*/  SHF.R.U32.HI R48, RZ, 0x2, R49 ;  /* 0x00000002ff307819 */ /* 0x000fe40000011631 */
[----:B------:R-:W-:-:S02]  /*66950*/  SHF.R.U32.HI R47, RZ, 0x8, R40 ;  /* 0x00000008ff2f7819 */ /* 0x000fc40000011628 */
[----:B------:R-:W-:Y:S02]  /*66960*/  LOP3.LUT R48, R48, R49, RZ, 0x3c, !PT ;  /* 0x0000003130307212 */ /* 0x000fe400078e3cff */
[----:B------:R-:W-:Y:S02]  /*66970*/  SHF.R.U32.HI R14, RZ, 0x1, R40 ;  /* 0x00000001ff0e7819 */ /* 0x000fe40000011628 */
[----:B------:R-:W-:Y:S01]  /*66980*/  LOP3.LUT R47, R47, 0x1f, RZ, 0xc0, !PT ;  /* 0x0000001f2f2f7812 */ /* 0x000fe200078ec0ff */
[----:B------:R-:W-:Y:S01]  /*66990*/  IMAD.SHL.U32 R46, R48, 0x8, RZ ;  /* 0x00000008302e7824 */ /* 0x000fe200078e00ff */
[----:B------:R-:W-:Y:S02]  /*669a0*/  LOP3.LUT R14, R14, 0x1, RZ, 0xc0, !PT ;  /* 0x000000010e0e7812 */ /* 0x000fe400078ec0ff */
[----:B------:R-:W-:Y:S02]  /*669b0*/  LOP3.LUT R40, R40, 0x1, RZ, 0xc0, !PT ;  /* 0x0000000128287812 */ /* 0x000fe400078ec0ff */
[----:B------:R-:W-:-:S02]  /*669c0*/  LOP3.LUT R46, R46, 0x18, RZ, 0xc, !PT ;  /* 0x000000182e2e7812 */ /* 0x000fc400078e0cff */
[-C--:B------:R-:W-:Y:S02]  /*669d0*/  SHF.L.U32 R49, R14, R47.reuse, RZ ;  /* 0x0000002f0e317219 */ /* 0x080fe400000006ff */
[----:B------:R-:W-:Y:S01]  /*669e0*/  SHF.R.U32.HI R35, RZ, R46, R35 ;  /* 0x0000002eff237219 */ /* 0x000fe20000011623 */
[----:B------:R-:W-:Y:S01]  /*669f0*/  IMAD.U32 R46, R48, -0x80000000, RZ ;  /* 0x80000000302e7824 */ /* 0x000fe200078e00ff */
[----:B------:R-:W-:Y:S01]  /*66a00*/  SHF.L.U32 R40, R40, R47, RZ ;  /* 0x0000002f28287219 */ /* 0x000fe200000006ff */
[----:B------:R-:W-:Y:S01]  /*66a10*/  IMAD.SHL.U32 R48, R48, 0x40000000, RZ ;  /* 0x4000000030307824 */ /* 0x000fe200078e00ff */
[----:B------:R-:W-:Y:S02]  /*66a20*/  SHF.R.W.U32 R14, R10, R35, R10 ;  /* 0x000000230a0e7219 */ /* 0x000fe40000001e0a */
[----:B------:R-:W-:Y:S02]  /*66a30*/  LOP3.LUT R46, R46, 0x80000000, RZ, 0x3c, !PT ;  /* 0x800000002e2e7812 */ /* 0x000fe400078e3cff */
[----:B------:R-:W-:-:S02]  /*66a40*/  LOP3.LUT R48, R48, 0xc0000000, RZ, 0x3c, !PT ;  /* 0xc000000030307812 */ /* 0x000fc400078e3cff */
[----:B------:R-:W-:Y:S02]  /*66a50*/  ISETP.NE.AND P0, PT, R46, RZ, PT ;  /* 0x000000ff2e00720c */ /* 0x000fe40003f05270 */
[----:B------:R-:W-:Y:S02]  /*66a60*/  ISETP.GT.AND P1, PT, R48, -0x1, PT ;  /* 0xffffffff3000780c */ /* 0x000fe40003f24270 */
[----:B------:R-:W-:Y:S02]  /*66a70*/  SHF.R.S32.HI R46, RZ, 0x1f, R46 ;  /* 0x0000001fff2e7819 */ /* 0x000fe4000001142e */
[----:B------:R-:W-:Y:S02]  /*66a80*/  SHF.R.S32.HI R48, RZ, 0x1f, R48 ;  /* 0x0000001fff307819 */ /* 0x000fe40000011430 */
[-C--:B------:R-:W-:Y:S02]  /*66a90*/  LOP3.LUT R46, R46, R33.reuse, RZ, 0xfc, !PT ;  /* 0x000000212e2e7212 */ /* 0x080fe400078efcff */
[----:B------:R-:W-:-:S02]  /*66aa0*/  LOP3.LUT R35, R48, R33, RZ, 0x30, !PT ;  /* 0x0000002130237212 */ /* 0x000fc400078e30ff */
[----:B------:R-:W-:Y:S02]  /*66ab0*/  SHF.L.U32 R47, R2, R47, RZ ;  /* 0x0000002f022f7219 */ /* 0x000fe400000006ff */
[----:B------:R-:W-:Y:S02]  /*66ac0*/  LOP3.LUT R48, R14, R35, R46, 0xd0, !PT ;  /* 0x000000230e307212 */ /* 0x000fe400078ed02e */
[-C--:B------:R-:W-:Y:S02]  /*66ad0*/  LOP3.LUT R35, R26, R47.reuse, R40, 0x70, !PT ;  /* 0x0000002f1a237212 */ /* 0x080fe400078e7028 */
[-C--:B------:R-:W-:Y:S02]  /*66ae0*/  LOP3.LUT R46, RZ, R14.reuse, RZ, 0x33, !PT ;  /* 0x0000000eff2e7212 */ /* 0x080fe400078e33ff */
[----:B------:R-:W-:Y:S02]  /*66af0*/  LOP3.LUT R40, R49, R47, R26, 0x70, !PT ;  /* 0x0000002f31287212 */ /* 0x000fe400078e701a */
[C---:B------:R-:W-:Y:S01]  /*66b00*/  LOP3.LUT R47, R33.reuse, R14, RZ, 0x30, !PT ;  /* 0x0000000e212f7212 */ /* 0x040fe200078e30ff */
[----:B------:R-:W-:Y:S01]  /*66b10*/  IMAD.IADD R33, R33, 0x1, R46 ;  /* 0x0000000121217824 */ /* 0x000fe200078e022e */
[----:B------:R-:W-:-:S02]  /*66b20*/  LOP3.LUT R35, R42, R35, R40, 0x1e, !PT ;  /* 0x000000232a237212 */ /* 0x000fc400078e1e28 */
[----:B------:R-:W-:Y:S02]  /*66b30*/  LOP3.LUT R14, R48, R47, RZ, 0xfc, !PT ;  /* 0x0000002f300e7212 */ /* 0x000fe400078efcff */
[----:B------:R-:W-:Y:S02]  /*66b40*/  LOP3.LUT R35, R42, R39, R35, 0x78, !PT ;  /* 0x000000272a237212 */ /* 0x000fe400078e7823 */
[----:B------:R-:W-:Y:S02]  /*66b50*/  @!P0 SEL R14, R14, R33, P1 ;  /* 0x000000210e0e8207 */ /* 0x000fe40000800000 */
[----:B------:R-:W-:Y:S02]  /*66b60*/  IADD3 R37, PT, PT, R37, R44, R35 ;  /* 0x0000002c25257210 */ /* 0x000fe40007ffe023 */
[----:B------:R-:W-:Y:S02]  /*66b70*/  LOP3.LUT R33, R14, R45, RZ, 0x3c, !PT ;  /* 0x0000002d0e217212 */ /* 0x000fe400078e3cff */
[----:B------:R-:W-:-:S02]  /*66b80*/  SHF.R.U32.HI R42, RZ, 0x8, R12 ;  /* 0x00000008ff2a7819 */ /* 0x000fc4000001160c */
[----:B------:R-:W-:Y:S02]  /*66b90*/  SHF.R.U32.HI R46, RZ, 0x10, R33 ;  /* 0x00000010ff2e7819 */ /* 0x000fe40000011621 */
[----:B------:R-:W-:Y:S02]  /*66ba0*/  SHF.R.U32.HI R44, RZ, 0x1, R12 ;  /* 0x00000001ff2c7819 */ /* 0x000fe4000001160c */
[----:B------:R-:W-:Y:S02]  /*66bb0*/  LOP3.LUT R46, R46, R33, RZ, 0x3c, !PT ;  /* 0x000000212e2e7212 */ /* 0x000fe400078e3cff */
[----:B------:R-:W-:Y:S02]  /*66bc0*/  LOP3.LUT R35, R42, 0x1f, RZ, 0xc0, !PT ;  /* 0x0000001f2a237812 */ /* 0x000fe400078ec0ff */
[--C-:B------:R-:W-:Y:S02]  /*66bd0*/  SHF.R.U32.HI R47, RZ, 0xc, R46.reuse ;  /* 0x0000000cff2f7819 */ /* 0x100fe4000001162e */
[----:B------:R-:W-:-:S02]  /*66be0*/  SHF.R.U32.HI R48, RZ, 0x4, R46 ;  /* 0x00000004ff307819 */ /* 0x000fc4000001162e */
[----:B------:R-:W-:Y:S02]  /*66bf0*/  SHF.R.U32.HI R49, RZ, 0x8, R46 ;  /* 0x00000008ff317819 */ /* 0x000fe4000001162e */
[----:B------:R-:W-:Y:S02]  /*66c00*/  LOP3.LUT R44, R44, 0x1, RZ, 0xc0, !PT ;  /* 0x000000012c2c7812 */ /* 0x000fe400078ec0ff */
[----:B------:R-:W-:Y:S02]  /*66c10*/  LOP3.LUT R47, R49, R48, R47, 0x96, !PT ;  /* 0x00000030312f7212 */ /* 0x000fe400078e962f */
[----:B------:R-:W-:Y:S02]  /*66c20*/  SHF.L.U32 R42, R44, R35, RZ ;  /* 0x000000232c2a7219 */ /* 0x000fe400000006ff */
        /* <DEDUP_REMOVED lines=177> */
[----:B------:R-:W-:-:S02]  /*67740*/  SHF.R.U32.HI R44, RZ, 0x8, R13 ;  /* 0x00000008ff2c7819 */ /* 0x000fc4000001160d */
[----:B------:R-:W-:Y:S02]  /*67750*/  LOP3.LUT R49, R49, R12, RZ, 0x3c, !PT ;  /* 0x0000000c31317212 */ /* 0x000fe400078e3cff */
[----:B------:R-:W-:Y:S02]  /*67760*/  SHF.R.U32.HI R12, RZ, 0x1, R13 ;  /* 0x00000001ff0c7819 */ /* 0x000fe4000001160d */
[----:B------:R-:W-:Y:S02]  /*67770*/  LOP3.LUT R35, R36, R47, R46, 0x70, !PT ;  /* 0x0000002f24237212 */ /* 0x000fe400078e702e */
[----:B------:R-:W-:Y:S02]  /*67780*/  LOP3.LUT R47, R44, 0x1f, RZ, 0xc0, !PT ;  /* 0x0000001f2c2f7812 */ /* 0x000fe400078ec0ff */
[----:B------:R-:W-:Y:S02]  /*67790*/  LOP3.LUT R44, R12, 0x1, RZ, 0xc0, !PT ;  /* 0x000000010c2c7812 */ /* 0x000fe400078ec0ff */
[----:B------:R-:W-:-:S02]  /*677a0*/  SHF.R.U32.HI R48, RZ, 0x2, R49 ;  /* 0x00000002ff307819 */ /* 0x000fc40000011631 */
[----:B------:R-:W-:Y:S02]  /*677b0*/  LOP3.LUT R46, R13, 0x1, RZ, 0xc0, !PT ;  /* 0x000000010d2e7812 */ /* 0x000fe400078ec0ff */
[----:B------:R-:W-:Y:S02]  /*677c0*/  SHF.L.U32 R13, R44, R47, RZ ;  /* 0x0000002f2c0d7219 */ /* 0x000fe400000006ff */
[----:B------:R-:W-:Y:S02]  /*677d0*/  LOP3.LUT R12, R48, R49, RZ, 0x3c, !PT ;  /* 0x00000031300c7212 */ /* 0x000fe400078e3cff */
[-C--:B------:R-:W-:Y:S02]  /*677e0*/  SHF.L.U32 R46, R46, R47.reuse, RZ ;  /* 0x0000002f2e2e7219 */ /* 0x080fe400000006ff */
[----:B------:R-:W-:Y:S01]  /*677f0*/  SHF.L.U32 R44, R2, R47, RZ ;  /* 0x0000002f022c7219 */ /* 0x000fe200000006ff */
[C---:B------:R-:W-:Y:S01]  /*67800*/  IMAD.SHL.U32 R48, R12.reuse, 0x8, RZ ;  /* 0x000000080c307824 */ /* 0x040fe200078e00ff */
[----:B------:R-:W-:Y:S01]  /*67810*/  LOP3.LUT R35, R35, R42, RZ, 0xfc, !PT ;  /* 0x0000002a23237212 */ /* 0x000fe200078efcff */
[----:B------:R-:W-:Y:S01]  /*67820*/  VIADD R47, R45, 0x1010101 ;  /* 0x010101012d2f7836 */ /* 0x000fe20000000000 */
[-C--:B------:R-:W-:Y:S01]  /*67830*/  LOP3.LUT R42, R27, R44.reuse, R46, 0x70, !PT ;  /* 0x0000002c1b2a7212 */ /* 0x080fe200078e702e */
[C---:B------:R-:W-:Y:S01]  /*67840*/  IMAD.U32 R46, R12.reuse, -0x80000000, RZ ;  /* 0x800000000c2e7824 */ /* 0x040fe200078e00ff */
[----:B------:R-:W-:Y:S01]  /*67850*/  LOP3.LUT R13, R13, R44, R27, 0x70, !PT ;  /* 0x0000002c0d0d7212 */ /* 0x000fe200078e701b */
[----:B------:R-:W-:Y:S01]  /*67860*/  IMAD.SHL.U32 R12, R12, 0x40000000, RZ ;  /* 0x400000000c0c7824 */ /* 0x000fe200078e00ff */
[--C-:B------:R-:W-:Y:S01]  /*67870*/  SHF.R.U32.HI R49, RZ, 0x8, R38.reuse ;  /* 0x00000008ff317819 */ /* 0x100fe20000011626 */
[----:B------:R-:W-:Y:S01]  /*67880*/  VIADD R45, R45, 0x2020202 ;  /* 0x020202022d2d7836 */ /* 0x000fe20000000000 */
[----:B------:R-:W-:-:S02]  /*67890*/  SHF.R.U32.HI R44, RZ, 0x1, R38 ;  /* 0x00000001ff2c7819 */ /* 0x000fc40000011626 */
[----:B------:R-:W-:Y:S02]  /*678a0*/  LOP3.LUT R48, R48, 0x18, RZ, 0xc, !PT ;  /* 0x0000001830307812 */ /* 0x000fe400078e0cff */
[----:B------:R-:W-:Y:S02]  /*678b0*/  LOP3.LUT R49, R49, 0x1f, RZ, 0xc0, !PT ;  /* 0x0000001f31317812 */ /* 0x000fe400078ec0ff */
[----:B------:R-:W-:Y:S02]  /*678c0*/  LOP3.LUT R44, R44, 0x1, RZ, 0xc0, !PT ;  /* 0x000000012c2c7812 */ /* 0x000fe400078ec0ff */
[----:B------:R-:W-:Y:S02]  /*678d0*/  LOP3.LUT R46, R46, 0x80000000, RZ, 0x3c, !PT ;  /* 0x800000002e2e7812 */ /* 0x000fe400078e3cff */
[----:B------:R-:W-:Y:S02]  /*678e0*/  LOP3.LUT R12, R12, 0xc0000000, RZ, 0x3c, !PT ;  /* 0xc00000000c0c7812 */ /* 0x000fe400078e3cff */
[----:B------:R-:W-:-:S02]  /*678f0*/  SHF.R.U32.HI R47, RZ, R48, R47 ;  /* 0x00000030ff2f7219 */ /* 0x000fc4000001162f */
[----:B------:R-:W-:Y:S02]  /*67900*/  SHF.L.U32 R51, R44, R49, RZ ;  /* 0x000000312c337219 */ /* 0x000fe400000006ff */
[----:B------:R-:W-:Y:S02]  /*67910*/  ISETP.NE.AND P0, PT, R46, RZ, PT ;  /* 0x000000ff2e00720c */ /* 0x000fe40003f05270 */
[----:B------:R-:W-:Y:S02]  /*67920*/  SHF.R.S32.HI R46, RZ, 0x1f, R46 ;  /* 0x0000001fff2e7819 */ /* 0x000fe4000001142e */
[----:B------:R-:W-:Y:S02]  /*67930*/  SHF.R.S32.HI R44, RZ, 0x1f, R12 ;  /* 0x0000001fff2c7819 */ /* 0x000fe4000001140c */
[----:B------:R-:W-:Y:S02]  /*67940*/  ISETP.GT.AND P1, PT, R12, -0x1, PT ;  /* 0xffffffff0c00780c */ /* 0x000fe40003f24270 */
[----:B------:R-:W-:-:S02]  /*67950*/  SHF.R.W.U32 R12, R14, R47, R14 ;  /* 0x0000002f0e0c7219 */ /* 0x000fc40000001e0e */
[-C--:B------:R-:W-:Y:S02]  /*67960*/  LOP3.LUT R46, R46, R43.reuse, RZ, 0xfc, !PT ;  /* 0x0000002b2e2e7212 */ /* 0x080fe400078efcff */
[----:B------:R-:W-:Y:S02]  /*67970*/  LOP3.LUT R47, R44, R43, RZ, 0x30, !PT ;  /* 0x0000002b2c2f7212 */ /* 0x000fe400078e30ff */
[----:B------:R-:W-:Y:S02]  /*67980*/  LOP3.LUT R38, R38, 0x1, RZ, 0xc0, !PT ;  /* 0x0000000126267812 */ /* 0x000fe400078ec0ff */
[----:B------:R-:W-:Y:S02]  /*67990*/  LOP3.LUT R46, R12, R47, R46, 0xd0, !PT ;  /* 0x0000002f0c2e7212 */ /* 0x000fe400078ed02e */
[-C--:B------:R-:W-:Y:S02]  /*679a0*/  LOP3.LUT R47, R43, R12.reuse, RZ, 0x30, !PT ;  /* 0x0000000c2b2f7212 */ /* 0x080fe400078e30ff */
[----:B------:R-:W-:-:S02]  /*679b0*/  LOP3.LUT R12, RZ, R12, RZ, 0x33, !PT ;  /* 0x0000000cff0c7212 */ /* 0x000fc400078e33ff */
[----:B------:R-:W-:Y:S02]  /*679c0*/  LOP3.LUT R47, R46, R47, RZ, 0xfc, !PT ;  /* 0x0000002f2e2f7212 */ /* 0x000fe400078efcff */
[-C--:B------:R-:W-:Y:S01]  /*679d0*/  SHF.L.U32 R38, R38, R49.reuse, RZ ;  /* 0x0000003126267219 */ /* 0x080fe200000006ff */
[----:B------:R-:W-:Y:S01]  /*679e0*/  IMAD.IADD R12, R43, 0x1, R12 ;  /* 0x000000012b0c7824 */ /* 0x000fe200078e020c */
[----:B------:R-:W-:Y:S02]  /*679f0*/  SHF.L.U32 R49, R2, R49, RZ ;  /* 0x0000003102317219 */ /* 0x000fe400000006ff */
[----:B------:R-:W-:Y:S02]  /*67a00*/  LOP3.LUT R42, R42, R13, RZ, 0xfc, !PT ;  /* 0x0000000d2a2a7212 */ /* 0x000fe400078efcff */
[----:B------:R-:W-:Y:S02]  /*67a10*/  @!P0 SEL R47, R47, R12, P1 ;  /* 0x0000000c2f2f8207 */ /* 0x000fe40000800000 */
[----:B------:R-:W-:-:S02]  /*67a20*/  LOP3.LUT R38, R34, R49, R38, 0x70, !PT ;  /* 0x0000003122267212 */ /* 0x000fc400078e7026 */
        /* <DEDUP_REMOVED lines=51> */
[----:B------:R-:W-:Y:S01]  /*67d60*/  IMAD.SHL.U32 R46, R45, 0x8, RZ ;  /* 0x000000082d2e7824 */ /* 0x000fe200078e00ff */
[----:B------:R-:W-:Y:S02]  /*67d70*/  SHF.R.U32.HI R38, RZ, 0x1, R24 ;  /* 0x00000001ff267819 */ /* 0x000fe40000011618 */
[----:B------:R-:W-:Y:S02]  /*67d80*/  LOP3.LUT R49, R49, 0x1f, RZ, 0xc0, !PT ;  /* 0x0000001f31317812 */ /* 0x000fe400078ec0ff */
[----:B------:R-:W-:-:S02]  /*67d90*/  LOP3.LUT R46, R46, 0x18, RZ, 0xc, !PT ;  /* 0x000000182e2e7812 */ /* 0x000fc400078e0cff */
[----:B------:R-:W-:Y:S02]  /*67da0*/  LOP3.LUT R38, R38, 0x1, RZ, 0xc0, !PT ;  /* 0x0000000126267812 */ /* 0x000fe400078ec0ff */
[----:B------:R-:W-:Y:S01]  /*67db0*/  SHF.R.U32.HI R13, RZ, R46, R13 ;  /* 0x0000002eff0d7219 */ /* 0x000fe2000001160d */
[C---:B------:R-:W-:Y:S01]  /*67dc0*/  IMAD.U32 R46, R45.reuse, -0x80000000, RZ ;  /* 0x800000002d2e7824 */ /* 0x040fe200078e00ff */
[----:B------:R-:W-:Y:S01]  /*67dd0*/  LOP3.LUT R24, R24, 0x1, RZ, 0xc0, !PT ;  /* 0x0000000118187812 */ /* 0x000fe200078ec0ff */
[----:B------:R-:W-:Y:S01]  /*67de0*/  IMAD.SHL.U32 R45, R45, 0x40000000, RZ ;  /* 0x400000002d2d7824 */ /* 0x000fe200078e00ff */
[----:B------:R-:W-:Y:S02]  /*67df0*/  LOP3.LUT R40, R42, R35, R40, 0xe8, !PT ;  /* 0x000000232a287212 */ /* 0x000fe400078ee828 */
[----:B------:R-:W-:Y:S02]  /*67e00*/  LOP3.LUT R46, R46, 0x80000000, RZ, 0x3c, !PT ;  /* 0x800000002e2e7812 */ /* 0x000fe400078e3cff */
[----:B------:R-:W-:-:S02]  /*67e10*/  LOP3.LUT R48, R45, 0xc0000000, RZ, 0x3c, !PT ;  /* 0xc00000002d307812 */ /* 0x000fc400078e3cff */
[----:B------:R-:W-:Y:S02]  /*67e20*/  ISETP.NE.AND P0, PT, R46, RZ, PT ;  /* 0x000000ff2e00720c */ /* 0x000fe40003f05270 */
[----:B------:R-:W-:Y:S02]  /*67e30*/  ISETP.GT.AND P1, PT, R48, -0x1, PT ;  /* 0xffffffff3000780c */ /* 0x000fe40003f24270 */
[----:B------:R-:W-:Y:S02]  /*67e40*/  SHF.R.S32.HI R46, RZ, 0x1f, R46 ;  /* 0x0000001fff2e7819 */ /* 0x000fe4000001142e */
[----:B------:R-:W-:Y:S02]  /*67e50*/  SHF.R.S32.HI R48, RZ, 0x1f, R48 ;  /* 0x0000001fff307819 */ /* 0x000fe40000011430 */
[-C--:B------:R-:W-:Y:S02]  /*67e60*/  SHF.L.U32 R45, R38, R49.reuse, RZ ;  /* 0x00000031262d7219 */ /* 0x080fe400000006ff */
[----:B------:R-:W-:-:S02]  /*67e70*/  SHF.L.U32 R24, R24, R49, RZ ;  /* 0x0000003118187219 */ /* 0x000fc400000006ff */
[----:B------:R-:W-:Y:S02]  /*67e80*/  SHF.R.W.U32 R38, R12, R13, R12 ;  /* 0x0000000d0c267219 */ /* 0x000fe40000001e0c */
[----:B------:R-:W-:Y:S02]  /*67e90*/  SHF.L.U32 R49, R2, R49, RZ ;  /* 0x0000003102317219 */ /* 0x000fe400000006ff */
[-C--:B------:R-:W-:Y:S02]  /*67ea0*/  LOP3.LUT R46, R46, R47.reuse, RZ, 0xfc, !PT ;  /* 0x0000002f2e2e7212 */ /* 0x080fe400078efcff */
[----:B------:R-:W-:Y:S02]  /*67eb0*/  LOP3.LUT R13, R48, R47, RZ, 0x30, !PT ;  /* 0x0000002f300d7212 */ /* 0x000fe400078e30ff */
[-C--:B------:R-:W-:Y:S02]  /*67ec0*/  LOP3.LUT R24, R34, R49.reuse, R24, 0x70, !PT ;  /* 0x0000003122187212 */ /* 0x080fe400078e7018 */
[----:B------:R-:W-:-:S02]  /*67ed0*/  LOP3.LUT R45, R45, R49, R34, 0x70, !PT ;  /* 0x000000312d2d7212 */ /* 0x000fc400078e7022 */
[----:B------:R-:W-:Y:S02]  /*67ee0*/  LOP3.LUT R46, R38, R13, R46, 0xd0, !PT ;  /* 0x0000000d262e7212 */ /* 0x000fe400078ed02e */
[CC--:B------:R-:W-:Y:S02]  /*67ef0*/  LOP3.LUT R49, R47.reuse, R38.reuse, RZ, 0x30, !PT ;  /* 0x000000262f317212 */ /* 0x0c0fe400078e30ff */
[----:B------:R-:W-:Y:S02]  /*67f00*/  LOP3.LUT R38, RZ, R38, RZ, 0x33, !PT ;  /* 0x00000026ff267212 */ /* 0x000fe400078e33ff */
[----:B------:R-:W-:Y:S02]  /*67f10*/  LOP3.LUT R49, R46, R49, RZ, 0xfc, !PT ;  /* 0x000000312e317212 */ /* 0x000fe400078efcff */
[----:B------:R-:W-:Y:S01]  /*67f20*/  LOP3.LUT R45, R24, R45, RZ, 0xfc, !PT ;  /* 0x0000002d182d7212 */ /* 0x000fe200078efcff */
[----:B------:R-:W-:-:S03]  /*67f30*/  IMAD.IADD R38, R47, 0x1, R38 ;  /* 0x000000012f267824 */ /* 0x000fc600078e0226 */
[--C-:B------:R-:W-:Y:S02]  /*67f40*/  SHF.L.W.U32.HI R35, R45, 0x1e, R45.reuse ;  /* 0x0000001e2d237819 */ /* 0x100fe40000010e2d */
[----:B------:R-:W-:Y:S02]  /*67f50*/  @!P0 SEL R49, R49, R38, P1 ;  /* 0x0000002631318207 */ /* 0x000fe40000800000 */
[--C-:B------:R-:W-:Y:S02]  /*67f60*/  SHF.L.W.U32.HI R42, R45, 0x13, R45.reuse ;  /* 0x000000132d2a7819 */ /* 0x100fe40000010e2d */
[----:B------:R-:W-:Y:S02]  /*67f70*/  LOP3.LUT R13, R49, R44, RZ, 0x3c, !PT ;  /* 0x0000002c310d7212 */ /* 0x000fe400078e3cff */
[----:B------:R-:W-:Y:S02]  /*67f80*/  SHF.L.W.U32.HI R45, R45, 0xa, R45 ;  /* 0x0000000a2d2d7819 */ /* 0x000fe40000010e2d */
[----:B------:R-:W-:-:S02]  /*67f90*/  SHF.R.U32.HI R38, RZ, 0x10, R13 ;  /* 0x00000010ff267819 */ /* 0x000fc4000001160d */
[----:B------:R-:W-:Y:S02]  /*67fa0*/  LOP3.LUT R35, R45, R35, R42, 0x96, !PT ;  /* 0x000000232d237212 */ /* 0x000fe400078e962a */
        /* <DEDUP_REMOVED lines=118> */
[----:B------:R-:W-:Y:S02]  /*68710*/  SHF.R.U32.HI R46, RZ, 0x2, R49 ;  /* 0x00000002ff2e7819 */ /* 0x000fe40000011631 */
[----:B------:R-:W-:-:S02]  /*68720*/  IADD3 R10, PT, PT, R35, R40, R37 ;  /* 0x00000028230a7210 */ /* 0x000fc40007ffe025 */
[-C--:B------:R-:W-:Y:S02]  /*68730*/  LOP3.LUT R35, R37, R42.reuse, R48, 0x70, !PT ;  /* 0x0000002a25237212 */ /* 0x080fe400078e7030 */
[----:B------:R-:W-:Y:S02]  /*68740*/  LOP3.LUT R42, R47, R42, R37, 0x70, !PT ;  /* 0x0000002a2f2a7212 */ /* 0x000fe400078e7025 */
[----:B------:R-:W-:Y:S02]  /*68750*/  LOP3.LUT R46, R46, R49, RZ, 0x3c, !PT ;  /* 0x000000312e2e7212 */ /* 0x000fe400078e3cff */
[C-C-:B------:R-:W-:Y:S02]  /*68760*/  SHF.L.W.U32.HI R45, R22.reuse, 0xf, R22.reuse ;  /* 0x0000000f162d7819 */ /* 0x140fe40000010e16 */
[--C-:B------:R-:W-:Y:S01]  /*68770*/  SHF.L.W.U32.HI R40, R22, 0xd, R22.reuse ;  /* 0x0000000d16287819 */ /* 0x100fe20000010e16 */
[C---:B------:R-:W-:Y:S01]  /*68780*/  IMAD.SHL.U32 R47, R46.reuse, 0x8, RZ ;  /* 0x000000082e2f7824 */ /* 0x040fe200078e00ff */
[----:B------:R-:W-:Y:S01]  /*68790*/  SHF.R.U32.HI R37, RZ, 0xa, R22 ;  /* 0x0000000aff257819 */ /* 0x000fe20000011616 */
[----:B------:R-:W-:Y:S01]  /*687a0*/  IMAD.SHL.U32 R48, R46, 0x40000000, RZ ;  /* 0x400000002e307824 */ /* 0x000fe200078e00ff */
[----:B------:R-:W-:-:S02]  /*687b0*/  LOP3.LUT R35, R35, R42, RZ, 0xfc, !PT ;  /* 0x0000002a23237212 */ /* 0x000fc400078efcff */
[----:B------:R-:W-:Y:S01]  /*687c0*/  LOP3.LUT R45, R37, R45, R40, 0x96, !PT ;  /* 0x0000002d252d7212 */ /* 0x000fe200078e9628 */
[----:B------:R-:W-:Y:S01]  /*687d0*/  IMAD.U32 R37, R46, -0x80000000, RZ ;  /* 0x800000002e257824 */ /* 0x000fe200078e00ff */
[----:B------:R-:W-:Y:S01]  /*687e0*/  LOP3.LUT R47, R47, 0x18, RZ, 0xc, !PT ;  /* 0x000000182f2f7812 */ /* 0x000fe200078e0cff */
[----:B------:R-:W-:Y:S01]  /*687f0*/  VIADD R40, R44, 0x1010101 ;  /* 0x010101012c287836 */ /* 0x000fe20000000000 */
[----:B------:R-:W-:Y:S01]  /*68800*/  IADD3 R45, PT, PT, R4, R45, R19 ;  /* 0x0000002d042d7210 */ /* 0x000fe20007ffe013 */
[----:B------:R-:W-:Y:S01]  /*68810*/  VIADD R44, R44, 0x2020202 ;  /* 0x020202022c2c7836 */ /* 0x000fe20000000000 */
[----:B------:R-:W-:Y:S01]  /*68820*/  LOP3.LUT R46, R37, 0x80000000, RZ, 0x3c, !PT ;  /* 0x80000000252e7812 */ /* 0x000fe200078e3cff */
[----:B------:R-:W-:Y:S01]  /*68830*/  IMAD.IADD R35, R30, 0x1, R35 ;  /* 0x000000011e237824 */ /* 0x000fe200078e0223 */
        /* <DEDUP_REMOVED lines=132> */
[----:B------:R-:W-:Y:S02]  /*69080*/  IMAD.IADD R24, R32, 0x1, R45 ;  /* 0x0000000120187824 */ /* 0x000fe400078e022d */
[----:B------:R-:W-:Y:S02]  /*69090*/  VIADD R45, R46, 0x1010101 ;  /* 0x010101012e2d7836 */ /* 0x000fe40000000000 */
[----:B------:R-:W-:Y:S01]  /*690a0*/  IMAD.SHL.U32 R4, R47, 0x8, RZ ;  /* 0x000000082f047824 */ /* 0x000fe200078e00ff */
[----:B------:R-:W-:Y:S01]  /*690b0*/  IADD3 R15, PT, PT, R25, R15, R24 ;  /* 0x0000000f190f7210 */ /* 0x000fe20007ffe018 */
[C---:B------:R-:W-:Y:S02]  /*690c0*/  IMAD.SHL.U32 R32, R47.reuse, 0x40000000, RZ ;  /* 0x400000002f207824 */ /* 0x040fe400078e00ff */
[----:B------:R-:W-:Y:S01]  /*690d0*/  IMAD.U32 R47, R47, -0x80000000, RZ ;  /* 0x800000002f2f7824 */ /* 0x000fe200078e00ff */
[----:B------:R-:W-:Y:S01]  /*690e0*/  LOP3.LUT R4, R4, 0x18, RZ, 0xc, !PT ;  /* 0x0000001804047812 */ /* 0x000fe200078e0cff */
[----:B------:R-:W-:Y:S01]  /*690f0*/  VIADD R46, R46, 0x2020202 ;  /* 0x020202022e2e7836 */ /* 0x000fe20000000000 */
[----:B------:R-:W-:-:S02]  /*69100*/  LOP3.LUT R48, R32, 0xc0000000, RZ, 0x3c, !PT ;  /* 0xc000000020307812 */ /* 0x000fc400078e3cff */
[----:B------:R-:W-:Y:S02]  /*69110*/  SHF.R.U32.HI R45, RZ, R4, R45 ;  /* 0x00000004ff2d7219 */ /* 0x000fe4000001162d */
[----:B------:R-:W-:Y:S02]  /*69120*/  SHF.R.U32.HI R4, RZ, 0x1, R33 ;  /* 0x00000001ff047819 */ /* 0x000fe40000011621 */
[----:B------:R-:W-:Y:S02]  /*69130*/  LOP3.LUT R32, R33, 0x1, RZ, 0xc0, !PT ;  /* 0x0000000121207812 */ /* 0x000fe400078ec0ff */
[----:B------:R-:W-:Y:S02]  /*69140*/  LOP3.LUT R4, R4, 0x1, RZ, 0xc0, !PT ;  /* 0x0000000104047812 */ /* 0x000fe400078ec0ff */
[----:B------:R-:W-:Y:S02]  /*69150*/  LOP3.LUT R47, R47, 0x80000000, RZ, 0x3c, !PT ;  /* 0x800000002f2f7812 */ /* 0x000fe400078e3cff */
[----:B------:R-:W-:-:S02]  /*69160*/  SHF.L.U32 R33, R4, R49, RZ ;  /* 0x0000003104217219 */ /* 0x000fc400000006ff */
[----:B------:R-:W-:Y:S02]  /*69170*/  ISETP.GT.AND P1, PT, R48, -0x1, PT ;  /* 0xffffffff3000780c */ /* 0x000fe40003f24270 */
[----:B------:R-:W-:Y:S02]  /*69180*/  SHF.R.S32.HI R50, RZ, 0x1f, R48 ;  /* 0x0000001fff327819 */ /* 0x000fe40000011430 */
[----:B------:R-:W-:Y:S02]  /*69190*/  SHF.R.S32.HI R48, RZ, 0x1f, R47 ;  /* 0x0000001fff307819 */ /* 0x000fe4000001142f */
[----:B------:R-:W-:Y:S02]  /*691a0*/  SHF.L.U32 R4, R32, R49, RZ ;  /* 0x0000003120047219 */ /* 0x000fe400000006ff */
[----:B------:R-:W-:Y:S02]  /*691b0*/  SHF.R.W.U32 R32, R40, R45, R40 ;  /* 0x0000002d28207219 */ /* 0x000fe40000001e28 */
[----:B------:R-:W-:-:S02]  /*691c0*/  SHF.L.U32 R45, R2, R49, RZ ;  /* 0x00000031022d7219 */ /* 0x000fc400000006ff */
[----:B------:R-:W-:Y:S02]  /*691d0*/  ISETP.NE.AND P0, PT, R47, RZ, PT ;  /* 0x000000ff2f00720c */ /* 0x000fe40003f05270 */
[-C--:B------:R-:W-:Y:S02]  /*691e0*/  LOP3.LUT R47, R50, R41.reuse, RZ, 0x30, !PT ;  /* 0x00000029322f7212 */ /* 0x080fe400078e30ff */
[----:B------:R-:W-:Y:S02]  /*691f0*/  LOP3.LUT R48, R48, R41, RZ, 0xfc, !PT ;  /* 0x0000002930307212 */ /* 0x000fe400078efcff */
[-C--:B------:R-:W-:Y:S02]  /*69200*/  LOP3.LUT R4, R26, R45.reuse, R4, 0x70, !PT ;  /* 0x0000002d1a047212 */ /* 0x080fe400078e7004 */
[----:B------:R-:W-:Y:S02]  /*69210*/  LOP3.LUT R45, R33, R45, R26, 0x70, !PT ;  /* 0x0000002d212d7212 */ /* 0x000fe400078e701a */
[----:B------:R-:W-:-:S02]  /*69220*/  LOP3.LUT R48, R32, R47, R48, 0xd0, !PT ;  /* 0x0000002f20307212 */ /* 0x000fc400078ed030 */
        /* <DEDUP_REMOVED lines=55> */
[C---:B------:R-:W-:Y:S01]  /*695a0*/  IMAD.SHL.U32 R42, R46.reuse, 0x8, RZ ;  /* 0x000000082e2a7824 */ /* 0x040fe200078e00ff */
[----:B------:R-:W-:Y:S01]  /*695b0*/  LOP3.LUT R47, R47, 0x1f, RZ, 0xc0, !PT ;  /* 0x0000001f2f2f7812 */ /* 0x000fe200078ec0ff */
        /* <DEDUP_REMOVED lines=8> */
[----:B------:R-:W-:Y:S02]  /*69640*/  LOP3.LUT R14, R14, 0x1, RZ, 0xc0, !PT ;  /* 0x000000010e0e7812 */ /* 0x000fe400078ec0ff */
[----:B------:R-:W-:Y:S02]  /*69650*/  SHF.L.U32 R46, R42, R47, RZ ;  /* 0x0000002f2a2e7219 */ /* 0x000fe400000006ff */
[----:B------:R-:W-:Y:S02]  /*69660*/  SHF.R.S32.HI R42, RZ, 0x1f, R48 ;  /* 0x0000001fff2a7819 */ /* 0x000fe40000011430 */
[----:B------:R-:W-:-:S02]  /*69670*/  SHF.R.S32.HI R50, RZ, 0x1f, R49 ;  /* 0x0000001fff327819 */ /* 0x000fc40000011431 */
[----:B------:R-:W-:Y:S02]  /*69680*/  ISETP.NE.AND P0, PT, R48, RZ, PT ;  /* 0x000000ff3000720c */ /* 0x000fe40003f05270 */
[----:B------:R-:W-:Y:S02]  /*69690*/  SHF.L.U32 R48, R14, R47, RZ ;  /* 0x0000002f0e307219 */ /* 0x000fe400000006ff */
[----:B------:R-:W-:Y:S02]  /*696a0*/  ISETP.GT.AND P1, PT, R49, -0x1, PT ;  /* 0xffffffff3100780c */ /* 0x000fe40003f24270 */
[----:B------:R-:W-:Y:S02]  /*696b0*/  SHF.R.W.U32 R14, R32, R45, R32 ;  /* 0x0000002d200e7219 */ /* 0x000fe40000001e20 */
[-C--:B------:R-:W-:Y:S02]  /*696c0*/  LOP3.LUT R49, R42, R33.reuse, RZ, 0xfc, !PT ;  /* 0x000000212a317212 */ /* 0x080fe400078efcff */
[----:B------:R-:W-:-:S02]  /*696d0*/  LOP3.LUT R45, R50, R33, RZ, 0x30, !PT ;  /* 0x00000021322d7212 */ /* 0x000fc400078e30ff */
[----:B------:R-:W-:Y:S02]  /*696e0*/  SHF.L.U32 R42, R2, R47, RZ ;  /* 0x0000002f022a7219 */ /* 0x000fe400000006ff */
[----:B------:R-:W-:Y:S02]  /*696f0*/  LOP3.LUT R50, R14, R45, R49, 0xd0, !PT ;  /* 0x0000002d0e327212 */ /* 0x000fe400078ed031 */
[-C--:B------:R-:W-:Y:S02]  /*69700*/  LOP3.LUT R45, R33, R14.reuse, RZ, 0x30, !PT ;  /* 0x0000000e212d7212 */ /* 0x080fe400078e30ff */
[----:B------:R-:W-:Y:S02]  /*69710*/  LOP3.LUT R14, RZ, R14, RZ, 0x33, !PT ;  /* 0x0000000eff0e7212 */ /* 0x000fe400078e33ff */
        /* <DEDUP_REMOVED lines=63> */
[----:B------:R-:W-:Y:S01]  /*69b10*/  VIADD R46, R42, 0x1010101 ;  /* 0x010101012a2e7836 */ /* 0x000fe20000000000 */
[----:B------:R-:W-:Y:S01]  /*69b20*/  LOP3.LUT R47, R48, 0x18, RZ, 0xc, !PT ;  /* 0x00000018302f7812 */ /* 0x000fe200078e0cff */
[----:B------:R-:W-:Y:S01]  /*69b30*/  VIADD R42, R42, 0x2020202 ;  /* 0x020202022a2a7836 */ /* 0x000fe20000000000 */
        /* <DEDUP_REMOVED lines=187> */
[C-C-:B------:R-:W-:Y:S02]  /*6a6f0*/  SHF.L.W.U32.HI R46, R44.reuse, 0x15, R44.reuse ;  /* 0x000000152c2e7819 */ /* 0x140fe40000010e2c */
[----:B------:R-:W-:Y:S01]  /*6a700*/  SHF.L.W.U32.HI R44, R44, 0x7, R44 ;  /* 0x000000072c2c7819 */ /* 0x000fe20000010e2c */
[----:B------:R-:W-:-:S05]  /*6a710*/  IMAD.IADD R41, R30, 0x1, R43 ;  /* 0x000000011e297824 */ /* 0x000fca00078e022b */
[----:B------:R-:W-:-:S04]  /*6a720*/  LOP3.LUT R30, R41, R12, RZ, 0x3c, !PT ;  /* 0x0000000c291e7212 */ /* 0x000fc800078e3cff */
[----:B------:R-:W-:-:S04]  /*6a730*/  SHF.R.U32.HI R41, RZ, 0x4, R30 ;  /* 0x00000004ff297819 */ /* 0x000fc8000001161e */
[----:B------:R-:W-:-:S04]  /*6a740*/  LOP3.LUT R41, R41, 0xf0f0f0f, R30, 0x48, !PT ;  /* 0x0f0f0f0f29297812 */ /* 0x000fc800078e481e */
[----:B------:R-:W-:-:S04]  /*6a750*/  SHF.R.U32.HI R33, RZ, 0x18, R41 ;  /* 0x00000018ff217819 */ /* 0x000fc80000011629 */
[----:B------:R-:W-:Y:S02]  /*6a760*/  SHF.R.W.U32 R48, R30, R33, R30 ;  /* 0x000000211e307219 */ /* 0x000fe40000001e1e */
        /* <DEDUP_REMOVED lines=8> */
[----:B------:R-:W-:Y:S02]  /*6a7f0*/  IADD3 R33, PT, PT, R33, R15, R4 ;  /* 0x0000000f21217210 */ /* 0x000fe40007ffe004 */
        /* <DEDUP_REMOVED lines=12> */
[----:B------:R-:W-:Y:S02]  /*6a8c0*/  LOP3.LUT R4, R44, R13, RZ, 0xfc, !PT ;  /* 0x0000000d2c047212 */ /* 0x000fe400078efcff */
[----:B------:R-:W-:-:S02]  /*6a8d0*/  LOP3.LUT R13, R45, 0x1f, RZ, 0xc0, !PT ;  /* 0x0000001f2d0d7812 */ /* 0x000fc400078ec0ff */
[----:B------:R-:W-:Y:S02]  /*6a8e0*/  LOP3.LUT R44, R47, 0x1, RZ, 0xc0, !PT ;  /* 0x000000012f2c7812 */ /* 0x000fe400078ec0ff */
[--C-:B------:R-:W-:Y:S02]  /*6a8f0*/  SHF.R.U32.HI R47, RZ, 0x8, R37.reuse ;  /* 0x00000008ff2f7819 */ /* 0x100fe40000011625 */
[----:B------:R-:W-:Y:S02]  /*6a900*/  SHF.R.U32.HI R48, RZ, 0x1, R37 ;  /* 0x00000001ff307819 */ /* 0x000fe40000011625 */
[----:B------:R-:W-:Y:S02]  /*6a910*/  SHF.L.U32 R45, R44, R13, RZ ;  /* 0x0000000d2c2d7219 */ /* 0x000fe400000006ff */
[----:B------:R-:W-:Y:S02]  /*6a920*/  LOP3.LUT R38, R38, 0x1, RZ, 0xc0, !PT ;  /* 0x0000000126267812 */ /* 0x000fe400078ec0ff */
[----:B------:R-:W-:-:S02]  /*6a930*/  LOP3.LUT R47, R47, 0x1f, RZ, 0xc0, !PT ;  /* 0x0000001f2f2f7812 */ /* 0x000fc400078ec0ff */
[----:B------:R-:W-:Y:S02]  /*6a940*/  LOP3.LUT R48, R48, 0x1, RZ, 0xc0, !PT ;  /* 0x0000000130307812 */ /* 0x000fe400078ec0ff */
[----:B------:R-:W-:Y:S02]  /*6a950*/  LOP3.LUT R44, R37, 0x1, RZ, 0xc0, !PT ;  /* 0x00000001252c7812 */ /* 0x000fe400078ec0ff */
[-C--:B------:R-:W-:Y:S02]  /*6a960*/  SHF.L.U32 R38, R38, R13.reuse, RZ ;  /* 0x0000000d26267219 */ /* 0x080fe400000006ff */
[----:B------:R-:W-:Y:S02]  /*6a970*/  SHF.L.U32 R37, R2, R13, RZ ;  /* 0x0000000d02257219 */ /* 0x000fe400000006ff */
[-C--:B------:R-:W-:Y:S02]  /*6a980*/  SHF.L.U32 R48, R48, R47.reuse, RZ ;  /* 0x0000002f30307219 */ /* 0x080fe400000006ff */
[----:B------:R-:W-:-:S02]  /*6a990*/  SHF.L.U32 R49, R44, R47, RZ ;  /* 0x0000002f2c317219 */ /* 0x000fc400000006ff */
[----:B------:R-:W-:Y:S02]  /*6a9a0*/  SHF.L.U32 R47, R2, R47, RZ ;  /* 0x0000002f022f7219 */ /* 0x000fe400000006ff */
[-C--:B------:R-:W-:Y:S02]  /*6a9b0*/  LOP3.LUT R13, R34, R37.reuse, R38, 0x70, !PT ;  /* 0x00000025220d7212 */ /* 0x080fe400078e7026 */
[----:B------:R-:W-:Y:S02]  /*6a9c0*/  LOP3.LUT R44, R45, R37, R34, 0x70, !PT ;  /* 0x000000252d2c7212 */ /* 0x000fe400078e7022 */
        /* <DEDUP_REMOVED lines=8> */
[----:B------:R-:W-:-:S02]  /*6aa50*/  LOP3.LUT R15, R50, R47, RZ, 0x3c, !PT ;  /* 0x0000002f320f7212 */ /* 0x000fc400078e3cff */
[----:B------:R-:W-:Y:S02]  /*6aa60*/  LOP3.LUT R48, R40, 0x1, RZ, 0xc0, !PT ;  /* 0x0000000128307812 */ /* 0x000fe400078ec0ff */
[-C--:B------:R-:W-:Y:S01]  /*6aa70*/  SHF.L.U32 R40, R46, R45.reuse, RZ ;  /* 0x0000002d2e287219 */ /* 0x080fe200000006ff */
[----:B------:R-:W-:Y:S01]  /*6aa80*/  IMAD.SHL.U32 R46, R15, 0x8, RZ ;  /* 0x000000080f2e7824 */ /* 0x000fe200078e00ff */
[-C--:B------:R-:W-:Y:S02]  /*6aa90*/  SHF.L.U32 R48, R48, R45.reuse, RZ ;  /* 0x0000002d30307219 */ /* 0x080fe400000006ff */
[----:B------:R-:W-:Y:S02]  /*6aaa0*/  SHF.L.U32 R47, R2, R45, RZ ;  /* 0x0000002d022f7219 */ /* 0x000fe400000006ff */
[----:B------:R-:W-:Y:S02]  /*6aab0*/  LOP3.LUT R13, R13, R44, RZ, 0xfc, !PT ;  /* 0x0000002c0d0d7212 */ /* 0x000fe400078efcff */
[----:B------:R-:W-:-:S02]  /*6aac0*/  LOP3.LUT R45, R10, R47, R48, 0x70, !PT ;  /* 0x0000002f0a2d7212 */ /* 0x000fc400078e7030 */
[----:B------:R-:W-:Y:S02]  /*6aad0*/  LOP3.LUT R40, R40, R47, R10, 0x70, !PT ;  /* 0x0000002f28287212 */ /* 0x000fe400078e700a */
[----:B------:R-:W-:Y:S01]  /*6aae0*/  LOP3.LUT R47, R46, 0x18, RZ, 0xc, !PT ;  /* 0x000000182e2f7812 */ /* 0x000fe200078e0cff */
[----:B------:R-:W-:Y:S01]  /*6aaf0*/  VIADD R46, R41, 0x1010101 ;  /* 0x01010101292e7836 */ /* 0x000fe20000000000 */
[----:B------:R-:W-:Y:S01]  /*6ab00*/  LOP3.LUT R45, R45, R40, RZ, 0xfc, !PT ;  /* 0x000000282d2d7212 */ /* 0x000fe200078efcff */
        /* <DEDUP_REMOVED lines=21> */
[----:B------:R-:W-:Y:S02]  /*6ac60*/  SHF.L.W.U32.HI R45, R45, 0xa, R45 ;  /* 0x0000000a2d2d7819 */ /* 0x000fe40000010e2d */
[----:B------:R-:W-:Y:S02]  /*6ac70*/  LOP3.LUT R38, R13, R4, R38, 0xe8, !PT ;  /* 0x000000040d267212 */ /* 0x000fe400078ee826 */
[----:B------:R-:W-:Y:S02]  /*6ac80*/  @!P0 SEL R46, R46, R47, P1 ;  /* 0x0000002f2e2e8207 */ /* 0x000fe40000800000 */
[----:B------:R-:W-:Y:S02]  /*6ac90*/  LOP3.LUT R37, R45, R37, R44, 0x96, !PT ;  /* 0x000000252d257212 */ /* 0x000fe400078e962c */
[----:B------:R-:W-:-:S02]  /*6aca0*/  LOP3.LUT R15, R46, R25, RZ, 0x3c, !PT ;  /* 0x000000192e0f7212 */ /* 0x000fc400078e3cff */
[C---:B------:R-:W-:Y:S02]  /*6acb0*/  SHF.L.W.U32.HI R4, R7.reuse, 0x19, R7 ;  /* 0x0000001907047819 */ /* 0x040fe40000010e07 */
[----:B------:R-:W-:Y:S02]  /*6acc0*/  SHF.R.U32.HI R42, RZ, 0x10, R15 ;  /* 0x00000010ff2a7819 */ /* 0x000fe4000001160f */
[--C-:B------:R-:W-:Y:S02]  /*6acd0*/  SHF.L.W.U32.HI R13, R7, 0xe, R7.reuse ;  /* 0x0000000e070d7819 */ /* 0x100fe40000010e07 */
[----:B------:R-:W-:Y:S02]  /*6ace0*/  LOP3.LUT R42, R42, R15, RZ, 0x3c, !PT ;  /* 0x0000000f2a2a7212 */ /* 0x000fe400078e3cff */
[----:B------:R-:W-:Y:S02]  /*6acf0*/  SHF.R.U32.HI R45, RZ, 0x3, R7 ;  /* 0x00000003ff2d7819 */ /* 0x000fe40000011607 */
[----:B------:R-:W-:-:S02]  /*6ad00*/  SHF.R.U32.HI R47, RZ, 0xc, R42 ;  /* 0x0000000cff2f7819 */ /* 0x000fc4000001162a */
[--C-:B------:R-:W-:Y:S02]  /*6ad10*/  SHF.R.U32.HI R48, RZ, 0x4, R42.reuse ;  /* 0x00000004ff307819 */ /* 0x100fe4000001162a */
[----:B------:R-:W-:Y:S02]  /*6ad20*/  SHF.R.U32.HI R49, RZ, 0x8, R42 ;  /* 0x00000008ff317819 */ /* 0x000fe4000001162a */
[----:B------:R-:W-:Y:S02]  /*6ad30*/  LOP3.LUT R4, R45, R4, R13, 0x96, !PT ;  /* 0x000000042d047212 */ /* 0x000fe400078e960d */
[----:B------:R-:W-:Y:S02]  /*6ad40*/  LOP3.LUT R47, R49, R48, R47, 0x96, !PT ;  /* 0x00000030312f7212 */ /* 0x000fe400078e962f */
[----:B------:R-:W-:Y:S02]  /*6ad50*/  SHF.L.W.U32.HI R13, R23, 0xf, R23 ;  /* 0x0000000f170d7819 */ /* 0x000fe40000010e17 */
[----:B------:R-:W-:-:S02]  /*6ad60*/  LOP3.LUT R47, R47, R42, RZ, 0x3c, !PT ;  /* 0x0000002a2f2f7212 */ /* 0x000fc400078e3cff */
[----:B------:R-:W-:Y:S02]  /*6ad70*/  SHF.R.U32.HI R45, RZ, 0xa, R23 ;  /* 0x0000000aff2d7819 */ /* 0x000fe40000011617 */
        /* <DEDUP_REMOVED lines=103> */
[----:B------:R-:W-:Y:S02]  /*6b3f0*/  SHF.L.W.U32.HI R46, R23, 0xd, R23 ;  /* 0x0000000d172e7819 */ /* 0x000fe40000010e17 */
[----:B------:R-:W-:Y:S02]  /*6b400*/  LOP3.LUT R47, R47, R44, RZ, 0x3c, !PT ;  /* 0x0000002c2f2f7212 */ /* 0x000fe400078e3cff */
        /* <DEDUP_REMOVED lines=20> */
[----:B------:R-:W-:Y:S01]  /*6b550*/  IADD3 R33, PT, PT, R37, R38, R33 ;  /* 0x0000002625217210 */ /* 0x000fe20007ffe021 */
[----:B------:R-:W-:Y:S02]  /*6b560*/  IMAD.SHL.U32 R32, R32, 0x40000000, RZ ;  /* 0x4000000020207824 */ /* 0x000fe400078e00ff */
[----:B------:R-:W-:Y:S01]  /*6b570*/  IMAD.IADD R36, R36, 0x1, R45 ;  /* 0x0000000124247824 */ /* 0x000fe200078e022d */
        /* <DEDUP_REMOVED lines=112> */
[----:B------:R-:W-:Y:S02]  /*6bc80*/  LOP3.LUT R40, R49, R46, RZ, 0xfc, !PT ;  /* 0x0000002e31287212 */ /* 0x000fe400078efcff */
[--C-:B------:R-:W-:Y:S02]  /*6bc90*/  SHF.R.U32.HI R42, RZ, 0x8, R30.reuse ;  /* 0x00000008ff2a7819 */ /* 0x100fe4000001161e */
[----:B------:R-:W-:Y:S02]  /*6bca0*/  @!P0 SEL R40, R40, R47, P1 ;  /* 0x0000002f28288207 */ /* 0x000fe40000800000 */
[----:B------:R-:W-:-:S03]  /*6bcb0*/  SHF.R.U32.HI R46, RZ, 0x1, R30 ;  /* 0x00000001ff2e7819 */ /* 0x000fc6000001161e */
[----:B------:R-:W-:Y:S01]  /*6bcc0*/  IMAD.IADD R47, R43, 0x1, R40 ;  /* 0x000000012b2f7824 */ /* 0x000fe200078e0228 */
[----:B------:R-:W-:Y:S02]  /*6bcd0*/  LOP3.LUT R43, R42, 0x1f, RZ, 0xc0, !PT ;  /* 0x0000001f2a2b7812 */ /* 0x000fe400078ec0ff */
[----:B------:R-:W-:Y:S02]  /*6bce0*/  LOP3.LUT R46, R46, 0x1, RZ, 0xc0, !PT ;  /* 0x000000012e2e7812 */ /* 0x000fe400078ec0ff */
[----:B------:R-:W-:Y:S02]  /*6bcf0*/  LOP3.LUT R30, R47, R32, RZ, 0x3c, !PT ;  /* 0x000000202f1e7212 */ /* 0x000fe400078e3cff */
[-C--:B------:R-:W-:Y:S02]  /*6bd00*/  SHF.L.U32 R48, R48, R43.reuse, RZ ;  /* 0x0000002b30307219 */ /* 0x080fe400000006ff */
[-C--:B------:R-:W-:Y:S02]  /*6bd10*/  SHF.L.U32 R45, R2, R43.reuse, RZ ;  /* 0x0000002b022d7219 */ /* 0x080fe400000006ff */
[----:B------:R-:W-:-:S02]  /*6bd20*/  SHF.L.U32 R46, R46, R43, RZ ;  /* 0x0000002b2e2e7219 */ /* 0x000fc400000006ff */
[----:B------:R-:W-:Y:S02]  /*6bd30*/  SHF.R.U32.HI R43, RZ, 0x4, R30 ;  /* 0x00000004ff2b7819 */ /* 0x000fe4000001161e */
[-C--:B------:R-:W-:Y:S02]  /*6bd40*/  LOP3.LUT R48, R36, R45.reuse, R48, 0x70, !PT ;  /* 0x0000002d24307212 */ /* 0x080fe400078e7030 */
[----:B------:R-:W-:Y:S02]  /*6bd50*/  LOP3.LUT R42, R43, 0xf0f0f0f, R30, 0x48, !PT ;  /* 0x0f0f0f0f2b2a7812 */ /* 0x000fe400078e481e */
[----:B------:R-:W-:Y:S02]  /*6bd60*/  LOP3.LUT R45, R46, R45, R36, 0x70, !PT ;  /* 0x0000002d2e2d7212 */ /* 0x000fe400078e7024 */
[----:B------:R-:W-:Y:S02]  /*6bd70*/  SHF.R.U32.HI R43, RZ, 0x18, R42 ;  /* 0x00000018ff2b7819 */ /* 0x000fe4000001162a */
[----:B------:R-:W-:-:S02]  /*6bd80*/  LOP3.LUT R45, R48, R45, RZ, 0xfc, !PT ;  /* 0x0000002d302d7212 */ /* 0x000fc400078efcff */
[----:B------:R-:W-:Y:S02]  /*6bd90*/  SHF.R.W.U32 R47, R30, R43, R30 ;  /* 0x0000002b1e2f7219 */ /* 0x000fe40000001e1e */
[C-C-:B------:R-:W-:Y:S02]  /*6bda0*/  SHF.L.W.U32.HI R37, R45.reuse, 0x1a, R45.reuse ;  /* 0x0000001a2d257819 */ /* 0x140fe40000010e2d */
[C-C-:B------:R-:W-:Y:S02]  /*6bdb0*/  SHF.L.W.U32.HI R38, R45.reuse, 0x15, R45.reuse ;  /* 0x000000152d267819 */ /* 0x140fe40000010e2d */
[----:B------:R-:W-:Y:S02]  /*6bdc0*/  SHF.L.W.U32.HI R45, R45, 0x7, R45 ;  /* 0x000000072d2d7819 */ /* 0x000fe40000010e2d */
[----:B------:R-:W-:Y:S02]  /*6bdd0*/  LOP3.LUT R44, R47, R44, RZ, 0x3c, !PT ;  /* 0x0000002c2f2c7212 */ /* 0x000fe400078e3cff */
[----:B------:R-:W-:-:S02]  /*6bde0*/  SHF.R.U32.HI R43, RZ, 0x8, R15 ;  /* 0x00000008ff2b7819 */ /* 0x000fc4000001160f */
[----:B------:R-:W-:Y:S02]  /*6bdf0*/  SHF.R.U32.HI R46, RZ, 0x1, R15 ;  /* 0x00000001ff2e7819 */ /* 0x000fe4000001160f */
[----:B------:R-:W-:Y:S02]  /*6be00*/  LOP3.LUT R37, R45, R37, R38, 0x96, !PT ;  /* 0x000000252d257212 */ /* 0x000fe400078e9626 */
        /* <DEDUP_REMOVED lines=27> */
[-C--:B------:R-:W-:Y:S01]  /*6bfc0*/  LOP3.LUT R48, R38, R45.reuse, R10, 0x70, !PT ;  /* 0x0000002d26307212 */ /* 0x080fe200078e700a */
[C---:B------:R-:W-:Y:S01]  /*6bfd0*/  VIADD R38, R42.reuse, 0x1010101 ;  /* 0x010101012a267836 */ /* 0x040fe20000000000 */
[----:B------:R-:W-:Y:S01]  /*6bfe0*/  LOP3.LUT R47, R47, 0x18, RZ, 0xc, !PT ;  /* 0x000000182f2f7812 */ /* 0x000fe200078e0cff */
[----:B------:R-:W-:Y:S01]  /*6bff0*/  VIADD R42, R42, 0x2020202 ;  /* 0x020202022a2a7836 */ /* 0x000fe20000000000 */
[----:B------:R-:W-:-:S02]  /*6c000*/  LOP3.LUT R25, R10, R45, R25, 0x70, !PT ;  /* 0x0000002d0a197212 */ /* 0x000fc400078e7019 */
[----:B------:R-:W-:Y:S01]  /*6c010*/  SHF.R.U32.HI R47, RZ, R47, R38 ;  /* 0x0000002fff2f7219 */ /* 0x000fe20000011626 */
[----:B------:R-:W-:Y:S01]  /*6c020*/  IMAD.U32 R38, R15, -0x80000000, RZ ;  /* 0x800000000f267824 */ /* 0x000fe200078e00ff */
[----:B------:R-:W-:Y:S01]  /*6c030*/  LOP3.LUT R46, R25, R48, RZ, 0xfc, !PT ;  /* 0x00000030192e7212 */ /* 0x000fe200078efcff */
[----:B------:R-:W-:Y:S01]  /*6c040*/  IMAD.SHL.U32 R15, R15, 0x40000000, RZ ;  /* 0x400000000f0f7824 */ /* 0x000fe200078e00ff */
[----:B------:R-:W-:Y:S02]  /*6c050*/  SHF.R.U32.HI R25, RZ, 0x8, R32 ;  /* 0x00000008ff197819 */ /* 0x000fe40000011620 */
        /* <DEDUP_REMOVED lines=69> */
[-C--:B------:R-:W-:Y:S01]  /*6c4b0*/  LOP3.LUT R45, R33, R48.reuse, R32, 0x70, !PT ;  /* 0x00000030212d7212 */ /* 0x080fe200078e7020 */
[C---:B------:R-:W-:Y:S01]  /*6c4c0*/  VIADD R32, R40.reuse, 0x1010101 ;  /* 0x0101010128207836 */ /* 0x040fe20000000000 */
[----:B------:R-:W-:Y:S01]  /*6c4d0*/  LOP3.LUT R47, R47, 0x18, RZ, 0xc, !PT ;  /* 0x000000182f2f7812 */ /* 0x000fe200078e0cff */
[----:B------:R-:W-:Y:S01]  /*6c4e0*/  VIADD R40, R40, 0x2020202 ;  /* 0x0202020228287836 */ /* 0x000fe20000000000 */
[----:B------:R-:W-:-:S02]  /*6c4f0*/  LOP3.LUT R48, R42, R48, R33, 0x70, !PT ;  /* 0x000000302a307212 */ /* 0x000fc400078e7021 */
        /* <DEDUP_REMOVED lines=49> */
[----:B------:R-:W-:Y:S01]  /*6c810*/  IMAD.IADD R41, R15, 0x1, R32 ;  /* 0x000000010f297824 */ /* 0x000fe200078e0220 */
[----:B------:R-:W-:-:S04]  /*6c820*/  SHF.R.U32.HI R15, RZ, 0x8, R14 ;  /* 0x00000008ff0f7819 */ /* 0x000fc8000001160e */
[----:B------:R-:W-:Y:S02]  /*6c830*/  LOP3.LUT R41, R38, R41, R40, 0x96, !PT ;  /* 0x0000002926297212 */ /* 0x000fe400078e9628 */
[----:B------:R-:W-:Y:S02]  /*6c840*/  LOP3.LUT R40, R45, R48, RZ, 0xfc, !PT ;  /* 0x000000302d287212 */ /* 0x000fe400078efcff */
[--C-:B------:R-:W-:Y:S02]  /*6c850*/  SHF.R.U32.HI R42, RZ, 0x4, R41.reuse ;  /* 0x00000004ff2a7819 */ /* 0x100fe40000011629 */
[----:B------:R-:W-:Y:S02]  /*6c860*/  LOP3.LUT R40, R46, R43, R40, 0xe8, !PT ;  /* 0x0000002b2e287212 */ /* 0x000fe400078ee828 */
        /* <DEDUP_REMOVED lines=10> */
[----:B------:R-:W-:Y:S02]  /*6c910*/  LOP3.LUT R43, R45, R44, RZ, 0x3c, !PT ;  /* 0x0000002c2d2b7212 */ /* 0x000fe400078e3cff */
[-C--:B------:R-:W-:Y:S02]  /*6c920*/  SHF.L.U32 R45, R46, R15.reuse, RZ ;  /* 0x0000000f2e2d7219 */ /* 0x080fe400000006ff */
[----:B------:R-:W-:Y:S02]  /*6c930*/  SHF.L.U32 R14, R2, R15, RZ ;  /* 0x0000000f020e7219 */ /* 0x000fe400000006ff */
[----:B------:R-:W-:-:S02]  /*6c940*/  SHF.R.U32.HI R46, RZ, 0xc, R43 ;  /* 0x0000000cff2e7819 */ /* 0x000fc4000001162b */
[--C-:B------:R-:W-:Y:S02]  /*6c950*/  SHF.R.U32.HI R15, RZ, 0x4, R43.reuse ;  /* 0x00000004ff0f7819 */ /* 0x100fe4000001162b */
[----:B------:R-:W-:-:S04]  /*6c960*/  SHF.R.U32.HI R48, RZ, 0x8, R43 ;  /* 0x00000008ff307819 */ /* 0x000fc8000001162b */
[----:B------:R-:W-:Y:S02]  /*6c970*/  LOP3.LUT R46, R48, R15, R46, 0x96, !PT ;  /* 0x0000000f302e7212 */ /* 0x000fe400078e962e */
[-C--:B------:R-:W-:Y:S02]  /*6c980*/  LOP3.LUT R15, R39, R14.reuse, R47, 0x70, !PT ;  /* 0x0000000e270f7212 */ /* 0x080fe400078e702f */
[----:B------:R-:W-:Y:S02]  /*6c990*/  LOP3.LUT R14, R45, R14, R39, 0x70, !PT ;  /* 0x0000000e2d0e7212 */ /* 0x000fe400078e7027 */
[--C-:B------:R-:W-:Y:S02]  /*6c9a0*/  SHF.R.U32.HI R45, RZ, 0x8, R12.reuse ;  /* 0x00000008ff2d7819 */ /* 0x100fe4000001160c */
[----:B------:R-:W-:Y:S02]  /*6c9b0*/  SHF.R.U32.HI R47, RZ, 0x1, R12 ;  /* 0x00000001ff2f7819 */ /* 0x000fe4000001160c */
[----:B------:R-:W-:-:S02]  /*6c9c0*/  LOP3.LUT R45, R45, 0x1f, RZ, 0xc0, !PT ;  /* 0x0000001f2d2d7812 */ /* 0x000fc400078ec0ff */
[----:B------:R-:W-:Y:S02]  /*6c9d0*/  LOP3.LUT R48, R47, 0x1, RZ, 0xc0, !PT ;  /* 0x000000012f307812 */ /* 0x000fe400078ec0ff */
[----:B------:R-:W-:Y:S02]  /*6c9e0*/  LOP3.LUT R12, R12, 0x1, RZ, 0xc0, !PT ;  /* 0x000000010c0c7812 */ /* 0x000fe400078ec0ff */
[-C--:B------:R-:W-:Y:S02]  /*6c9f0*/  SHF.L.U32 R47, R48, R45.reuse, RZ ;  /* 0x0000002d302f7219 */ /* 0x080fe400000006ff */
[----:B------:R-:W-:Y:S02]  /*6ca00*/  SHF.L.U32 R48, R2, R45, RZ ;  /* 0x0000002d02307219 */ /* 0x000fe400000006ff */
[----:B------:R-:W-:Y:S02]  /*6ca10*/  LOP3.LUT R15, R15, R14, RZ, 0xfc, !PT ;  /* 0x0000000e0f0f7212 */ /* 0x000fe400078efcff */
[----:B------:R-:W-:-:S02]  /*6ca20*/  LOP3.LUT R14, R47, R48, R35, 0x70, !PT ;  /* 0x000000302f0e7212 */ /* 0x000fc400078e7023 */
[----:B------:R-:W-:Y:S02]  /*6ca30*/  LOP3.LUT R47, R46, R43, RZ, 0x3c, !PT ;  /* 0x0000002b2e2f7212 */ /* 0x000fe400078e3cff */
[----:B------:R-:W-:Y:S02]  /*6ca40*/  SHF.L.U32 R12, R12, R45, RZ ;  /* 0x0000002d0c0c7219 */ /* 0x000fe400000006ff */
[--C-:B------:R-:W-:Y:S02]  /*6ca50*/  SHF.R.U32.HI R45, RZ, 0x8, R30.reuse ;  /* 0x00000008ff2d7819 */ /* 0x100fe4000001161e */
[----:B------:R-:W-:Y:S02]  /*6ca60*/  SHF.R.U32.HI R43, RZ, 0x1, R30 ;  /* 0x00000001ff2b7819 */ /* 0x000fe4000001161e */
[----:B------:R-:W-:Y:S02]  /*6ca70*/  SHF.R.U32.HI R50, RZ, 0x2, R47 ;  /* 0x00000002ff327819 */ /* 0x000fe4000001162f */
[----:B------:R-:W-:-:S02]  /*6ca80*/  LOP3.LUT R12, R35, R48, R12, 0x70, !PT ;  /* 0x00000030230c7212 */ /* 0x000fc400078e700c */
        /* <DEDUP_REMOVED lines=8> */
[----:B------:R-:W-:Y:S02]  /*6cb10*/  LOP3.LUT R12, R15, R12, R14, 0x1e, !PT ;  /* 0x0000000c0f0c7212 */ /* 0x000fe400078e1e0e */
[-C--:B------:R-:W-:Y:S02]  /*6cb20*/  LOP3.LUT R43, R33, R46.reuse, R43, 0x70, !PT ;  /* 0x0000002e212b7212 */ /* 0x080fe400078e702b */
[----:B------:R-:W-:Y:S01]  /*6cb30*/  LOP3.LUT R48, R45, 0x18, RZ, 0xc, !PT ;  /* 0x000000182d307812 */ /* 0x000fe200078e0cff */
[C---:B------:R-:W-:Y:S01]  /*6cb40*/  VIADD R45, R42.reuse, 0x1010101 ;  /* 0x010101012a2d7836 */ /* 0x040fe20000000000 */
[----:B------:R-:W-:Y:S01]  /*6cb50*/  LOP3.LUT R46, R47, R46, R33, 0x70, !PT ;  /* 0x0000002e2f2e7212 */ /* 0x000fe200078e7021 */
[----:B------:R-:W-:-:S03]  /*6cb60*/  VIADD R42, R42, 0x2020202 ;  /* 0x020202022a2a7836 */ /* 0x000fc60000000000 */
[----:B------:R-:W-:Y:S01]  /*6cb70*/  SHF.R.U32.HI R48, RZ, R48, R45 ;  /* 0x00000030ff307219 */ /* 0x000fe2000001162d */
[C---:B------:R-:W-:Y:S01]  /*6cb80*/  IMAD.U32 R45, R30.reuse, -0x80000000, RZ ;  /* 0x800000001e2d7824 */ /* 0x040fe200078e00ff */
[----:B------:R-:W-:Y:S01]  /*6cb90*/  LOP3.LUT R46, R43, R46, RZ, 0xfc, !PT ;  /* 0x0000002e2b2e7212 */ /* 0x000fe200078efcff */
        /* <DEDUP_REMOVED lines=183> */
[C-C-:B------:R-:W-:Y:S02]  /*6d710*/  SHF.L.W.U32.HI R3, R46.reuse, 0x1e, R46.reuse ;  /* 0x0000001e2e037819 */ /* 0x140fe40000010e2e */
[----:B------:R-:W-:Y:S02]  /*6d720*/  SHF.L.W.U32.HI R13, R46, 0xa, R46 ;  /* 0x0000000a2e0d7819 */ /* 0x000fe40000010e2e */
[----:B------:R-:W-:Y:S02]  /*6d730*/  @!P0 SEL R43, R43, R42, P1 ;  /* 0x0000002a2b2b8207 */ /* 0x000fe40000800000 */
[----:B------:R-:W-:-:S02]  /*6d740*/  LOP3.LUT R46, R15, R36, R12, 0x78, !PT ;  /* 0x000000240f2e7212 */ /* 0x000fc400078e780c */
[----:B------:R-:W-:Y:S01]  /*6d750*/  LOP3.LUT R3, R13, R3, R14, 0x96, !PT ;  /* 0x000000030d037212 */ /* 0x000fe200078e960e */
        /* <DEDUP_REMOVED lines=13> */
[----:B------:R-:W-:-:S03]  /*6d830*/  IMAD.IADD R25, R31, 0x1, R50 ;  /* 0x000000011f197824 */ /* 0x000fc600078e0232 */
[----:B------:R-:W-:-:S04]  /*6d840*/  LOP3.LUT R48, R48, R47, RZ, 0x3c, !PT ;  /* 0x0000002f30307212 */ /* 0x000fc800078e3cff */
[----:B------:R-:W-:Y:S01]  /*6d850*/  SHF.R.U32.HI R31, RZ, 0x2, R48 ;  /* 0x00000002ff1f7819 */ /* 0x000fe20000011630 */
[----:B------:R-:W0:Y:S03]  /*6d860*/  LDS.128 R12, [UR10+0x90] ;  /* 0x0000900aff0c7984 */ /* 0x000e260008000c00 */
        /* <DEDUP_REMOVED lines=21> */
[----:B0-----:R-:W-:Y:S01]  /*6d9c0*/  IADD3 R26, PT, PT, R26, R12, R25 ;  /* 0x0000000c1a1a7210 */ /* 0x001fe20007ffe019 */
[----:B------:R-:W-:-:S03]  /*6d9d0*/  IMAD.IADD R44, R44, 0x1, R31 ;  /* 0x000000012c2c7824 */ /* 0x000fc600078e021f */
[----:B------:R-:W-:Y:S02]  /*6d9e0*/  IADD3 R37, PT, PT, R37, R26, R46 ;  /* 0x0000001a25257210 */ /* 0x000fe40007ffe02e */
        /* <DEDUP_REMOVED lines=51> */
[-C--:B------:R-:W-:Y:S02]  /*6dd20*/  SHF.L.U32 R44, R44, R45.reuse, RZ ;  /* 0x0000002d2c2c7219 */ /* 0x080fe400000006ff */
[-C--:B------:R-:W-:Y:S02]  /*6dd30*/  SHF.L.U32 R46, R38, R45.reuse, RZ ;  /* 0x0000002d262e7219 */ /* 0x080fe400000006ff */
[----:B------:R-:W-:Y:S02]  /*6dd40*/  SHF.L.U32 R26, R2, R45, RZ ;  /* 0x0000002d021a7219 */ /* 0x000fe400000006ff */
[----:B------:R-:W-:Y:S02]  /*6dd50*/  SHF.R.U32.HI R49, RZ, 0x2, R48 ;  /* 0x00000002ff317819 */ /* 0x000fe40000011630 */
[----:B------:R-:W-:-:S02]  /*6dd60*/  LOP3.LUT R40, R37, R26, R46, 0x70, !PT ;  /* 0x0000001a25287212 */ /* 0x000fc400078e702e */
[----:B------:R-:W-:Y:S02]  /*6dd70*/  LOP3.LUT R45, R44, R26, R37, 0x70, !PT ;  /* 0x0000001a2c2d7212 */ /* 0x000fe400078e7025 */
[----:B------:R-:W-:Y:S02]  /*6dd80*/  LOP3.LUT R38, R49, R48, RZ, 0x3c, !PT ;  /* 0x0000003031267212 */ /* 0x000fe400078e3cff */
[C-C-:B------:R-:W-:Y:S02]  /*6dd90*/  SHF.L.W.U32.HI R26, R24.reuse, 0xf, R24.reuse ;  /* 0x0000000f181a7819 */ /* 0x140fe40000010e18 */
[--C-:B------:R-:W-:Y:S01]  /*6dda0*/  SHF.L.W.U32.HI R37, R24, 0xd, R24.reuse ;  /* 0x0000000d18257819 */ /* 0x100fe20000010e18 */
[C---:B------:R-:W-:Y:S01]  /*6ddb0*/  IMAD.SHL.U32 R46, R38.reuse, 0x8, RZ ;  /* 0x00000008262e7824 */ /* 0x040fe200078e00ff */
[----:B------:R-:W-:Y:S01]  /*6ddc0*/  SHF.R.U32.HI R44, RZ, 0xa, R24 ;  /* 0x0000000aff2c7819 */ /* 0x000fe20000011618 */
[----:B------:R-:W-:-:S03]  /*6ddd0*/  IMAD.SHL.U32 R48, R38, 0x40000000, RZ ;  /* 0x4000000026307824 */ /* 0x000fc600078e00ff */
[----:B------:R-:W-:Y:S01]  /*6dde0*/  LOP3.LUT R26, R44, R26, R37, 0x96, !PT ;  /* 0x0000001a2c1a7212 */ /* 0x000fe200078e9625 */
[----:B------:R-:W-:Y:S01]  /*6ddf0*/  IMAD.U32 R37, R38, -0x80000000, RZ ;  /* 0x8000000026257824 */ /* 0x000fe200078e00ff */
[----:B------:R-:W-:Y:S01]  /*6de00*/  LOP3.LUT R49, R46, 0x18, RZ, 0xc, !PT ;  /* 0x000000182e317812 */ /* 0x000fe200078e0cff */
[----:B------:R-:W-:Y:S01]  /*6de10*/  VIADD R38, R43, 0x1010101 ;  /* 0x010101012b267836 */ /* 0x000fe20000000000 */
[----:B------:R-:W-:Y:S02]  /*6de20*/  IADD3 R26, PT, PT, R8, R26, R9 ;  /* 0x0000001a081a7210 */ /* 0x000fe40007ffe009 */
[----:B------:R-:W-:Y:S02]  /*6de30*/  LOP3.LUT R44, R37, 0x80000000, RZ, 0x3c, !PT ;  /* 0x80000000252c7812 */ /* 0x000fe400078e3cff */
[----:B------:R-:W-:Y:S01]  /*6de40*/  LOP3.LUT R37, R48, 0xc0000000, RZ, 0x3c, !PT ;  /* 0xc000000030257812 */ /* 0x000fe200078e3cff */
[----:B------:R-:W-:Y:S01]  /*6de50*/  IMAD.IADD R26, R29, 0x1, R26 ;  /* 0x000000011d1a7824 */ /* 0x000fe200078e021a */
        /* <DEDUP_REMOVED lines=145> */
[----:B------:R-:W-:Y:S02]  /*6e770*/  LOP3.LUT R12, R40, R45, RZ, 0xfc, !PT ;  /* 0x0000002d280c7212 */ /* 0x000fe400078efcff */
[-C--:B------:R-:W-:Y:S02]  /*6e780*/  LOP3.LUT R40, RZ, R42.reuse, RZ, 0x33, !PT ;  /* 0x0000002aff287212 */ /* 0x080fe400078e33ff */
[----:B------:R-:W-:Y:S01]  /*6e790*/  LOP3.LUT R46, R42, R53, R46, 0xd0, !PT ;  /* 0x000000352a2e7212 */ /* 0x000fe200078ed02e */
[----:B------:R-:W-:Y:S01]  /*6e7a0*/  IMAD.IADD R12, R27, 0x1, R12 ;  /* 0x000000011b0c7824 */ /* 0x000fe200078e020c */
        /* <DEDUP_REMOVED lines=36> */
[----:B------:R-:W-:Y:S02]  /*6e9f0*/  SHF.R.U32.HI R46, RZ, 0x8, R41 ;  /* 0x00000008ff2e7819 */ /* 0x000fe40000011629 */
        /* <DEDUP_REMOVED lines=8> */
[----:B------:R-:W-:Y:S02]  /*6ea80*/  LOP3.LUT R46, R41, 0x1, RZ, 0xc0, !PT ;  /* 0x00000001292e7812 */ /* 0x000fe400078ec0ff */
        /* <DEDUP_REMOVED lines=103> */
[----:B------:R-:W-:-:S03]  /*6f100*/  IMAD.SHL.U32 R47, R30, 0x8, RZ ;  /* 0x000000081e2f7824 */ /* 0x000fc600078e00ff */
[-C--:B------:R-:W-:Y:S02]  /*6f110*/  SHF.L.U32 R45, R46, R43.reuse, RZ ;  /* 0x0000002b2e2d7219 */ /* 0x080fe400000006ff */
[-C--:B------:R-:W-:Y:S02]  /*6f120*/  SHF.L.U32 R46, R48, R43.reuse, RZ ;  /* 0x0000002b302e7219 */ /* 0x080fe400000006ff */
[----:B------:R-:W-:Y:S02]  /*6f130*/  SHF.L.U32 R43, R2, R43, RZ ;  /* 0x0000002b022b7219 */ /* 0x000fe400000006ff */
        /* <DEDUP_REMOVED lines=71> */
[----:B------:R-:W-:-:S03]  /*6f5b0*/  IMAD.SHL.U32 R48, R49, 0x40000000, RZ ;  /* 0x4000000031307824 */ /* 0x000fc600078e00ff */
[----:B------:R-:W-:Y:S01]  /*6f5c0*/  LOP3.LUT R51, R42, 0x18, RZ, 0xc, !PT ;  /* 0x000000182a337812 */ /* 0x000fe200078e0cff */
[C---:B------:R-:W-:Y:S01]  /*6f5d0*/  VIADD R42, R47.reuse, 0x1010101 ;  /* 0x010101012f2a7836 */ /* 0x040fe20000000000 */
[----:B------:R-:W-:Y:S01]  /*6f5e0*/  LOP3.LUT R48, R48, 0xc0000000, RZ, 0x3c, !PT ;  /* 0xc000000030307812 */ /* 0x000fe200078e3cff */
[----:B------:R-:W-:-:S03]  /*6f5f0*/  VIADD R47, R47, 0x2020202 ;  /* 0x020202022f2f7836 */ /* 0x000fc60000000000 */
[----:B------:R-:W-:Y:S01]  /*6f600*/  SHF.R.U32.HI R51, RZ, R51, R42 ;  /* 0x00000033ff337219 */ /* 0x000fe2000001162a */
[----:B------:R-:W-:Y:S01]  /*6f610*/  IMAD.U32 R42, R49, -0x80000000, RZ ;  /* 0x80000000312a7824 */ /* 0x000fe200078e00ff */
[----:B------:R-:W-:Y:S02]  /*6f620*/  SHF.R.S32.HI R44, RZ, 0x1f, R48 ;  /* 0x0000001fff2c7819 */ /* 0x000fe40000011430 */
[----:B------:R-:W-:Y:S02]  /*6f630*/  SHF.R.W.U32 R50, R32, R51, R32 ;  /* 0x0000003320327219 */ /* 0x000fe40000001e20 */
[----:B------:R-:W-:Y:S02]  /*6f640*/  LOP3.LUT R42, R42, 0x80000000, RZ, 0x3c, !PT ;  /* 0x800000002a2a7812 */ /* 0x000fe400078e3cff */
[----:B------:R-:W-:Y:S02]  /*6f650*/  LOP3.LUT R49, R44, R43, RZ, 0x30, !PT ;  /* 0x0000002b2c317212 */ /* 0x000fe400078e30ff */
[----:B------:R-:W-:-:S02]  /*6f660*/  ISETP.NE.AND P0, PT, R42, RZ, PT ;  /* 0x000000ff2a00720c */ /* 0x000fc40003f05270 */
[----:B------:R-:W-:Y:S02]  /*6f670*/  SHF.R.S32.HI R42, RZ, 0x1f, R42 ;  /* 0x0000001fff2a7819 */ /* 0x000fe4000001142a */
[----:B------:R-:W-:Y:S02]  /*6f680*/  ISETP.GT.AND P1, PT, R48, -0x1, PT ;  /* 0xffffffff3000780c */ /* 0x000fe40003f24270 */
[----:B------:R-:W-:Y:S02]  /*6f690*/  LOP3.LUT R44, R42, R43, RZ, 0xfc, !PT ;  /* 0x0000002b2a2c7212 */ /* 0x000fe400078efcff */
[----:B------:R-:W-:Y:S02]  /*6f6a0*/  LOP3.LUT R42, R29, R46, R45, 0x1e, !PT ;  /* 0x0000002e1d2a7212 */ /* 0x000fe400078e1e2d */
[----:B------:R-:W-:Y:S02]  /*6f6b0*/  LOP3.LUT R49, R50, R49, R44, 0xd0, !PT ;  /* 0x0000003132317212 */ /* 0x000fe400078ed02c */
[----:B------:R-:W-:-:S02]  /*6f6c0*/  LOP3.LUT R46, R43, R50, RZ, 0x30, !PT ;  /* 0x000000322b2e7212 */ /* 0x000fc400078e30ff */
[----:B------:R-:W-:Y:S02]  /*6f6d0*/  LOP3.LUT R50, RZ, R50, RZ, 0x33, !PT ;  /* 0x00000032ff327212 */ /* 0x000fe400078e33ff */
[----:B------:R-:W-:Y:S02]  /*6f6e0*/  LOP3.LUT R46, R49, R46, RZ, 0xfc, !PT ;  /* 0x0000002e312e7212 */ /* 0x000fe400078efcff */
[----:B------:R-:W-:Y:S01]  /*6f6f0*/  IADD3 R44, PT, PT, R39, R13, R26 ;  /* 0x0000000d272c7210 */ /* 0x000fe20007ffe01a */
[----:B------:R-:W-:Y:S01]  /*6f700*/  IMAD.IADD R43, R43, 0x1, R50 ;  /* 0x000000012b2b7824 */ /* 0x000fe200078e0232 */
[----:B------:R-:W-:-:S04]  /*6f710*/  LOP3.LUT R42, R29, R12, R42, 0x78, !PT ;  /* 0x0000000c1d2a7212 */ /* 0x000fc800078e782a */
[----:B------:R-:W-:Y:S02]  /*6f720*/  @!P0 SEL R46, R46, R43, P1 ;  /* 0x0000002b2e2e8207 */ /* 0x000fe40000800000 */
[----:B------:R-:W-:Y:S02]  /*6f730*/  IADD3 R27, PT, PT, R27, R44, R42 ;  /* 0x0000002c1b1b7210 */ /* 0x000fe40007ffe02a */
        /* <DEDUP_REMOVED lines=80> */
[C---:B------:R-:W-:Y:S02]  /*6fc40*/  IMAD.U32 R45, R39.reuse, -0x80000000, RZ ;  /* 0x80000000272d7824 */ /* 0x040fe400078e00ff */
[C---:B------:R-:W-:Y:S02]  /*6fc50*/  IMAD.SHL.U32 R43, R39.reuse, 0x8, RZ ;  /* 0x00000008272b7824 */ /* 0x040fe400078e00ff */
        /* <DEDUP_REMOVED lines=107> */
[----:B------:R-:W-:Y:S02]  /*70310*/  LOP3.LUT R46, R46, R31, RZ, 0x3c, !PT ;  /* 0x0000001f2e2e7212 */ /* 0x000fe400078e3cff */
[--C-:B------:R-:W-:Y:S02]  /*70320*/  SHF.R.U32.HI R44, RZ, 0x8, R38.reuse ;  /* 0x00000008ff2c7819 */ /* 0x100fe40000011626 */
[----:B------:R-:W-:Y:S02]  /*70330*/  SHF.R.U32.HI R31, RZ, 0x1, R38 ;  /* 0x00000001ff1f7819 */ /* 0x000fe40000011626 */
[----:B------:R-:W-:-:S02]  /*70340*/  SHF.R.U32.HI R49, RZ, 0x2, R46 ;  /* 0x00000002ff317819 */ /* 0x000fc4000001162e */
[----:B------:R-:W-:Y:S02]  /*70350*/  LOP3.LUT R47, R44, 0x1f, RZ, 0xc0, !PT ;  /* 0x0000001f2c2f7812 */ /* 0x000fe400078ec0ff */
[----:B------:R-:W-:Y:S02]  /*70360*/  LOP3.LUT R44, R31, 0x1, RZ, 0xc0, !PT ;  /* 0x000000011f2c7812 */ /* 0x000fe400078ec0ff */
[----:B------:R-:W-:Y:S02]  /*70370*/  LOP3.LUT R31, R49, R46, RZ, 0x3c, !PT ;  /* 0x0000002e311f7212 */ /* 0x000fe400078e3cff */
[----:B------:R-:W-:Y:S02]  /*70380*/  LOP3.LUT R38, R38, 0x1, RZ, 0xc0, !PT ;  /* 0x0000000126267812 */ /* 0x000fe400078ec0ff */
[-C--:B------:R-:W-:Y:S01]  /*70390*/  SHF.L.U32 R46, R44, R47.reuse, RZ ;  /* 0x0000002f2c2e7219 */ /* 0x080fe200000006ff */
[----:B------:R-:W-:Y:S01]  /*703a0*/  IMAD.SHL.U32 R48, R31, 0x8, RZ ;  /* 0x000000081f307824 */ /* 0x000fe200078e00ff */
[----:B------:R-:W-:-:S02]  /*703b0*/  SHF.L.U32 R44, R2, R47, RZ ;  /* 0x0000002f022c7219 */ /* 0x000fc400000006ff */
[----:B------:R-:W-:Y:S02]  /*703c0*/  SHF.L.U32 R38, R38, R47, RZ ;  /* 0x0000002f26267219 */ /* 0x000fe400000006ff */
[----:B------:R-:W-:Y:S01]  /*703d0*/  LOP3.LUT R47, R46, R44, R33, 0x70, !PT ;  /* 0x0000002c2e2f7212 */ /* 0x000fe200078e7021 */
[C---:B------:R-:W-:Y:S01]  /*703e0*/  IMAD.U32 R46, R31.reuse, -0x80000000, RZ ;  /* 0x800000001f2e7824 */ /* 0x040fe200078e00ff */
[----:B------:R-:W-:Y:S01]  /*703f0*/  LOP3.LUT R51, R48, 0x18, RZ, 0xc, !PT ;  /* 0x0000001830337812 */ /* 0x000fe200078e0cff */
[----:B------:R-:W-:Y:S01]  /*70400*/  IMAD.SHL.U32 R48, R31, 0x40000000, RZ ;  /* 0x400000001f307824 */ /* 0x000fe200078e00ff */
[----:B------:R-:W-:Y:S01]  /*70410*/  LOP3.LUT R13, R13, R42, RZ, 0xfc, !PT ;  /* 0x0000002a0d0d7212 */ /* 0x000fe200078efcff */
[----:B------:R-:W-:Y:S01]  /*70420*/  VIADD R42, R45, 0x1010101 ;  /* 0x010101012d2a7836 */ /* 0x000fe20000000000 */
[----:B------:R-:W-:Y:S01]  /*70430*/  LOP3.LUT R38, R33, R44, R38, 0x70, !PT ;  /* 0x0000002c21267212 */ /* 0x000fe200078e7026 */
[----:B------:R-:W-:Y:S01]  /*70440*/  VIADD R45, R45, 0x2020202 ;  /* 0x020202022d2d7836 */ /* 0x000fe20000000000 */
[----:B------:R-:W-:-:S02]  /*70450*/  SHF.R.U32.HI R49, RZ, 0x8, R37 ;  /* 0x00000008ff317819 */ /* 0x000fc40000011625 */
[----:B------:R-:W-:Y:S02]  /*70460*/  SHF.R.U32.HI R44, RZ, 0x1, R37 ;  /* 0x00000001ff2c7819 */ /* 0x000fe40000011625 */
[----:B------:R-:W-:Y:S02]  /*70470*/  LOP3.LUT R31, R46, 0x80000000, RZ, 0x3c, !PT ;  /* 0x800000002e1f7812 */ /* 0x000fe400078e3cff */
[----:B------:R-:W-:Y:S02]  /*70480*/  LOP3.LUT R46, R37, 0x1, RZ, 0xc0, !PT ;  /* 0x00000001252e7812 */ /* 0x000fe400078ec0ff */
[----:B------:R-:W-:Y:S02]  /*70490*/  LOP3.LUT R37, R48, 0xc0000000, RZ, 0x3c, !PT ;  /* 0xc000000030257812 */ /* 0x000fe400078e3cff */
[----:B------:R-:W-:Y:S02]  /*704a0*/  LOP3.LUT R49, R49, 0x1f, RZ, 0xc0, !PT ;  /* 0x0000001f31317812 */ /* 0x000fe400078ec0ff */
[----:B------:R-:W-:-:S02]  /*704b0*/  LOP3.LUT R44, R44, 0x1, RZ, 0xc0, !PT ;  /* 0x000000012c2c7812 */ /* 0x000fc400078ec0ff */
[----:B------:R-:W-:Y:S02]  /*704c0*/  SHF.R.U32.HI R42, RZ, R51, R42 ;  /* 0x00000033ff2a7219 */ /* 0x000fe4000001162a */
[----:B------:R-:W-:Y:S02]  /*704d0*/  SHF.R.S32.HI R48, RZ, 0x1f, R31 ;  /* 0x0000001fff307819 */ /* 0x000fe4000001141f */
[----:B------:R-:W-:Y:S02]  /*704e0*/  ISETP.GT.AND P1, PT, R37, -0x1, PT ;  /* 0xffffffff2500780c */ /* 0x000fe40003f24270 */
[----:B------:R-:W-:Y:S02]  /*704f0*/  SHF.R.S32.HI R50, RZ, 0x1f, R37 ;  /* 0x0000001fff327819 */ /* 0x000fe40000011425 */
[-C--:B------:R-:W-:Y:S02]  /*70500*/  SHF.L.U32 R37, R46, R49.reuse, RZ ;  /* 0x000000312e257219 */ /* 0x080fe400000006ff */
[----:B------:R-:W-:-:S02]  /*70510*/  SHF.L.U32 R44, R44, R49, RZ ;  /* 0x000000312c2c7219 */ /* 0x000fc400000006ff */
[----:B------:R-:W-:Y:S02]  /*70520*/  SHF.L.U32 R46, R2, R49, RZ ;  /* 0x00000031022e7219 */ /* 0x000fe400000006ff */
[----:B------:R-:W-:Y:S02]  /*70530*/  ISETP.NE.AND P0, PT, R31, RZ, PT ;  /* 0x000000ff1f00720c */ /* 0x000fe40003f05270 */
[----:B------:R-:W-:Y:S02]  /*70540*/  SHF.R.W.U32 R42, R39, R42, R39 ;  /* 0x0000002a272a7219 */ /* 0x000fe40000001e27 */
[-C--:B------:R-:W-:Y:S02]  /*70550*/  LOP3.LUT R48, R48, R43.reuse, RZ, 0xfc, !PT ;  /* 0x0000002b30307212 */ /* 0x080fe400078efcff */
[----:B------:R-:W-:Y:S02]  /*70560*/  LOP3.LUT R31, R50, R43, RZ, 0x30, !PT ;  /* 0x0000002b321f7212 */ /* 0x000fe400078e30ff */
[----:B------:R-:W-:-:S02]  /*70570*/  LOP3.LUT R37, R3, R46, R37, 0x70, !PT ;  /* 0x0000002e03257212 */ /* 0x000fc400078e7025 */
[----:B------:R-:W-:Y:S02]  /*70580*/  LOP3.LUT R44, R44, R46, R3, 0x70, !PT ;  /* 0x0000002e2c2c7212 */ /* 0x000fe400078e7003 */
[-C--:B------:R-:W-:Y:S02]  /*70590*/  LOP3.LUT R46, RZ, R42.reuse, RZ, 0x33, !PT ;  /* 0x0000002aff2e7212 */ /* 0x080fe400078e33ff */
[----:B------:R-:W-:Y:S02]  /*705a0*/  LOP3.LUT R48, R42, R31, R48, 0xd0, !PT ;  /* 0x0000001f2a307212 */ /* 0x000fe400078ed030 */
[C---:B------:R-:W-:Y:S01]  /*705b0*/  LOP3.LUT R31, R43.reuse, R42, RZ, 0x30, !PT ;  /* 0x0000002a2b1f7212 */ /* 0x040fe200078e30ff */
[----:B------:R-:W-:Y:S01]  /*705c0*/  IMAD.IADD R43, R43, 0x1, R46 ;  /* 0x000000012b2b7824 */ /* 0x000fe200078e022e */
[----:B------:R-:W-:Y:S02]  /*705d0*/  LOP3.LUT R38, R38, R47, RZ, 0xfc, !PT ;  /* 0x0000002f26267212 */ /* 0x000fe400078efcff */
[----:B------:R-:W-:-:S02]  /*705e0*/  LOP3.LUT R42, R48, R31, RZ, 0xfc, !PT ;  /* 0x0000001f302a7212 */ /* 0x000fc400078efcff */
[----:B------:R-:W-:Y:S02]  /*705f0*/  LOP3.LUT R44, R37, R44, RZ, 0xfc, !PT ;  /* 0x0000002c252c7212 */ /* 0x000fe400078efcff */
[----:B------:R-:W-:Y:S02]  /*70600*/  @!P0 SEL R42, R42, R43, P1 ;  /* 0x0000002b2a2a8207 */ /* 0x000fe40000800000 */
[----:B------:R-:W-:Y:S02]  /*70610*/  SHF.R.U32.HI R37, RZ, 0x8, R40 ;  /* 0x00000008ff257819 */ /* 0x000fe40000011628 */
[----:B------:R-:W-:Y:S02]  /*70620*/  LOP3.LUT R46, R42, R29, RZ, 0x3c, !PT ;  /* 0x0000001d2a2e7212 */ /* 0x000fe400078e3cff */
[----:B------:R-:W-:Y:S02]  /*70630*/  LOP3.LUT R37, R37, 0x1f, RZ, 0xc0, !PT ;  /* 0x0000001f25257812 */ /* 0x000fe400078ec0ff */
        /* <DEDUP_REMOVED lines=62> */
[----:B------:R-:W-:Y:S02]  /*70a20*/  SHF.R.W.U32 R47, R31, R46, R31 ;  /* 0x0000002e1f2f7219 */ /* 0x000fe40000001e1f */
[-C--:B------:R-:W-:Y:S02]  /*70a30*/  SHF.L.U32 R45, R50, R37.reuse, RZ ;  /* 0x00000025322d7219 */ /* 0x080fe400000006ff */
[----:B------:R-:W-:-:S02]  /*70a40*/  SHF.L.U32 R46, R2, R37, RZ ;  /* 0x00000025022e7219 */ /* 0x000fc400000006ff */
[----:B------:R-:W-:Y:S02]  /*70a50*/  SHF.L.U32 R40, R48, R37, RZ ;  /* 0x0000002530287219 */ /* 0x000fe400000006ff */
        /* <DEDUP_REMOVED lines=9> */
[----:B------:R-:W-:Y:S01]  /*70af0*/  IMAD.IADD R47, R42, 0x1, R47 ;  /* 0x000000012a2f7824 */ /* 0x000fe200078e022f */
[----:B------:R-:W-:Y:S02]  /*70b00*/  SHF.L.W.U32.HI R46, R20, 0xe, R20 ;  /* 0x0000000e142e7819 */ /* 0x000fe40000010e14 */
[----:B------:R-:W-:-:S02]  /*70b10*/  SHF.L.W.U32.HI R13, R45, 0x13, R45 ;  /* 0x000000132d0d7819 */ /* 0x000fc40000010e2d */
        /* <DEDUP_REMOVED lines=49> */
[----:B------:R-:W-:-:S02]  /*70e30*/  LOP3.LUT R42, R45, R42, R13, 0x96, !PT ;  /* 0x0000002a2d2a7212 */ /* 0x000fc400078e960d */
[--C-:B------:R-:W-:Y:S01]  /*70e40*/  SHF.L.W.U32.HI R13, R20, 0x19, R20.reuse ;  /* 0x00000019140d7819 */ /* 0x100fe20000010e14 */
[C---:B------:R-:W-:Y:S01]  /*70e50*/  IMAD.SHL.U32 R47, R38.reuse, 0x8, RZ ;  /* 0x00000008262f7824 */ /* 0x040fe200078e00ff */
[----:B------:R-:W-:Y:S01]  /*70e60*/  SHF.R.U32.HI R45, RZ, 0x3, R20 ;  /* 0x00000003ff2d7819 */ /* 0x000fe20000011614 */
[C---:B------:R-:W-:Y:S02]  /*70e70*/  IMAD.SHL.U32 R49, R38.reuse, 0x40000000, RZ ;  /* 0x4000000026317824 */ /* 0x040fe400078e00ff */
[----:B------:R-:W-:Y:S01]  /*70e80*/  IMAD.U32 R48, R38, -0x80000000, RZ ;  /* 0x8000000026307824 */ /* 0x000fe200078e00ff */
        /* <DEDUP_REMOVED lines=15> */
[----:B------:R-:W-:Y:S02]  /*70f80*/  SHF.R.W.U32 R47, R37, R46, R37 ;  /* 0x0000002e252f7219 */ /* 0x000fe40000001e25 */
[----:B------:R-:W-:-:S02]  /*70f90*/  SHF.L.U32 R38, R38, R45, RZ ;  /* 0x0000002d26267219 */ /* 0x000fc400000006ff */
[----:B------:R-:W-:Y:S02]  /*70fa0*/  ISETP.NE.AND P0, PT, R48, RZ, PT ;  /* 0x000000ff3000720c */ /* 0x000fe40003f05270 */
[-C--:B------:R-:W-:Y:S02]  /*70fb0*/  SHF.L.U32 R8, R8, R45.reuse, RZ ;  /* 0x0000002d08087219 */ /* 0x080fe400000006ff */
[----:B------:R-:W-:Y:S02]  /*70fc0*/  SHF.L.U32 R46, R2, R45, RZ ;  /* 0x0000002d022e7219 */ /* 0x000fe400000006ff */
[-C--:B------:R-:W-:Y:S02]  /*70fd0*/  LOP3.LUT R48, R51, R40.reuse, RZ, 0x30, !PT ;  /* 0x0000002833307212 */ /* 0x080fe400078e30ff */
[----:B------:R-:W-:Y:S02]  /*70fe0*/  LOP3.LUT R49, R49, R40, RZ, 0xfc, !PT ;  /* 0x0000002831317212 */ /* 0x000fe400078efcff */
[----:B------:R-:W-:-:S02]  /*70ff0*/  LOP3.LUT R8, R27, R46, R8, 0x70, !PT ;  /* 0x0000002e1b087212 */ /* 0x000fc400078e7008 */
        /* <DEDUP_REMOVED lines=69> */
[----:B------:R-:W-:Y:S02]  /*71450*/  LOP3.LUT R49, R41, R52, R43, 0xd0, !PT ;  /* 0x0000003429317212 */ /* 0x000fe400078ed02b */
[-C--:B------:R-:W-:Y:S01]  /*71460*/  LOP3.LUT R43, RZ, R41.reuse, RZ, 0x33, !PT ;  /* 0x00000029ff2b7212 */ /* 0x080fe200078e33ff */
[----:B------:R-:W-:Y:S01]  /*71470*/  IMAD.IADD R29, R34, 0x1, R29 ;  /* 0x00000001221d7824 */ /* 0x000fe200078e021d */
        /* <DEDUP_REMOVED lines=59> */
[----:B------:R-:W-:-:S02]  /*71830*/  SHF.L.W.U32.HI R34, R39, 0x1a, R39 ;  /* 0x0000001a27227819 */ /* 0x000fc40000010e27 */
[----:B------:R-:W-:Y:S02]  /*71840*/  LOP3.LUT R47, R47, R8, RZ, 0x3c, !PT ;  /* 0x000000082f2f7212 */ /* 0x000fe400078e3cff */
[----:B------:R-:W-:Y:S02]  /*71850*/  IADD3 R8, PT, PT, R42, R44, R27 ;  /* 0x0000002c2a087210 */ /* 0x000fe40007ffe01b */
[C---:B------:R-:W-:Y:S02]  /*71860*/  SHF.L.W.U32.HI R27, R39.reuse, 0x15, R39 ;  /* 0x00000015271b7819 */ /* 0x040fe40000010e27 */
[----:B------:R-:W-:Y:S02]  /*71870*/  SHF.R.U32.HI R42, RZ, 0x2, R47 ;  /* 0x00000002ff2a7819 */ /* 0x000fe4000001162f */
[----:B------:R-:W-:Y:S02]  /*71880*/  SHF.L.W.U32.HI R39, R39, 0x7, R39 ;  /* 0x0000000727277819 */ /* 0x000fe40000010e27 */
[----:B------:R-:W-:-:S02]  /*71890*/  LOP3.LUT R47, R42, R47, RZ, 0x3c, !PT ;  /* 0x0000002f2a2f7212 */ /* 0x000fc400078e3cff */
[----:B------:R-:W-:Y:S02]  /*718a0*/  LOP3.LUT R34, R39, R34, R27, 0x96, !PT ;  /* 0x0000002227227212 */ /* 0x000fe400078e961b */
[--C-:B------:R-:W-:Y:S01]  /*718b0*/  SHF.L.W.U32.HI R27, R25, 0xf, R25.reuse ;  /* 0x0000000f191b7819 */ /* 0x100fe20000010e19 */
[----:B------:R-:W-:Y:S01]  /*718c0*/  IMAD.SHL.U32 R44, R47, 0x8, RZ ;  /* 0x000000082f2c7824 */ /* 0x000fe200078e00ff */
[--C-:B------:R-:W-:Y:S01]  /*718d0*/  SHF.L.W.U32.HI R42, R25, 0xd, R25.reuse ;  /* 0x0000000d192a7819 */ /* 0x100fe20000010e19 */
[----:B------:R-:W-:Y:S01]  /*718e0*/  IMAD.SHL.U32 R48, R47, 0x40000000, RZ ;  /* 0x400000002f307824 */ /* 0x000fe200078e00ff */
[----:B------:R-:W-:-:S04]  /*718f0*/  SHF.R.U32.HI R39, RZ, 0xa, R25 ;  /* 0x0000000aff277819 */ /* 0x000fc80000011619 */
[----:B------:R-:W-:Y:S01]  /*71900*/  LOP3.LUT R27, R39, R27, R42, 0x96, !PT ;  /* 0x0000001b271b7212 */ /* 0x000fe200078e962a */
[----:B------:R-:W-:Y:S01]  /*71910*/  IMAD.U32 R39, R47, -0x80000000, RZ ;  /* 0x800000002f277824 */ /* 0x000fe200078e00ff */
[----:B------:R-:W-:Y:S01]  /*71920*/  LOP3.LUT R47, R44, 0x18, RZ, 0xc, !PT ;  /* 0x000000182c2f7812 */ /* 0x000fe200078e0cff */
[----:B------:R-:W-:Y:S01]  /*71930*/  VIADD R42, R45, 0x1010101 ;  /* 0x010101012d2a7836 */ /* 0x000fe20000000000 */
[----:B------:R-:W-:Y:S01]  /*71940*/  IADD3 R27, PT, PT, R5, R27, R16 ;  /* 0x0000001b051b7210 */ /* 0x000fe20007ffe010 */
[----:B------:R-:W-:Y:S01]  /*71950*/  VIADD R45, R45, 0x2020202 ;  /* 0x020202022d2d7836 */ /* 0x000fe20000000000 */
[----:B------:R-:W-:Y:S02]  /*71960*/  LOP3.LUT R44, R39, 0x80000000, RZ, 0x3c, !PT ;  /* 0x80000000272c7812 */ /* 0x000fe400078e3cff */
[----:B------:R-:W-:Y:S01]  /*71970*/  LOP3.LUT R39, R48, 0xc0000000, RZ, 0x3c, !PT ;  /* 0xc000000030277812 */ /* 0x000fe200078e3cff */
[----:B------:R-:W-:Y:S01]  /*71980*/  IMAD.IADD R27, R28, 0x1, R27 ;  /* 0x000000011c1b7824 */ /* 0x000fe200078e021b */
        /* <DEDUP_REMOVED lines=146> */
[----:B------:R-:W-:Y:S01]  /*722b0*/  IADD3 R43, PT, PT, R35, R14, R27 ;  /* 0x0000000e232b7210 */ /* 0x000fe20007ffe01b */
        /* <DEDUP_REMOVED lines=141> */
[----:B------:R-:W-:Y:S02]  /*72b90*/  ISETP.NE.AND P0, PT, R48, RZ, PT ;  /* 0x000000ff3000720c */ /* 0x000fe40003f05270 */
[----:B------:R-:W-:Y:S02]  /*72ba0*/  LOP3.LUT R46, R47, 0x1, RZ, 0xc0, !PT ;  /* 0x000000012f2e7812 */ /* 0x000fe400078ec0ff */
[----:B------:R-:W-:Y:S02]  /*72bb0*/  LOP3.LUT R47, R49, 0xc0000000, RZ, 0x3c, !PT ;  /* 0xc0000000312f7812 */ /* 0x000fe400078e3cff */
[----:B------:R-:W-:Y:S02]  /*72bc0*/  SHF.L.U32 R49, R46, R35, RZ ;  /* 0x000000232e317219 */ /* 0x000fe400000006ff */
[----:B------:R-:W-:Y:S02]  /*72bd0*/  LOP3.LUT R30, R30, 0x1, RZ, 0xc0, !PT ;  /* 0x000000011e1e7812 */ /* 0x000fe400078ec0ff */
[----:B------:R-:W-:-:S02]  /*72be0*/  SHF.R.S32.HI R48, RZ, 0x1f, R48 ;  /* 0x0000001fff307819 */ /* 0x000fc40000011430 */
[----:B------:R-:W-:Y:S02]  /*72bf0*/  SHF.R.S32.HI R46, RZ, 0x1f, R47 ;  /* 0x0000001fff2e7819 */ /* 0x000fe4000001142f */
[----:B------:R-:W-:Y:S02]  /*72c00*/  ISETP.GT.AND P1, PT, R47, -0x1, PT ;  /* 0xffffffff2f00780c */ /* 0x000fe40003f24270 */
[----:B------:R-:W-:Y:S02]  /*72c10*/  SHF.L.U32 R30, R30, R35, RZ ;  /* 0x000000231e1e7219 */ /* 0x000fe400000006ff */
[----:B------:R-:W-:Y:S02]  /*72c20*/  SHF.R.W.U32 R14, R5, R14, R5 ;  /* 0x0000000e050e7219 */ /* 0x000fe40000001e05 */
        /* <DEDUP_REMOVED lines=118> */
[----:B------:R-:W-:Y:S02]  /*73390*/  IADD3 R41, PT, PT, R34, R43, R47 ;  /* 0x0000002b22297210 */ /* 0x000fe40007ffe02f */
        /* <DEDUP_REMOVED lines=18> */
[----:B------:R-:W-:Y:S02]  /*734c0*/  SHF.R.U32.HI R46, RZ, 0x1, R37 ;  /* 0x00000001ff2e7819 */ /* 0x000fe40000011625 */
[----:B------:R-:W-:Y:S02]  /*734d0*/  LOP3.LUT R31, R34, 0x1f, RZ, 0xc0, !PT ;  /* 0x0000001f221f7812 */ /* 0x000fe400078ec0ff */
        /* <DEDUP_REMOVED lines=8> */
[----:B------:R-:W-:Y:S01]  /*73560*/  LOP3.LUT R14, R14, R43, RZ, 0xfc, !PT ;  /* 0x0000002b0e0e7212 */ /* 0x000fe200078efcff */
[----:B------:R-:W-:Y:S01]  /*73570*/  IMAD.SHL.U32 R43, R34, 0x8, RZ ;  /* 0x00000008222b7824 */ /* 0x000fe200078e00ff */
[-C--:B------:R-:W-:Y:S01]  /*73580*/  LOP3.LUT R31, R37, R48.reuse, R3, 0x70, !PT ;  /* 0x00000030251f7212 */ /* 0x080fe200078e7003 */
[----:B------:R-:W-:Y:S01]  /*73590*/  VIADD R37, R45, 0x1010101 ;  /* 0x010101012d257836 */ /* 0x000fe20000000000 */
[----:B------:R-:W-:Y:S01]  /*735a0*/  LOP3.LUT R46, R3, R48, R46, 0x70, !PT ;  /* 0x00000030032e7212 */ /* 0x000fe200078e702e */
[----:B------:R-:W-:Y:S01]  /*735b0*/  VIADD R45, R45, 0x2020202 ;  /* 0x020202022d2d7836 */ /* 0x000fe20000000000 */
[----:B------:R-:W-:-:S02]  /*735c0*/  LOP3.LUT R48, R43, 0x18, RZ, 0xc, !PT ;  /* 0x000000182b307812 */ /* 0x000fc400078e0cff */
[--C-:B------:R-:W-:Y:S02]  /*735d0*/  SHF.R.U32.HI R43, RZ, 0x8, R38.reuse ;  /* 0x00000008ff2b7819 */ /* 0x100fe40000011626 */
[----:B------:R-:W-:Y:S01]  /*735e0*/  SHF.R.U32.HI R37, RZ, R48, R37 ;  /* 0x00000030ff257219 */ /* 0x000fe20000011625 */
[----:B------:R-:W-:Y:S01]  /*735f0*/  IMAD.U32 R48, R34, -0x80000000, RZ ;  /* 0x8000000022307824 */ /* 0x000fe200078e00ff */
[----:B------:R-:W-:Y:S02]  /*73600*/  SHF.R.U32.HI R47, RZ, 0x1, R38 ;  /* 0x00000001ff2f7819 */ /* 0x000fe40000011626 */
[----:B------:R-:W-:Y:S02]  /*73610*/  LOP3.LUT R49, R49, 0xc0000000, RZ, 0x3c, !PT ;  /* 0xc000000031317812 */ /* 0x000fe400078e3cff */
[----:B------:R-:W-:Y:S02]  /*73620*/  LOP3.LUT R43, R43, 0x1f, RZ, 0xc0, !PT ;  /* 0x0000001f2b2b7812 */ /* 0x000fe400078ec0ff */
[----:B------:R-:W-:-:S02]  /*73630*/  LOP3.LUT R34, R47, 0x1, RZ, 0xc0, !PT ;  /* 0x000000012f227812 */ /* 0x000fc400078ec0ff */
[----:B------:R-:W-:Y:S02]  /*73640*/  LOP3.LUT R38, R38, 0x1, RZ, 0xc0, !PT ;  /* 0x0000000126267812 */ /* 0x000fe400078ec0ff */
[----:B------:R-:W-:Y:S02]  /*73650*/  LOP3.LUT R48, R48, 0x80000000, RZ, 0x3c, !PT ;  /* 0x8000000030307812 */ /* 0x000fe400078e3cff */
[----:B------:R-:W-:Y:S02]  /*73660*/  ISETP.GT.AND P1, PT, R49, -0x1, PT ;  /* 0xffffffff3100780c */ /* 0x000fe40003f24270 */
[----:B------:R-:W-:Y:S02]  /*73670*/  SHF.R.S32.HI R51, RZ, 0x1f, R49 ;  /* 0x0000001fff337819 */ /* 0x000fe40000011431 */
[----:B------:R-:W-:Y:S02]  /*73680*/  SHF.L.U32 R47, R34, R43, RZ ;  /* 0x0000002b222f7219 */ /* 0x000fe400000006ff */
[----:B------:R-:W-:-:S02]  /*73690*/  SHF.R.S32.HI R49, RZ, 0x1f, R48 ;  /* 0x0000001fff317819 */ /* 0x000fc40000011430 */
[-C--:B------:R-:W-:Y:S02]  /*736a0*/  SHF.L.U32 R38, R38, R43.reuse, RZ ;  /* 0x0000002b26267219 */ /* 0x080fe400000006ff */
[----:B------:R-:W-:Y:S02]  /*736b0*/  SHF.L.U32 R43, R2, R43, RZ ;  /* 0x0000002b022b7219 */ /* 0x000fe400000006ff */
[----:B------:R-:W-:Y:S02]  /*736c0*/  SHF.R.W.U32 R37, R30, R37, R30 ;  /* 0x000000251e257219 */ /* 0x000fe40000001e1e */
[----:B------:R-:W-:Y:S02]  /*736d0*/  ISETP.NE.AND P0, PT, R48, RZ, PT ;  /* 0x000000ff3000720c */ /* 0x000fe40003f05270 */
[-C--:B------:R-:W-:Y:S02]  /*736e0*/  LOP3.LUT R34, R51, R42.reuse, RZ, 0x30, !PT ;  /* 0x0000002a33227212 */ /* 0x080fe400078e30ff */
[----:B------:R-:W-:-:S02]  /*736f0*/  LOP3.LUT R49, R49, R42, RZ, 0xfc, !PT ;  /* 0x0000002a31317212 */ /* 0x000fc400078efcff */
[-C--:B------:R-:W-:Y:S02]  /*73700*/  LOP3.LUT R38, R8, R43.reuse, R38, 0x70, !PT ;  /* 0x0000002b08267212 */ /* 0x080fe400078e7026 */
[----:B------:R-:W-:Y:S02]  /*73710*/  LOP3.LUT R43, R47, R43, R8, 0x70, !PT ;  /* 0x0000002b2f2b7212 */ /* 0x000fe400078e7008 */
[-C--:B------:R-:W-:Y:S02]  /*73720*/  LOP3.LUT R47, RZ, R37.reuse, RZ, 0x33, !PT ;  /* 0x00000025ff2f7212 */ /* 0x080fe400078e33ff */
[----:B------:R-:W-:Y:S02]  /*73730*/  LOP3.LUT R49, R37, R34, R49, 0xd0, !PT ;  /* 0x0000002225317212 */ /* 0x000fe400078ed031 */
[C---:B------:R-:W-:Y:S01]  /*73740*/  LOP3.LUT R34, R42.reuse, R37, RZ, 0x30, !PT ;  /* 0x000000252a227212 */ /* 0x040fe200078e30ff */
[----:B------:R-:W-:Y:S01]  /*73750*/  IMAD.IADD R42, R42, 0x1, R47 ;  /* 0x000000012a2a7824 */ /* 0x000fe200078e022f */
[----:B------:R-:W-:-:S02]  /*73760*/  LOP3.LUT R31, R46, R31, RZ, 0xfc, !PT ;  /* 0x0000001f2e1f7212 */ /* 0x000fc400078efcff */
[----:B------:R-:W-:Y:S02]  /*73770*/  LOP3.LUT R37, R49, R34, RZ, 0xfc, !PT ;  /* 0x0000002231257212 */ /* 0x000fe400078efcff */
[----:B------:R-:W-:Y:S02]  /*73780*/  LOP3.LUT R38, R38, R43, RZ, 0xfc, !PT ;  /* 0x0000002b26267212 */ /* 0x000fe400078efcff */
[----:B------:R-:W-:Y:S02]  /*73790*/  @!P0 SEL R37, R37, R42, P1 ;  /* 0x0000002a25258207 */ /* 0x000fe40000800000 */
[----:B------:R-:W-:Y:S02]  /*737a0*/  SHF.R.U32.HI R43, RZ, 0x8, R40 ;  /* 0x00000008ff2b7819 */ /* 0x000fe40000011628 */
[----:B------:R-:W-:Y:S02]  /*737b0*/  LOP3.LUT R47, R37, R28, RZ, 0x3c, !PT ;  /* 0x0000001c252f7212 */ /* 0x000fe400078e3cff */
[----:B------:R-:W-:-:S02]  /*737c0*/  LOP3.LUT R43, R43, 0x1f, RZ, 0xc0, !PT ;  /* 0x0000001f2b2b7812 */ /* 0x000fc400078ec0ff */
[----:B------:R-:W-:Y:S02]  /*737d0*/  SHF.R.U32.HI R34, RZ, 0x10, R47 ;  /* 0x00000010ff227819 */ /* 0x000fe4000001162f */
        /* <DEDUP_REMOVED lines=58> */
[----:B------:R-:W-:Y:S02]  /*73b80*/  ISETP.GT.AND P1, PT, R48, -0x1, PT ;  /* 0xffffffff3000780c */ /* 0x000fe40003f24270 */
[----:B------:R-:W-:-:S02]  /*73b90*/  SHF.R.S32.HI R48, RZ, 0x1f, R48 ;  /* 0x0000001fff307819 */ /* 0x000fc40000011430 */
[----:B------:R-:W-:Y:S02]  /*73ba0*/  SHF.R.S32.HI R46, RZ, 0x1f, R45 ;  /* 0x0000001fff2e7819 */ /* 0x000fe4000001142d */
[----:B------:R-:W-:Y:S02]  /*73bb0*/  ISETP.NE.AND P0, PT, R45, RZ, PT ;  /* 0x000000ff2d00720c */ /* 0x000fe40003f05270 */
[----:B------:R-:W-:Y:S02]  /*73bc0*/  SHF.L.U32 R45, R40, R43, RZ ;  /* 0x0000002b282d7219 */ /* 0x000fe400000006ff */
[----:B------:R-:W-:Y:S02]  /*73bd0*/  SHF.R.W.U32 R40, R34, R47, R34 ;  /* 0x0000002f22287219 */ /* 0x000fe40000001e22 */
[-C--:B------:R-:W-:Y:S02]  /*73be0*/  LOP3.LUT R47, R48, R37.reuse, RZ, 0x30, !PT ;  /* 0x00000025302f7212 */ /* 0x080fe400078e30ff */
[----:B------:R-:W-:-:S02]  /*73bf0*/  LOP3.LUT R46, R46, R37, RZ, 0xfc, !PT ;  /* 0x000000252e2e7212 */ /* 0x000fc400078efcff */
[----:B------:R-:W-:Y:S02]  /*73c00*/  SHF.L.U32 R43, R2, R43, RZ ;  /* 0x0000002b022b7219 */ /* 0x000fe400000006ff */
[----:B------:R-:W-:Y:S02]  /*73c10*/  LOP3.LUT R48, R40, R47, R46, 0xd0, !PT ;  /* 0x0000002f28307212 */ /* 0x000fe400078ed02e */
[-C--:B------:R-:W-:Y:S02]  /*73c20*/  LOP3.LUT R45, R8, R43.reuse, R45, 0x70, !PT ;  /* 0x0000002b082d7212 */ /* 0x080fe400078e702d */
[----:B------:R-:W-:Y:S02]  /*73c30*/  LOP3.LUT R46, R49, R43, R8, 0x70, !PT ;  /* 0x0000002b312e7212 */ /* 0x000fe400078e7008 */
[-C--:B------:R-:W-:Y:S02]  /*73c40*/  LOP3.LUT R43, R37, R40.reuse, RZ, 0x30, !PT ;  /* 0x00000028252b7212 */ /* 0x080fe400078e30ff */
[----:B------:R-:W-:-:S02]  /*73c50*/  LOP3.LUT R40, RZ, R40, RZ, 0x33, !PT ;  /* 0x00000028ff287212 */ /* 0x000fc400078e33ff */
[----:B------:R-:W-:Y:S02]  /*73c60*/  LOP3.LUT R43, R48, R43, RZ, 0xfc, !PT ;  /* 0x0000002b302b7212 */ /* 0x000fe400078efcff */
[----:B------:R-:W-:Y:S01]  /*73c70*/  LOP3.LUT R45, R45, R46, RZ, 0xfc, !PT ;  /* 0x0000002e2d2d7212 */ /* 0x000fe200078efcff */
[----:B------:R-:W-:Y:S01]  /*73c80*/  IMAD.IADD R40, R37, 0x1, R40 ;  /* 0x0000000125287824 */ /* 0x000fe200078e0228 */
[----:B------:R-:W-:Y:S02]  /*73c90*/  SHF.R.U32.HI R46, RZ, 0x3, R11 ;  /* 0x00000003ff2e7819 */ /* 0x000fe4000001160b */
        /* <DEDUP_REMOVED lines=50> */
[----:B------:R-:W-:-:S02]  /*73fc0*/  LOP3.LUT R38, R45, R38, R47, 0x96, !PT ;  /* 0x000000262d267212 */ /* 0x000fc400078e962f */
[C-C-:B------:R-:W-:Y:S01]  /*73fd0*/  SHF.L.W.U32.HI R28, R11.reuse, 0x19, R11.reuse ;  /* 0x000000190b1c7819 */ /* 0x140fe20000010e0b */
[C---:B------:R-:W-:Y:S01]  /*73fe0*/  IMAD.SHL.U32 R47, R14.reuse, 0x8, RZ ;  /* 0x000000080e2f7824 */ /* 0x040fe200078e00ff */
[----:B------:R-:W-:Y:S01]  /*73ff0*/  SHF.L.W.U32.HI R45, R11, 0xe, R11 ;  /* 0x0000000e0b2d7819 */ /* 0x000fe20000010e0b */
[----:B------:R-:W-:Y:S01]  /*74000*/  IMAD.SHL.U32 R50, R14, 0x40000000, RZ ;  /* 0x400000000e327824 */ /* 0x000fe200078e00ff */
[----:B------:R-:W-:Y:S01]  /*74010*/  IADD3 R31, PT, PT, R38, R31, R41 ;  /* 0x0000001f261f7210 */ /* 0x000fe20007ffe029 */
[----:B------:R-:W-:Y:S01]  /*74020*/  IMAD.U32 R49, R14, -0x80000000, RZ ;  /* 0x800000000e317824 */ /* 0x000fe200078e00ff */
[----:B------:R-:W-:Y:S01]  /*74030*/  LOP3.LUT R28, R46, R28, R45, 0x96, !PT ;  /* 0x0000001c2e1c7212 */ /* 0x000fe200078e962d */
[C---:B------:R-:W-:Y:S01]  /*74040*/  VIADD R46, R44.reuse, 0x1010101 ;  /* 0x010101012c2e7836 */ /* 0x040fe20000000000 */
[----:B------:R-:W-:Y:S01]  /*74050*/  LOP3.LUT R47, R47, 0x18, RZ, 0xc, !PT ;  /* 0x000000182f2f7812 */ /* 0x000fe200078e0cff */
[----:B------:R-:W-:Y:S01]  /*74060*/  VIADD R44, R44, 0x2020202 ;  /* 0x020202022c2c7836 */ /* 0x000fe20000000000 */
[----:B------:R-:W-:-:S02]  /*74070*/  LOP3.LUT R50, R50, 0xc0000000, RZ, 0x3c, !PT ;  /* 0xc000000032327812 */ /* 0x000fc400078e3cff */
[----:B------:R-:W-:Y:S02]  /*74080*/  LOP3.LUT R49, R49, 0x80000000, RZ, 0x3c, !PT ;  /* 0x8000000031317812 */ /* 0x000fe400078e3cff */
[----:B------:R-:W-:Y:S02]  /*74090*/  SHF.R.U32.HI R46, RZ, R47, R46 ;  /* 0x0000002fff2e7219 */ /* 0x000fe4000001162e */
[--C-:B------:R-:W-:Y:S02]  /*740a0*/  SHF.R.U32.HI R45, RZ, 0x8, R39.reuse ;  /* 0x00000008ff2d7819 */ /* 0x100fe40000011627 */
[----:B------:R-:W-:Y:S02]  /*740b0*/  SHF.R.U32.HI R47, RZ, 0x1, R39 ;  /* 0x00000001ff2f7819 */ /* 0x000fe40000011627 */
[----:B------:R-:W-:Y:S02]  /*740c0*/  ISETP.GT.AND P1, PT, R50, -0x1, PT ;  /* 0xffffffff3200780c */ /* 0x000fe40003f24270 */
[----:B------:R-:W-:-:S02]  /*740d0*/  SHF.R.S32.HI R52, RZ, 0x1f, R50 ;  /* 0x0000001fff347819 */ /* 0x000fc40000011432 */
[----:B------:R-:W-:Y:S02]  /*740e0*/  SHF.R.S32.HI R50, RZ, 0x1f, R49 ;  /* 0x0000001fff327819 */ /* 0x000fe40000011431 */
[----:B------:R-:W-:Y:S02]  /*740f0*/  LOP3.LUT R45, R45, 0x1f, RZ, 0xc0, !PT ;  /* 0x0000001f2d2d7812 */ /* 0x000fe400078ec0ff */
[----:B------:R-:W-:Y:S02]  /*74100*/  LOP3.LUT R48, R47, 0x1, RZ, 0xc0, !PT ;  /* 0x000000012f307812 */ /* 0x000fe400078ec0ff */
[----:B------:R-:W-:Y:S02]  /*74110*/  LOP3.LUT R14, R39, 0x1, RZ, 0xc0, !PT ;  /* 0x00000001270e7812 */ /* 0x000fe400078ec0ff */
[----:B------:R-:W-:Y:S02]  /*74120*/  SHF.R.W.U32 R46, R37, R46, R37 ;  /* 0x0000002e252e7219 */ /* 0x000fe40000001e25 */
[----:B------:R-:W-:-:S02]  /*74130*/  LOP3.LUT R39, R52, R43, RZ, 0x30, !PT ;  /* 0x0000002b34277212 */ /* 0x000fc400078e30ff */
[----:B------:R-:W-:Y:S02]  /*74140*/  LOP3.LUT R47, R50, R43, RZ, 0xfc, !PT ;  /* 0x0000002b322f7212 */ /* 0x000fe400078efcff */
[----:B------:R-:W-:Y:S02]  /*74150*/  ISETP.NE.AND P0, PT, R49, RZ, PT ;  /* 0x000000ff3100720c */ /* 0x000fe40003f05270 */
[-C--:B------:R-:W-:Y:S02]  /*74160*/  SHF.L.U32 R48, R48, R45.reuse, RZ ;  /* 0x0000002d30307219 */ /* 0x080fe400000006ff */
[-C--:B------:R-:W-:Y:S02]  /*74170*/  SHF.L.U32 R14, R14, R45.reuse, RZ ;  /* 0x0000002d0e0e7219 */ /* 0x080fe400000006ff */
[----:B------:R-:W-:Y:S02]  /*74180*/  SHF.L.U32 R50, R2, R45, RZ ;  /* 0x0000002d02327219 */ /* 0x000fe400000006ff */
[----:B------:R-:W-:-:S02]  /*74190*/  LOP3.LUT R52, R46, R39, R47, 0xd0, !PT ;  /* 0x000000272e347212 */ /* 0x000fc400078ed02f */
[CC--:B------:R-:W-:Y:S02]  /*741a0*/  LOP3.LUT R45, R43.reuse, R46.reuse, RZ, 0x30, !PT ;  /* 0x0000002e2b2d7212 */ /* 0x0c0fe400078e30ff */
[----:B------:R-:W-:Y:S02]  /*741b0*/  LOP3.LUT R46, RZ, R46, RZ, 0x33, !PT ;  /* 0x0000002eff2e7212 */ /* 0x000fe400078e33ff */
[----:B------:R-:W-:Y:S02]  /*741c0*/  LOP3.LUT R45, R52, R45, RZ, 0xfc, !PT ;  /* 0x0000002d342d7212 */ /* 0x000fe400078efcff */
[-C--:B------:R-:W-:Y:S01]  /*741d0*/  LOP3.LUT R47, R48, R50.reuse, R41, 0x70, !PT ;  /* 0x00000032302f7212 */ /* 0x080fe200078e7029 */
[----:B------:R-:W-:Y:S01]  /*741e0*/  IMAD.IADD R46, R43, 0x1, R46 ;  /* 0x000000012b2e7824 */ /* 0x000fe200078e022e */
[----:B------:R-:W-:-:S04]  /*741f0*/  LOP3.LUT R14, R41, R50, R14, 0x70, !PT ;  /* 0x00000032290e7212 */ /* 0x000fc800078e700e */
[----:B------:R-:W-:Y:S02]  /*74200*/  @!P0 SEL R45, R45, R46, P1 ;  /* 0x0000002e2d2d8207 */ /* 0x000fe40000800000 */
[----:B------:R-:W-:Y:S02]  /*74210*/  LOP3.LUT R47, R14, R47, RZ, 0xfc, !PT ;  /* 0x0000002f0e2f7212 */ /* 0x000fe400078efcff */
        /* <DEDUP_REMOVED lines=52> */
[----:B------:R-:W-:-:S03]  /*74560*/  IMAD.U32 R48, R44, -0x80000000, RZ ;  /* 0x800000002c307824 */ /* 0x000fc600078e00ff */
[----:B------:R-:W-:Y:S02]  /*74570*/  LOP3.LUT R49, R46, 0x18, RZ, 0xc, !PT ;  /* 0x000000182e317812 */ /* 0x000fe400078e0cff */
[----:B------:R-:W-:Y:S02]  /*74580*/  SHF.R.U32.HI R46, RZ, 0x1, R35 ;  /* 0x00000001ff2e7819 */ /* 0x000fe40000011623 */
[----:B------:R-:W-:Y:S01]  /*74590*/  SHF.R.U32.HI R10, RZ, R49, R10 ;  /* 0x00000031ff0a7219 */ /* 0x000fe2000001160a */
[----:B------:R-:W-:Y:S01]  /*745a0*/  IMAD.SHL.U32 R49, R44, 0x40000000, RZ ;  /* 0x400000002c317824 */ /* 0x000fe200078e00ff */
[----:B------:R-:W-:Y:S02]  /*745b0*/  LOP3.LUT R46, R46, 0x1, RZ, 0xc0, !PT ;  /* 0x000000012e2e7812 */ /* 0x000fe400078ec0ff */
[----:B------:R-:W-:Y:S02]  /*745c0*/  LOP3.LUT R48, R48, 0x80000000, RZ, 0x3c, !PT ;  /* 0x8000000030307812 */ /* 0x000fe400078e3cff */
[----:B------:R-:W-:-:S02]  /*745d0*/  LOP3.LUT R49, R49, 0xc0000000, RZ, 0x3c, !PT ;  /* 0xc000000031317812 */ /* 0x000fc400078e3cff */
[----:B------:R-:W-:Y:S02]  /*745e0*/  LOP3.LUT R44, R35, 0x1, RZ, 0xc0, !PT ;  /* 0x00000001232c7812 */ /* 0x000fe400078ec0ff */
[----:B------:R-:W-:Y:S02]  /*745f0*/  SHF.L.U32 R35, R46, R47, RZ ;  /* 0x0000002f2e237219 */ /* 0x000fe400000006ff */
[----:B------:R-:W-:Y:S02]  /*74600*/  ISETP.NE.AND P0, PT, R48, RZ, PT ;  /* 0x000000ff3000720c */ /* 0x000fe40003f05270 */
[----:B------:R-:W-:Y:S02]  /*74610*/  SHF.R.S32.HI R46, RZ, 0x1f, R49 ;  /* 0x0000001fff2e7819 */ /* 0x000fe40000011431 */
[----:B------:R-:W-:Y:S02]  /*74620*/  SHF.R.S32.HI R48, RZ, 0x1f, R48 ;  /* 0x0000001fff307819 */ /* 0x000fe40000011430 */
[----:B------:R-:W-:-:S02]  /*74630*/  ISETP.GT.AND P1, PT, R49, -0x1, PT ;  /* 0xffffffff3100780c */ /* 0x000fc40003f24270 */
[----:B------:R-:W-:Y:S02]  /*74640*/  SHF.L.U32 R44, R44, R47, RZ ;  /* 0x0000002f2c2c7219 */ /* 0x000fe400000006ff */
[----:B------:R-:W-:Y:S02]  /*74650*/  SHF.R.W.U32 R10, R39, R10, R39 ;  /* 0x0000000a270a7219 */ /* 0x000fe40000001e27 */
[-C--:B------:R-:W-:Y:S02]  /*74660*/  LOP3.LUT R49, R46, R45.reuse, RZ, 0x30, !PT ;  /* 0x0000002d2e317212 */ /* 0x080fe400078e30ff */
[----:B------:R-:W-:Y:S02]  /*74670*/  LOP3.LUT R48, R48, R45, RZ, 0xfc, !PT ;  /* 0x0000002d30307212 */ /* 0x000fe400078efcff */
[----:B------:R-:W-:Y:S02]  /*74680*/  SHF.L.U32 R47, R2, R47, RZ ;  /* 0x0000002f022f7219 */ /* 0x000fe400000006ff */
[----:B------:R-:W-:-:S02]  /*74690*/  LOP3.LUT R48, R10, R49, R48, 0xd0, !PT ;  /* 0x000000310a307212 */ /* 0x000fc400078ed030 */
[-C--:B------:R-:W-:Y:S02]  /*746a0*/  LOP3.LUT R44, R14, R47.reuse, R44, 0x70, !PT ;  /* 0x0000002f0e2c7212 */ /* 0x080fe400078e702c */
[----:B------:R-:W-:Y:S02]  /*746b0*/  LOP3.LUT R49, R35, R47, R14, 0x70, !PT ;  /* 0x0000002f23317212 */ /* 0x000fe400078e700e */
[CC--:B------:R-:W-:Y:S02]  /*746c0*/  LOP3.LUT R47, R45.reuse, R10.reuse, RZ, 0x30, !PT ;  /* 0x0000000a2d2f7212 */ /* 0x0c0fe400078e30ff */
[----:B------:R-:W-:Y:S02]  /*746d0*/  LOP3.LUT R10, RZ, R10, RZ, 0x33, !PT ;  /* 0x0000000aff0a7212 */ /* 0x000fe400078e33ff */
[----:B------:R-:W-:Y:S02]  /*746e0*/  LOP3.LUT R47, R48, R47, RZ, 0xfc, !PT ;  /* 0x0000002f302f7212 */ /* 0x000fe400078efcff */
[----:B------:R-:W-:Y:S01]  /*746f0*/  LOP3.LUT R44, R44, R49, RZ, 0xfc, !PT ;  /* 0x000000312c2c7212 */ /* 0x000fe200078efcff */
[----:B------:R-:W-:-:S03]  /*74700*/  IMAD.IADD R10, R45, 0x1, R10 ;  /* 0x000000012d0a7824 */ /* 0x000fc600078e020a */
[C-C-:B------:R-:W-:Y:S02]  /*74710*/  SHF.L.W.U32.HI R41, R44.reuse, 0x1a, R44.reuse ;  /* 0x0000001a2c297819 */ /* 0x140fe40000010e2c */
[----:B------:R-:W-:Y:S02]  /*74720*/  @!P0 SEL R47, R47, R10, P1 ;  /* 0x0000000a2f2f8207 */ /* 0x000fe40000800000 */
[C-C-:B------:R-:W-:Y:S02]  /*74730*/  SHF.L.W.U32.HI R38, R44.reuse, 0x15, R44.reuse ;  /* 0x000000152c267819 */ /* 0x140fe40000010e2c */
[----:B------:R-:W-:Y:S02]  /*74740*/  LOP3.LUT R35, R47, R42, RZ, 0x3c, !PT ;  /* 0x0000002a2f237212 */ /* 0x000fe400078e3cff */
[----:B------:R-:W-:Y:S02]  /*74750*/  SHF.L.W.U32.HI R44, R44, 0x7, R44 ;  /* 0x000000072c2c7819 */ /* 0x000fe40000010e2c */
[----:B------:R-:W-:-:S02]  /*74760*/  SHF.R.U32.HI R10, RZ, 0x10, R35 ;  /* 0x00000010ff0a7819 */ /* 0x000fc40000011623 */
[----:B------:R-:W-:Y:S02]  /*74770*/  LOP3.LUT R41, R44, R41, R38, 0x96, !PT ;  /* 0x000000292c297212 */ /* 0x000fe400078e9626 */
[----:B------:R-:W-:Y:S02]  /*74780*/  LOP3.LUT R10, R10, R35, RZ, 0x3c, !PT ;  /* 0x000000230a0a7212 */ /* 0x000fe400078e3cff */
[----:B------:R-:W-:Y:S02]  /*74790*/  SHF.R.U32.HI R38, RZ, 0xa, R26 ;  /* 0x0000000aff267819 */ /* 0x000fe4000001161a */
        /* <DEDUP_REMOVED lines=43> */
[C-C-:B------:R-:W-:Y:S02]  /*74a50*/  SHF.L.W.U32.HI R42, R26.reuse, 0xf, R26.reuse ;  /* 0x0000000f1a2a7819 */ /* 0x140fe40000010e1a */
[----:B------:R-:W-:Y:S01]  /*74a60*/  SHF.L.W.U32.HI R45, R26, 0xd, R26 ;  /* 0x0000000d1a2d7819 */ /* 0x000fe20000010e1a */
[C---:B------:R-:W-:Y:S02]  /*74a70*/  IMAD.SHL.U32 R44, R46.reuse, 0x8, RZ ;  /* 0x000000082e2c7824 */ /* 0x040fe400078e00ff */
[----:B------:R-:W-:Y:S01]  /*74a80*/  IMAD.SHL.U32 R48, R46, 0x40000000, RZ ;  /* 0x400000002e307824 */ /* 0x000fe200078e00ff */
[----:B------:R-:W-:Y:S01]  /*74a90*/  LOP3.LUT R42, R38, R42, R45, 0x96, !PT ;  /* 0x0000002a262a7212 */ /* 0x000fe200078e962d */
[----:B------:R-:W-:Y:S01]  /*74aa0*/  IMAD.U32 R38, R46, -0x80000000, RZ ;  /* 0x800000002e267824 */ /* 0x000fe200078e00ff */
[----:B------:R-:W-:Y:S01]  /*74ab0*/  LOP3.LUT R45, R44, 0x18, RZ, 0xc, !PT ;  /* 0x000000182c2d7812 */ /* 0x000fe200078e0cff */
[----:B------:R-:W-:-:S03]  /*74ac0*/  VIADD R44, R43, 0x1010101 ;  /* 0x010101012b2c7836 */ /* 0x000fc60000000000 */
        /* <DEDUP_REMOVED lines=185> */
[----:B------:R-:W-:Y:S02]  /*75660*/  LOP3.LUT R38, R47, R40, RZ, 0x3c, !PT ;  /* 0x000000282f267212 */ /* 0x000fe400078e3cff */
[----:B------:R-:W-:Y:S02]  /*75670*/  IADD3 R47, PT, PT, R6, R42, R21 ;  /* 0x0000002a062f7210 */ /* 0x000fe40007ffe015 */
        /* <DEDUP_REMOVED lines=24> */
[----:B------:R-:W-:Y:S02]  /*75800*/  IADD3 R36, PT, PT, R36, R15, R10 ;  /* 0x0000000f24247210 */ /* 0x000fe40007ffe00a */
[-C--:B------:R-:W-:Y:S02]  /*75810*/  LOP3.LUT R42, R12, R47.reuse, R32, 0x70, !PT ;  /* 0x0000002f0c2a7212 */ /* 0x080fe400078e7020 */
[----:B------:R-:W-:Y:S01]  /*75820*/  LOP3.LUT R47, R6, R47, R12, 0x70, !PT ;  /* 0x0000002f062f7212 */ /* 0x000fe200078e700c */
[----:B------:R-:W-:Y:S01]  /*75830*/  VIADD R6, R46, 0x1010101 ;  /* 0x010101012e067836 */ /* 0x000fe20000000000 */
[----:B------:R-:W-:Y:S01]  /*75840*/  LOP3.LUT R49, R48, 0x18, RZ, 0xc, !PT ;  /* 0x0000001830317812 */ /* 0x000fe200078e0cff */
[----:B------:R-:W-:Y:S01]  /*75850*/  VIADD R46, R46, 0x2020202 ;  /* 0x020202022e2e7836 */ /* 0x000fe20000000000 */
[----:B------:R-:W-:Y:S02]  /*75860*/  SHF.R.U32.HI R15, RZ, 0x8, R5 ;  /* 0x00000008ff0f7819 */ /* 0x000fe40000011605 */
[----:B------:R-:W-:Y:S01]  /*75870*/  SHF.R.U32.HI R49, RZ, R49, R6 ;  /* 0x00000031ff317219 */ /* 0x000fe20000011606 */
[C---:B------:R-:W-:Y:S01]  /*75880*/  IMAD.U32 R6, R4.reuse, -0x80000000, RZ ;  /* 0x8000000004067824 */ /* 0x040fe200078e00ff */
[----:B------:R-:W-:Y:S01]  /*75890*/  LOP3.LUT R15, R15, 0x1f, RZ, 0xc0, !PT ;  /* 0x0000001f0f0f7812 */ /* 0x000fe200078ec0ff */
        /* <DEDUP_REMOVED lines=240> */
[----:B------:R-:W-:Y:S02]  /*767a0*/  LOP3.LUT R30, R45, R30, RZ, 0xfc, !PT ;  /* 0x0000001e2d1e7212 */ /* 0x000fe400078efcff */
        /* <DEDUP_REMOVED lines=68> */
[----:B------:R-:W-:Y:S02]  /*76bf0*/  LOP3.LUT R46, R34, R47, RZ, 0xfc, !PT ;  /* 0x0000002f222e7212 */ /* 0x000fe400078efcff */
        /* <DEDUP_REMOVED lines=34> */
[----:B------:R-:W-:Y:S01]  /*76e20*/  IMAD.IADD R34, R37, 0x1, R34 ;  /* 0x0000000125227824 */ /* 0x000fe200078e0222 */
[----:B------:R-:W-:-:S04]  /*76e30*/  SHF.L.W.U32.HI R46, R27, 0xf, R27 ;  /* 0x0000000f1b2e7819 */ /* 0x000fc80000010e1b */
        /* <DEDUP_REMOVED lines=11> */
[----:B------:R-:W-:-:S03]  /*76ef0*/  LOP3.LUT R50, R35, 0x1, RZ, 0xc0, !PT ;  /* 0x0000000123327812 */ /* 0x000fc600078ec0ff */
        /* <DEDUP_REMOVED lines=35> */
[----:B------:R-:W-:Y:S02]  /*77130*/  SHF.L.W.U32.HI R47, R47, 0xa, R47 ;  /* 0x0000000a2f2f7819 */ /* 0x000fe40000010e2f */
[----:B------:R-:W-:Y:S02]  /*77140*/  SHF.R.U32.HI R51, RZ, 0x2, R32 ;  /* 0x00000002ff337819 */ /* 0x000fe40000011620 */
[----:B------:R-:W-:Y:S02]  /*77150*/  LOP3.LUT R30, R47, R30, R49, 0x96, !PT ;  /* 0x0000001e2f1e7212 */ /* 0x000fe400078e9631 */
[----:B------:R-:W-:-:S02]  /*77160*/  LOP3.LUT R51, R51, R32, RZ, 0x3c, !PT ;  /* 0x0000002033337212 */ /* 0x000fc400078e3cff */
[--C-:B------:R-:W-:Y:S02]  /*77170*/  SHF.L.W.U32.HI R47, R27, 0xd, R27.reuse ;  /* 0x0000000d1b2f7819 */ /* 0x100fe40000010e1b */
[----:B------:R-:W-:Y:S01]  /*77180*/  SHF.R.U32.HI R32, RZ, 0xa, R27 ;  /* 0x0000000aff207819 */ /* 0x000fe2000001161b */
[C---:B------:R-:W-:Y:S01]  /*77190*/  IMAD.SHL.U32 R42, R51.reuse, 0x8, RZ ;  /* 0x00000008332a7824 */ /* 0x040fe200078e00ff */
[----:B------:R-:W-:Y:S02]  /*771a0*/  IADD3 R30, PT, PT, R30, R43, R36 ;  /* 0x0000002b1e1e7210 */ /* 0x000fe40007ffe024 */
[----:B------:R-:W-:Y:S01]  /*771b0*/  LOP3.LUT R46, R32, R46, R47, 0x96, !PT ;  /* 0x0000002e202e7212 */ /* 0x000fe200078e962f */
[C---:B------:R-:W-:Y:S01]  /*771c0*/  IMAD.U32 R32, R51.reuse, -0x80000000, RZ ;  /* 0x8000000033207824 */ /* 0x040fe200078e00ff */
[----:B------:R-:W-:Y:S01]  /*771d0*/  LOP3.LUT R47, R42, 0x18, RZ, 0xc, !PT ;  /* 0x000000182a2f7812 */ /* 0x000fe200078e0cff */
[----:B------:R-:W-:Y:S01]  /*771e0*/  IMAD.SHL.U32 R51, R51, 0x40000000, RZ ;  /* 0x4000000033337824 */ /* 0x000fe200078e00ff */
[----:B------:R-:W-:Y:S01]  /*771f0*/  IADD3 R46, PT, PT, R7, R46, R22 ;  /* 0x0000002e072e7210 */ /* 0x000fe20007ffe016 */
[----:B------:R-:W-:Y:S01]  /*77200*/  VIADD R42, R34, 0x1010101 ;  /* 0x01010101222a7836 */ /* 0x000fe20000000000 */
[----:B------:R-:W-:-:S02]  /*77210*/  LOP3.LUT R44, R32, 0x80000000, RZ, 0x3c, !PT ;  /* 0x80000000202c7812 */ /* 0x000fc400078e3cff */
[----:B------:R-:W-:Y:S01]  /*77220*/  LOP3.LUT R32, R51, 0xc0000000, RZ, 0x3c, !PT ;  /* 0xc000000033207812 */ /* 0x000fe200078e3cff */
[----:B------:R-:W-:Y:S01]  /*77230*/  IMAD.IADD R13, R13, 0x1, R46 ;  /* 0x000000010d0d7824 */ /* 0x000fe200078e022e */
        /* <DEDUP_REMOVED lines=13> */
[----:B------:R-:W-:-:S03]  /*77310*/  IMAD.IADD R15, R15, 0x1, R42 ;  /* 0x000000010f0f7824 */ /* 0x000fc600078e022a */
[----:B------:R-:W-:Y:S02]  /*77320*/  LOP3.LUT R7, R7, 0x1f, RZ, 0xc0, !PT ;  /* 0x0000001f07077812 */ /* 0x000fe400078ec0ff */
[----:B------:R-:W-:Y:S02]  /*77330*/  @!P0 SEL R32, R32, R15, P1 ;  /* 0x0000000f20208207 */ /* 0x000fe40000800000 */
[----:B------:R-:W-:Y:S02]  /*77340*/  SHF.L.U32 R50, R50, R7, RZ ;  /* 0x0000000732327219 */ /* 0x000fe400000006ff */
        /* <DEDUP_REMOVED lines=45> */
[-C--:B------:R-:W-:Y:S02]  /*77620*/  SHF.L.U32 R35, R2, R7.reuse, RZ ;  /* 0x0000000702237219 */ /* 0x080fe400000006ff */
[----:B------:R-:W-:Y:S02]  /*77630*/  LOP3.LUT R48, R47, 0x1, RZ, 0xc0, !PT ;  /* 0x000000012f307812 */ /* 0x000fe400078ec0ff */
[----:B------:R-:W-:Y:S02]  /*77640*/  LOP3.LUT R45, R45, R44, RZ, 0x3c, !PT ;  /* 0x0000002c2d2d7212 */ /* 0x000fe400078e3cff */
[----:B------:R-:W-:-:S02]  /*77650*/  SHF.L.U32 R48, R48, R7, RZ ;  /* 0x0000000730307219 */ /* 0x000fc400000006ff */
[-C--:B------:R-:W-:Y:S02]  /*77660*/  LOP3.LUT R7, R36, R35.reuse, R50, 0x70, !PT ;  /* 0x0000002324077212 */ /* 0x080fe400078e7032 */
[----:B------:R-:W-:Y:S02]  /*77670*/  LOP3.LUT R46, R48, R35, R36, 0x70, !PT ;  /* 0x00000023302e7212 */ /* 0x000fe400078e7024 */
[--C-:B------:R-:W-:Y:S02]  /*77680*/  SHF.R.U32.HI R35, RZ, 0x8, R40.reuse ;  /* 0x00000008ff237819 */ /* 0x100fe40000011628 */
        /* <DEDUP_REMOVED lines=10> */
[-C--:B------:R-:W-:Y:S01]  /*77730*/  LOP3.LUT R35, R45, R48.reuse, R29, 0x70, !PT ;  /* 0x000000302d237212 */ /* 0x080fe200078e701d */
[C---:B------:R-:W-:Y:S01]  /*77740*/  VIADD R45, R42.reuse, 0x1010101 ;  /* 0x010101012a2d7836 */ /* 0x040fe20000000000 */
[----:B------:R-:W-:Y:S01]  /*77750*/  LOP3.LUT R40, R29, R48, R40, 0x70, !PT ;  /* 0x000000301d287212 */ /* 0x000fe200078e7028 */
[----:B------:R-:W-:Y:S01]  /*77760*/  VIADD R42, R42, 0x2020202 ;  /* 0x020202022a2a7836 */ /* 0x000fe20000000000 */
[----:B------:R-:W-:Y:S02]  /*77770*/  LOP3.LUT R48, R47, 0x18, RZ, 0xc, !PT ;  /* 0x000000182f307812 */ /* 0x000fe400078e0cff */
[----:B------:R-:W-:Y:S02]  /*77780*/  LOP3.LUT R46, R7, R46, RZ, 0xfc, !PT ;  /* 0x0000002e072e7212 */ /* 0x000fe400078efcff */
[----:B------:R-:W-:Y:S01]  /*77790*/  SHF.R.U32.HI R48, RZ, R48, R45 ;  /* 0x00000030ff307219 */ /* 0x000fe2000001162d */
[----:B------:R-:W-:Y:S01]  /*777a0*/  IMAD.U32 R45, R44, -0x80000000, RZ ;  /* 0x800000002c2d7824 */ /* 0x000fe200078e00ff */
[----:B------:R-:W-:Y:S01]  /*777b0*/  LOP3.LUT R40, R40, R35, RZ, 0xfc, !PT ;  /* 0x0000002328287212 */ /* 0x000fe200078efcff */
[----:B------:R-:W-:Y:S01]  /*777c0*/  IMAD.SHL.U32 R44, R44, 0x40000000, RZ ;  /* 0x400000002c2c7824 */ /* 0x000fe200078e00ff */
[----:B------:R-:W-:Y:S01]  /*777d0*/  SHF.R.U32.HI R7, RZ, 0x8, R38 ;  /* 0x00000008ff077819 */ /* 0x000fe20000011626 */
[----:B------:R-:W-:Y:S01]  /*777e0*/  IMAD.IADD R33, R33, 0x1, R46 ;  /* 0x0000000121217824 */ /* 0x000fe200078e022e */
        /* <DEDUP_REMOVED lines=69> */
[C---:B------:R-:W-:Y:S02]  /*77c40*/  IMAD.SHL.U32 R45, R38.reuse, 0x8, RZ ;  /* 0x00000008262d7824 */ /* 0x040fe400078e00ff */
[----:B------:R-:W-:Y:S01]  /*77c50*/  IMAD.U32 R47, R38, -0x80000000, RZ ;  /* 0x80000000262f7824 */ /* 0x000fe200078e00ff */
[-C--:B------:R-:W-:Y:S01]  /*77c60*/  LOP3.LUT R35, R14, R7.reuse, R35, 0x70, !PT ;  /* 0x000000070e237212 */ /* 0x080fe200078e7023 */
[----:B------:R-:W-:Y:S01]  /*77c70*/  IMAD.SHL.U32 R38, R38, 0x40000000, RZ ;  /* 0x4000000026267824 */ /* 0x000fe200078e00ff */
[----:B------:R-:W-:-:S02]  /*77c80*/  LOP3.LUT R7, R48, R7, R14, 0x70, !PT ;  /* 0x0000000730077212 */ /* 0x000fc400078e700e */
[----:B------:R-:W-:Y:S01]  /*77c90*/  LOP3.LUT R48, R45, 0x18, RZ, 0xc, !PT ;  /* 0x000000182d307812 */ /* 0x000fe200078e0cff */
[C---:B------:R-:W-:Y:S01]  /*77ca0*/  VIADD R45, R42.reuse, 0x1010101 ;  /* 0x010101012a2d7836 */ /* 0x040fe20000000000 */
[----:B------:R-:W-:Y:S01]  /*77cb0*/  LOP3.LUT R47, R47, 0x80000000, RZ, 0x3c, !PT ;  /* 0x800000002f2f7812 */ /* 0x000fe200078e3cff */
[----:B------:R-:W-:Y:S01]  /*77cc0*/  VIADD R42, R42, 0x2020202 ;  /* 0x020202022a2a7836 */ /* 0x000fe20000000000 */
[----:B------:R-:W-:Y:S02]  /*77cd0*/  LOP3.LUT R38, R38, 0xc0000000, RZ, 0x3c, !PT ;  /* 0xc000000026267812 */ /* 0x000fe400078e3cff */
[----:B------:R-:W-:Y:S02]  /*77ce0*/  ISETP.NE.AND P0, PT, R47, RZ, PT ;  /* 0x000000ff2f00720c */ /* 0x000fe40003f05270 */
[----:B------:R-:W-:Y:S02]  /*77cf0*/  SHF.R.U32.HI R45, RZ, R48, R45 ;  /* 0x00000030ff2d7219 */ /* 0x000fe4000001162d */
[----:B------:R-:W-:-:S02]  /*77d00*/  SHF.R.S32.HI R47, RZ, 0x1f, R47 ;  /* 0x0000001fff2f7819 */ /* 0x000fc4000001142f */
[----:B------:R-:W-:Y:S02]  /*77d10*/  SHF.R.S32.HI R49, RZ, 0x1f, R38 ;  /* 0x0000001fff317819 */ /* 0x000fe40000011426 */
[----:B------:R-:W-:Y:S02]  /*77d20*/  SHF.R.W.U32 R45, R34, R45, R34 ;  /* 0x0000002d222d7219 */ /* 0x000fe40000001e22 */
        /* <DEDUP_REMOVED lines=131> */
[----:B------:R-:W-:Y:S01]  /*78560*/  IMAD.U32 R35, R6, -0x80000000, RZ ;  /* 0x8000000006237824 */ /* 0x000fe200078e00ff */
[----:B------:R-:W-:Y:S01]  /*78570*/  SHF.L.U32 R48, R2, R7, RZ ;  /* 0x0000000702307219 */ /* 0x000fe200000006ff */
[----:B------:R-:W-:Y:S01]  /*78580*/  IMAD.SHL.U32 R7, R6, 0x8, RZ ;  /* 0x0000000806077824 */ /* 0x000fe200078e00ff */
[----:B------:R-:W-:Y:S01]  /*78590*/  LOP3.LUT R40, R40, R33, R44, 0x78, !PT ;  /* 0x0000002128287212 */ /* 0x000fe200078e782c */
        /* <DEDUP_REMOVED lines=21> */
[----:B------:R-:W-:Y:S02]  /*786f0*/  LOP3.LUT R46, R46, R47, RZ, 0xfc, !PT ;  /* 0x0000002f2e2e7212 */ /* 0x000fe400078efcff */
[----:B------:R-:W-:-:S02]  /*78700*/  @!P0 SEL R6, R6, R37, P1 ;  /* 0x0000002506068207 */ /* 0x000fc40000800000 */
[----:B------:R-:W-:Y:S02]  /*78710*/  LOP3.LUT R44, R5, 0x1, RZ, 0xc0, !PT ;  /* 0x00000001052c7812 */ /* 0x000fe400078ec0ff */
[----:B------:R-:W-:Y:S02]  /*78720*/  LOP3.LUT R48, R6, R45, RZ, 0x3c, !PT ;  /* 0x0000002d06307212 */ /* 0x000fe400078e3cff */
[C---:B------:R-:W-:Y:S02]  /*78730*/  SHF.L.W.U32.HI R43, R46.reuse, 0x1a, R46 ;  /* 0x0000001a2e2b7819 */ /* 0x040fe40000010e2e */
[----:B------:R-:W-:Y:S02]  /*78740*/  SHF.R.U32.HI R7, RZ, 0x10, R48 ;  /* 0x00000010ff077819 */ /* 0x000fe40000011630 */
[----:B------:R-:W-:Y:S02]  /*78750*/  SHF.L.W.U32.HI R36, R46, 0x15, R46 ;  /* 0x000000152e247819 */ /* 0x000fe40000010e2e */
[----:B------:R-:W-:-:S02]  /*78760*/  LOP3.LUT R7, R7, R48, RZ, 0x3c, !PT ;  /* 0x0000003007077212 */ /* 0x000fc400078e3cff */
[----:B------:R-:W-:Y:S02]  /*78770*/  SHF.L.W.U32.HI R46, R46, 0x7, R46 ;  /* 0x000000072e2e7819 */ /* 0x000fe40000010e2e */
[--C-:B------:R-:W-:Y:S02]  /*78780*/  SHF.R.U32.HI R35, RZ, 0xc, R7.reuse ;  /* 0x0000000cff237819 */ /* 0x100fe40000011607 */
[--C-:B------:R-:W-:Y:S02]  /*78790*/  SHF.R.U32.HI R50, RZ, 0x4, R7.reuse ;  /* 0x00000004ff327819 */ /* 0x100fe40000011607 */
[----:B------:R-:W-:Y:S02]  /*787a0*/  SHF.R.U32.HI R37, RZ, 0x8, R7 ;  /* 0x00000008ff257819 */ /* 0x000fe40000011607 */
[----:B------:R-:W-:Y:S02]  /*787b0*/  LOP3.LUT R43, R46, R43, R36, 0x96, !PT ;  /* 0x0000002b2e2b7212 */ /* 0x000fe400078e9624 */
[----:B------:R-:W-:-:S02]  /*787c0*/  LOP3.LUT R50, R37, R50, R35, 0x96, !PT ;  /* 0x0000003225327212 */ /* 0x000fc400078e9623 */
[----:B------:R-:W-:Y:S02]  /*787d0*/  SHF.R.U32.HI R46, RZ, 0x1, R41 ;  /* 0x00000001ff2e7819 */ /* 0x000fe40000011629 */
[----:B------:R-:W-:Y:S02]  /*787e0*/  LOP3.LUT R50, R50, R7, RZ, 0x3c, !PT ;  /* 0x0000000732327212 */ /* 0x000fe400078e3cff */
[----:B------:R-:W-:Y:S02]  /*787f0*/  LOP3.LUT R46, R46, 0x1, RZ, 0xc0, !PT ;  /* 0x000000012e2e7812 */ /* 0x000fe400078ec0ff */
        /* <DEDUP_REMOVED lines=24> */
[----:B------:R-:W-:Y:S01]  /*78980*/  IMAD.IADD R37, R48, 0x1, R7 ;  /* 0x0000000130257824 */ /* 0x000fe200078e0207 */
[----:B------:R-:W-:-:S04]  /*78990*/  LOP3.LUT R48, R41, 0x1, RZ, 0xc0, !PT ;  /* 0x0000000129307812 */ /* 0x000fc800078ec0ff */
[----:B------:R-:W-:-:S04]  /*789a0*/  LOP3.LUT R37, R37, R32, RZ, 0x3c, !PT ;  /* 0x0000002025257212 */ /* 0x000fc800078e3cff */
[----:B------:R-:W-:-:S04]  /*789b0*/  SHF.R.U32.HI R38, RZ, 0x4, R37 ;  /* 0x00000004ff267819 */ /* 0x000fc80000011625 */
[----:B------:R-:W-:-:S04]  /*789c0*/  LOP3.LUT R35, R38, 0xf0f0f0f, R37, 0x48, !PT ;  /* 0x0f0f0f0f26237812 */ /* 0x000fc800078e4825 */
[----:B------:R-:W-:-:S04]  /*789d0*/  SHF.R.U32.HI R38, RZ, 0x18, R35 ;  /* 0x00000018ff267819 */ /* 0x000fc80000011623 */
[----:B------:R-:W-:-:S04]  /*789e0*/  SHF.R.W.U32 R38, R37, R38, R37 ;  /* 0x0000002625267219 */ /* 0x000fc80000001e25 */
[----:B------:R-:W-:Y:S02]  /*789f0*/  LOP3.LUT R45, R38, R45, RZ, 0x3c, !PT ;  /* 0x0000002d262d7212 */ /* 0x000fe400078e3cff */
[----:B------:R-:W-:-:S04]  /*78a00*/  SHF.R.U32.HI R38, RZ, 0x8, R5 ;  /* 0x00000008ff267819 */ /* 0x000fc80000011605 */
[----:B------:R-:W-:Y:S02]  /*78a10*/  LOP3.LUT R47, R38, 0x1f, RZ, 0xc0, !PT ;  /* 0x0000001f262f7812 */ /* 0x000fe400078ec0ff */
[----:B------:R-:W-:Y:S02]  /*78a20*/  SHF.R.U32.HI R38, RZ, 0x10, R45 ;  /* 0x00000010ff267819 */ /* 0x000fe4000001162d */
[-C--:B------:R-:W-:Y:S02]  /*78a30*/  SHF.L.U32 R42, R42, R47.reuse, RZ ;  /* 0x0000002f2a2a7219 */ /* 0x080fe400000006ff */
[----:B------:R-:W-:Y:S02]  /*78a40*/  SHF.L.U32 R44, R44, R47, RZ ;  /* 0x0000002f2c2c7219 */ /* 0x000fe400000006ff */
[----:B------:R-:W-:Y:S02]  /*78a50*/  LOP3.LUT R38, R38, R45, RZ, 0x3c, !PT ;  /* 0x0000002d26267212 */ /* 0x000fe400078e3cff */
[----:B------:R-:W-:-:S02]  /*78a60*/  SHF.L.U32 R47, R2, R47, RZ ;  /* 0x0000002f022f7219 */ /* 0x000fc400000006ff */
[--C-:B------:R-:W-:Y:S02]  /*78a70*/  SHF.R.U32.HI R49, RZ, 0xc, R38.reuse ;  /* 0x0000000cff317819 */ /* 0x100fe40000011626 */
[--C-:B------:R-:W-:Y:S02]  /*78a80*/  SHF.R.U32.HI R36, RZ, 0x4, R38.reuse ;  /* 0x00000004ff247819 */ /* 0x100fe40000011626 */
[----:B------:R-:W-:Y:S02]  /*78a90*/  SHF.R.U32.HI R5, RZ, 0x8, R38 ;  /* 0x00000008ff057819 */ /* 0x000fe40000011626 */
[-C--:B------:R-:W-:Y:S02]  /*78aa0*/  LOP3.LUT R44, R8, R47.reuse, R44, 0x70, !PT ;  /* 0x0000002f082c7212 */ /* 0x080fe400078e702c */
[----:B------:R-:W-:Y:S02]  /*78ab0*/  LOP3.LUT R47, R42, R47, R8, 0x70, !PT ;  /* 0x0000002f2a2f7212 */ /* 0x000fe400078e7008 */
[----:B------:R-:W-:-:S02]  /*78ac0*/  LOP3.LUT R49, R5, R36, R49, 0x96, !PT ;  /* 0x0000002405317212 */ /* 0x000fc400078e9631 */
[--C-:B------:R-:W-:Y:S02]  /*78ad0*/  SHF.R.U32.HI R5, RZ, 0x8, R4.reuse ;  /* 0x00000008ff057819 */ /* 0x100fe40000011604 */
[----:B------:R-:W-:Y:S02]  /*78ae0*/  SHF.R.U32.HI R36, RZ, 0x1, R4 ;  /* 0x00000001ff247819 */ /* 0x000fe40000011604 */
[----:B------:R-:W-:Y:S02]  /*78af0*/  LOP3.LUT R42, R44, R47, RZ, 0xfc, !PT ;  /* 0x0000002f2c2a7212 */ /* 0x000fe400078efcff */
[----:B------:R-:W-:Y:S02]  /*78b00*/  SHF.R.U32.HI R44, RZ, 0x8, R41 ;  /* 0x00000008ff2c7819 */ /* 0x000fe40000011629 */
        /* <DEDUP_REMOVED lines=9> */
[----:B------:R-:W-:Y:S02]  /*78ba0*/  SHF.L.U32 R4, R4, R5, RZ ;  /* 0x0000000504047219 */ /* 0x000fe400000006ff */
[----:B------:R-:W-:Y:S02]  /*78bb0*/  LOP3.LUT R49, R49, R38, RZ, 0x3c, !PT ;  /* 0x0000002631317212 */ /* 0x000fe400078e3cff */
[----:B------:R-:W-:Y:S02]  /*78bc0*/  LOP3.LUT R5, R36, R44, R31, 0x70, !PT ;  /* 0x0000002c24057212 */ /* 0x000fe400078e701f */
[-C--:B------:R-:W-:Y:S02]  /*78bd0*/  LOP3.LUT R47, R30, R41.reuse, R48, 0x70, !PT ;  /* 0x000000291e2f7212 */ /* 0x080fe400078e7030 */
        /* <DEDUP_REMOVED lines=87> */
[C---:B------:R-:W-:Y:S01]  /*79150*/  IMAD.SHL.U32 R45, R48.reuse, 0x8, RZ ;  /* 0x00000008302d7824 */ /* 0x040fe200078e00ff */
[----:B------:R-:W-:Y:S01]  /*79160*/  SHF.L.W.U32.HI R4, R7, 0x13, R7 ;  /* 0x0000001307047819 */ /* 0x000fe20000010e07 */
        /* <DEDUP_REMOVED lines=50> */
[C-C-:B------:R-:W-:Y:S02]  /*79490*/  SHF.L.W.U32.HI R39, R7.reuse, 0x1e, R7.reuse ;  /* 0x0000001e07277819 */ /* 0x140fe40000010e07 */
[----:B------:R-:W-:Y:S01]  /*794a0*/  SHF.L.W.U32.HI R7, R7, 0xa, R7 ;  /* 0x0000000a07077819 */ /* 0x000fe20000010e07 */
[----:B------:R-:W-:-:S03]  /*794b0*/  IMAD.IADD R6, R45, 0x1, R38 ;  /* 0x000000012d067824 */ /* 0x000fc600078e0226 */
[----:B------:R-:W-:Y:S02]  /*794c0*/  LOP3.LUT R39, R7, R39, R4, 0x96, !PT ;  /* 0x0000002707277212 */ /* 0x000fe400078e9604 */
[----:B------:R-:W-:-:S04]  /*794d0*/  LOP3.LUT R36, R6, R35, RZ, 0x3c, !PT ;  /* 0x0000002306247212 */ /* 0x000fc800078e3cff */
        /* <DEDUP_REMOVED lines=13> */
[----:B0-----:R-:W-:Y:S02]  /*795b0*/  IADD3 R4, PT, PT, R12, R4, R13 ;  /* 0x000000040c047210 */ /* 0x001fe40007ffe00d */
[----:B------:R-:W-:Y:S02]  /*795c0*/  SHF.R.U32.HI R47, RZ, 0x2, R46 ;  /* 0x00000002ff2f7819 */ /* 0x000fe4000001162e */
[----:B------:R-:W-:Y:S02]  /*795d0*/  IADD3 R40, PT, PT, R43, R4, R40 ;  /* 0x000000042b287210 */ /* 0x000fe40007ffe028 */
[----:B------:R-:W-:Y:S02]  /*795e0*/  LOP3.LUT R12, R47, R46, RZ, 0x3c, !PT ;  /* 0x0000002e2f0c7212 */ /* 0x000fe400078e3cff */
[----:B------:R-:W-:-:S02]  /*795f0*/  SHF.L.W.U32.HI R4, R17, 0x19, R17 ;  /* 0x0000001911047819 */ /* 0x000fc40000010e11 */
[--C-:B------:R-:W-:Y:S01]  /*79600*/  SHF.L.W.U32.HI R43, R17, 0xe, R17.reuse ;  /* 0x0000000e112b7819 */ /* 0x100fe20000010e11 */
[C---:B------:R-:W-:Y:S01]  /*79610*/  IMAD.SHL.U32 R47, R12.reuse, 0x8, RZ ;  /* 0x000000080c2f7824 */ /* 0x040fe200078e00ff */
[----:B------:R-:W-:Y:S01]  /*79620*/  SHF.R.U32.HI R46, RZ, 0x3, R17 ;  /* 0x00000003ff2e7819 */ /* 0x000fe20000011611 */
[C---:B------:R-:W-:Y:S02]  /*79630*/  IMAD.U32 R48, R12.reuse, -0x80000000, RZ ;  /* 0x800000000c307824 */ /* 0x040fe400078e00ff */
[----:B------:R-:W-:Y:S01]  /*79640*/  IMAD.SHL.U32 R49, R12, 0x40000000, RZ ;  /* 0x400000000c317824 */ /* 0x000fe200078e00ff */
        /* <DEDUP_REMOVED lines=11> */
[----:B------:R-:W-:Y:S02]  /*79700*/  ISETP.NE.AND P0, PT, R48, RZ, PT ;  /* 0x000000ff3000720c */ /* 0x000fe40003f05270 */
[----:B------:R-:W-:Y:S02]  /*79710*/  SHF.R.S32.HI R50, RZ, 0x1f, R49 ;  /* 0x0000001fff327819 */ /* 0x000fe40000011431 */
[----:B------:R-:W-:Y:S02]  /*79720*/  SHF.R.S32.HI R48, RZ, 0x1f, R48 ;  /* 0x0000001fff307819 */ /* 0x000fe40000011430 */
[----:B------:R-:W-:Y:S02]  /*79730*/  LOP3.LUT R12, R15, 0x1, RZ, 0xc0, !PT ;  /* 0x000000010f0c7812 */ /* 0x000fe400078ec0ff */
[----:B------:R-:W-:Y:S02]  /*79740*/  SHF.L.U32 R15, R46, R47, RZ ;  /* 0x0000002f2e0f7219 */ /* 0x000fe400000006ff */
        /* <DEDUP_REMOVED lines=10> */
[----:B------:R-:W-:-:S04]  /*797f0*/  SHF.L.U32 R47, R2, R47, RZ ;  /* 0x0000002f022f7219 */ /* 0x000fc800000006ff */
[----:B------:R-:W-:Y:S02]  /*79800*/  @!P0 SEL R43, R43, R46, P1 ;  /* 0x0000002e2b2b8207 */ /* 0x000fe40000800000 */
[-C--:B------:R-:W-:Y:S02]  /*79810*/  LOP3.LUT R12, R40, R47.reuse, R12, 0x70, !PT ;  /* 0x0000002f280c7212 */ /* 0x080fe400078e700c */
[----:B------:R-:W-:Y:S02]  /*79820*/  LOP3.LUT R47, R15, R47, R40, 0x70, !PT ;  /* 0x0000002f0f2f7212 */ /* 0x000fe400078e7028 */
[----:B------:R-:W-:Y:S02]  /*79830*/  LOP3.LUT R15, R43, R44, RZ, 0x3c, !PT ;  /* 0x0000002c2b0f7212 */ /* 0x000fe400078e3cff */
[----:B------:R-:W-:Y:S02]  /*79840*/  LOP3.LUT R12, R12, R47, RZ, 0xfc, !PT ;  /* 0x0000002f0c0c7212 */ /* 0x000fe400078efcff */
[----:B------:R-:W-:-:S03]  /*79850*/  SHF.R.U32.HI R46, RZ, 0x10, R15 ;  /* 0x00000010ff2e7819 */ /* 0x000fc6000001160f */
[----:B------:R-:W-:Y:S01]  /*79860*/  IMAD.IADD R3, R3, 0x1, R12 ;  /* 0x0000000103037824 */ /* 0x000fe200078e020c */
        /* <DEDUP_REMOVED lines=99> */
[----:B------:R-:W-:-:S04]  /*79ea0*/  SHF.R.U32.HI R48, RZ, 0x1, R37 ;  /* 0x00000001ff307819 */ /* 0x000fc80000011625 */
[----:B------:R-:W-:Y:S02]  /*79eb0*/  LOP3.LUT R38, R38, R15, RZ, 0x3c, !PT ;  /* 0x0000000f26267212 */ /* 0x000fe400078e3cff */
[----:B------:R-:W-:Y:S02]  /*79ec0*/  LOP3.LUT R48, R48, 0x1, RZ, 0xc0, !PT ;  /* 0x0000000130307812 */ /* 0x000fe400078ec0ff */
        /* <DEDUP_REMOVED lines=18> */
[----:B------:R-:W-:Y:S02]  /*79ff0*/  SHF.L.W.U32.HI R46, R10, 0xf, R10 ;  /* 0x0000000f0a2e7819 */ /* 0x000fe40000010e0a */
[----:B------:R-:W-:Y:S02]  /*7a000*/  LOP3.LUT R47, R47, R12, RZ, 0x3c, !PT ;  /* 0x0000000c2f2f7212 */ /* 0x000fe400078e3cff */
[----:B------:R-:W-:Y:S02]  /*7a010*/  IADD3 R12, PT, PT, R39, R42, R40 ;  /* 0x0000002a270c7210 */ /* 0x000fe40007ffe028 */
[----:B------:R-:W-:-:S02]  /*7a020*/  SHF.L.W.U32.HI R40, R37, 0x1a, R37 ;  /* 0x0000001a25287819 */ /* 0x000fc40000010e25 */
[C---:B------:R-:W-:Y:S02]  /*7a030*/  SHF.L.W.U32.HI R39, R37.reuse, 0x15, R37 ;  /* 0x0000001525277819 */ /* 0x040fe40000010e25 */
[----:B------:R-:W-:Y:S02]  /*7a040*/  SHF.R.U32.HI R42, RZ, 0x2, R47 ;  /* 0x00000002ff2a7819 */ /* 0x000fe4000001162f */
[----:B------:R-:W-:Y:S02]  /*7a050*/  SHF.L.W.U32.HI R37, R37, 0x7, R37 ;  /* 0x0000000725257819 */ /* 0x000fe40000010e25 */
[----:B------:R-:W-:Y:S02]  /*7a060*/  LOP3.LUT R42, R42, R47, RZ, 0x3c, !PT ;  /* 0x0000002f2a2a7212 */ /* 0x000fe400078e3cff */
[----:B------:R-:W-:Y:S02]  /*7a070*/  LOP3.LUT R40, R37, R40, R39, 0x96, !PT ;  /* 0x0000002825287212 */ /* 0x000fe400078e9627 */
[--C-:B------:R-:W-:Y:S01]  /*7a080*/  SHF.L.W.U32.HI R37, R10, 0xd, R10.reuse ;  /* 0x0000000d0a257819 */ /* 0x100fe20000010e0a */
[C---:B------:R-:W-:Y:S01]  /*7a090*/  IMAD.SHL.U32 R47, R42.reuse, 0x8, RZ ;  /* 0x000000082a2f7824 */ /* 0x040fe200078e00ff */
[----:B------:R-:W-:Y:S01]  /*7a0a0*/  SHF.R.U32.HI R39, RZ, 0xa, R10 ;  /* 0x0000000aff277819 */ /* 0x000fe2000001160a */
[----:B------:R-:W-:-:S03]  /*7a0b0*/  IMAD.SHL.U32 R48, R42, 0x40000000, RZ ;  /* 0x400000002a307824 */ /* 0x000fc600078e00ff */
[----:B------:R-:W-:Y:S01]  /*7a0c0*/  LOP3.LUT R46, R39, R46, R37, 0x96, !PT ;  /* 0x0000002e272e7212 */ /* 0x000fe200078e9625 */
[----:B------:R-:W-:Y:S01]  /*7a0d0*/  IMAD.U32 R37, R42, -0x80000000, RZ ;  /* 0x800000002a257824 */ /* 0x000fe200078e00ff */
[----:B------:R-:W-:Y:S01]  /*7a0e0*/  LOP3.LUT R42, R47, 0x18, RZ, 0xc, !PT ;  /* 0x000000182f2a7812 */ /* 0x000fe200078e0cff */
[C---:B------:R-:W-:Y:S02]  /*7a0f0*/  VIADD R39, R45.reuse, 0x1010101 ;  /* 0x010101012d277836 */ /* 0x040fe40000000000 */
        /* <DEDUP_REMOVED lines=159> */
[----:B------:R-:W-:Y:S01]  /*7aaf0*/  IMAD.U32 R47, R32, -0x80000000, RZ ;  /* 0x80000000202f7824 */ /* 0x000fe200078e00ff */
[----:B------:R-:W-:Y:S01]  /*7ab00*/  LOP3.LUT R43, R28, R44, R43, 0x1e, !PT ;  /* 0x0000002c1c2b7212 */ /* 0x000fe200078e1e2b */
        /* <DEDUP_REMOVED lines=17> */
[----:B------:R-:W-:-:S03]  /*7ac20*/  IMAD.IADD R45, R34, 0x1, R45 ;  /* 0x00000001222d7824 */ /* 0x000fc600078e022d */
[----:B------:R-:W-:Y:S02]  /*7ac30*/  IADD3 R29, PT, PT, R40, R29, R28 ;  /* 0x0000001d281d7210 */ /* 0x000fe40007ffe01c */
[----:B------:R-:W-:Y:S02]  /*7ac40*/  @!P0 SEL R32, R32, R45, P1 ;  /* 0x0000002d20208207 */ /* 0x000fe40000800000 */
[----:B------:R-:W-:Y:S02]  /*7ac50*/  SHF.R.U32.HI R28, RZ, 0x1, R35 ;  /* 0x00000001ff1c7819 */ /* 0x000fe40000011623 */
[----:B------:R-:W-:Y:S02]  /*7ac60*/  LOP3.LUT R34, R32, R41, RZ, 0x3c, !PT ;  /* 0x0000002920227212 */ /* 0x000fe400078e3cff */
[----:B------:R-:W-:Y:S02]  /*7ac70*/  LOP3.LUT R28, R28, 0x1, RZ, 0xc0, !PT ;  /* 0x000000011c1c7812 */ /* 0x000fe400078ec0ff */
        /* <DEDUP_REMOVED lines=254> */
[----:B------:R-:W-:Y:S02]  /*7bc60*/  SHF.R.U32.HI R40, RZ, 0x8, R36 ;  /* 0x00000008ff287819 */ /* 0x000fe40000011624 */
[----:B------:R-:W-:Y:S02]  /*7bc70*/  LOP3.LUT R47, R48, R35, RZ, 0x3c, !PT ;  /* 0x00000023302f7212 */ /* 0x000fe400078e3cff */
[----:B------:R-:W-:Y:S02]  /*7bc80*/  LOP3.LUT R35, R40, 0x1f, RZ, 0xc0, !PT ;  /* 0x0000001f28237812 */ /* 0x000fe400078ec0ff */
[----:B------:R-:W-:-:S02]  /*7bc90*/  SHF.R.U32.HI R40, RZ, 0x2, R47 ;  /* 0x00000002ff287819 */ /* 0x000fc4000001162f */
[----:B------:R-:W-:Y:S02]  /*7bca0*/  SHF.R.U32.HI R46, RZ, 0x1, R36 ;  /* 0x00000001ff2e7819 */ /* 0x000fe40000011624 */
[----:B------:R-:W-:Y:S02]  /*7bcb0*/  LOP3.LUT R40, R40, R47, RZ, 0x3c, !PT ;  /* 0x0000002f28287212 */ /* 0x000fe400078e3cff */
[----:B------:R-:W-:Y:S02]  /*7bcc0*/  LOP3.LUT R46, R46, 0x1, RZ, 0xc0, !PT ;  /* 0x000000012e2e7812 */ /* 0x000fe400078ec0ff */
[----:B------:R-:W-:Y:S01]  /*7bcd0*/  LOP3.LUT R48, R36, 0x1, RZ, 0xc0, !PT ;  /* 0x0000000124307812 */ /* 0x000fe200078ec0ff */
[----:B------:R-:W-:Y:S01]  /*7bce0*/  IMAD.U32 R49, R40, -0x80000000, RZ ;  /* 0x8000000028317824 */ /* 0x000fe200078e00ff */
[----:B------:R-:W-:Y:S01]  /*7bcf0*/  LOP3.LUT R28, R28, R45, RZ, 0xfc, !PT ;  /* 0x0000002d1c1c7212 */ /* 0x000fe200078efcff */
[----:B------:R-:W-:Y:S01]  /*7bd00*/  IMAD.SHL.U32 R45, R40, 0x8, RZ ;  /* 0x00000008282d7824 */ /* 0x000fe200078e00ff */
[-C--:B------:R-:W-:Y:S01]  /*7bd10*/  SHF.L.U32 R36, R46, R35.reuse, RZ ;  /* 0x000000232e247219 */ /* 0x080fe200000006ff */
[----:B------:R-:W-:Y:S01]  /*7bd20*/  VIADD R46, R44, 0x1010101 ;  /* 0x010101012c2e7836 */ /* 0x000fe20000000000 */
[-C--:B------:R-:W-:Y:S01]  /*7bd30*/  SHF.L.U32 R48, R48, R35.reuse, RZ ;  /* 0x0000002330307219 */ /* 0x080fe200000006ff */
[----:B------:R-:W-:Y:S01]  /*7bd40*/  VIADD R44, R44, 0x2020202 ;  /* 0x020202022c2c7836 */ /* 0x000fe20000000000 */
[----:B------:R-:W-:-:S02]  /*7bd50*/  SHF.L.U32 R47, R2, R35, RZ ;  /* 0x00000023022f7219 */ /* 0x000fc400000006ff */
[----:B------:R-:W-:Y:S02]  /*7bd60*/  LOP3.LUT R49, R49, 0x80000000, RZ, 0x3c, !PT ;  /* 0x8000000031317812 */ /* 0x000fe400078e3cff */
[-C--:B------:R-:W-:Y:S01]  /*7bd70*/  LOP3.LUT R35, R30, R47.reuse, R48, 0x70, !PT ;  /* 0x0000002f1e237212 */ /* 0x080fe200078e7030 */
[----:B------:R-:W-:Y:S01]  /*7bd80*/  IMAD.SHL.U32 R48, R40, 0x40000000, RZ ;  /* 0x4000000028307824 */ /* 0x000fe200078e00ff */
[----:B------:R-:W-:Y:S02]  /*7bd90*/  LOP3.LUT R36, R36, R47, R30, 0x70, !PT ;  /* 0x0000002f24247212 */ /* 0x000fe400078e701e */
[----:B------:R-:W-:Y:S02]  /*7bda0*/  LOP3.LUT R47, R45, 0x18, RZ, 0xc, !PT ;  /* 0x000000182d2f7812 */ /* 0x000fe400078e0cff */
[----:B------:R-:W-:Y:S02]  /*7bdb0*/  SHF.R.U32.HI R45, RZ, 0x8, R15 ;  /* 0x00000008ff2d7819 */ /* 0x000fe4000001160f */
[----:B------:R-:W-:-:S02]  /*7bdc0*/  SHF.R.U32.HI R46, RZ, R47, R46 ;  /* 0x0000002fff2e7219 */ /* 0x000fc4000001162e */
[----:B------:R-:W-:Y:S02]  /*7bdd0*/  SHF.R.U32.HI R47, RZ, 0x1, R15 ;  /* 0x00000001ff2f7819 */ /* 0x000fe4000001160f */
[----:B------:R-:W-:Y:S02]  /*7bde0*/  LOP3.LUT R45, R45, 0x1f, RZ, 0xc0, !PT ;  /* 0x0000001f2d2d7812 */ /* 0x000fe400078ec0ff */
[----:B------:R-:W-:Y:S02]  /*7bdf0*/  LOP3.LUT R40, R47, 0x1, RZ, 0xc0, !PT ;  /* 0x000000012f287812 */ /* 0x000fe400078ec0ff */
[----:B------:R-:W-:Y:S02]  /*7be00*/  LOP3.LUT R50, R48, 0xc0000000, RZ, 0x3c, !PT ;  /* 0xc000000030327812 */ /* 0x000fe400078e3cff */
[----:B------:R-:W-:Y:S02]  /*7be10*/  SHF.L.U32 R47, R40, R45, RZ ;  /* 0x0000002d282f7219 */ /* 0x000fe400000006ff */
[----:B------:R-:W-:-:S02]  /*7be20*/  ISETP.GT.AND P1, PT, R50, -0x1, PT ;  /* 0xffffffff3200780c */ /* 0x000fc40003f24270 */
[----:B------:R-:W-:Y:S02]  /*7be30*/  SHF.R.S32.HI R50, RZ, 0x1f, R50 ;  /* 0x0000001fff327819 */ /* 0x000fe40000011432 */
[----:B------:R-:W-:Y:S02]  /*7be40*/  SHF.R.S32.HI R40, RZ, 0x1f, R49 ;  /* 0x0000001fff287819 */ /* 0x000fe40000011431 */
[----:B------:R-:W-:Y:S02]  /*7be50*/  LOP3.LUT R48, R15, 0x1, RZ, 0xc0, !PT ;  /* 0x000000010f307812 */ /* 0x000fe400078ec0ff */
[----:B------:R-:W-:Y:S02]  /*7be60*/  ISETP.NE.AND P0, PT, R49, RZ, PT ;  /* 0x000000ff3100720c */ /* 0x000fe40003f05270 */
[----:B------:R-:W-:Y:S02]  /*7be70*/  SHF.R.W.U32 R46, R5, R46, R5 ;  /* 0x0000002e052e7219 */ /* 0x000fe40000001e05 */
[----:B------:R-:W-:-:S02]  /*7be80*/  LOP3.LUT R49, R50, R41, RZ, 0x30, !PT ;  /* 0x0000002932317212 */ /* 0x000fc400078e30ff */
[----:B------:R-:W-:Y:S02]  /*7be90*/  LOP3.LUT R40, R40, R41, RZ, 0xfc, !PT ;  /* 0x0000002928287212 */ /* 0x000fe400078efcff */
[-C--:B------:R-:W-:Y:S02]  /*7bea0*/  SHF.L.U32 R15, R48, R45.reuse, RZ ;  /* 0x0000002d300f7219 */ /* 0x080fe400000006ff */
[----:B------:R-:W-:Y:S02]  /*7beb0*/  SHF.L.U32 R45, R2, R45, RZ ;  /* 0x0000002d022d7219 */ /* 0x000fe400000006ff */
[----:B------:R-:W-:Y:S02]  /*7bec0*/  LOP3.LUT R50, R46, R49, R40, 0xd0, !PT ;  /* 0x000000312e327212 */ /* 0x000fe400078ed028 */
[----:B------:R-:W-:Y:S02]  /*7bed0*/  LOP3.LUT R40, RZ, R46, RZ, 0x33, !PT ;  /* 0x0000002eff287212 */ /* 0x000fe400078e33ff */
[----:B------:R-:W-:-:S02]  /*7bee0*/  LOP3.LUT R15, R12, R45, R15, 0x70, !PT ;  /* 0x0000002d0c0f7212 */ /* 0x000fc400078e700f */
[----:B------:R-:W-:Y:S02]  /*7bef0*/  LOP3.LUT R48, R47, R45, R12, 0x70, !PT ;  /* 0x0000002d2f307212 */ /* 0x000fe400078e700c */
[C---:B------:R-:W-:Y:S01]  /*7bf00*/  LOP3.LUT R45, R41.reuse, R46, RZ, 0x30, !PT ;  /* 0x0000002e292d7212 */ /* 0x040fe200078e30ff */
[----:B------:R-:W-:Y:S01]  /*7bf10*/  IMAD.IADD R41, R41, 0x1, R40 ;  /* 0x0000000129297824 */ /* 0x000fe200078e0228 */
[----:B------:R-:W-:Y:S02]  /*7bf20*/  LOP3.LUT R35, R35, R36, RZ, 0xfc, !PT ;  /* 0x0000002423237212 */ /* 0x000fe400078efcff */
[----:B------:R-:W-:Y:S02]  /*7bf30*/  LOP3.LUT R46, R50, R45, RZ, 0xfc, !PT ;  /* 0x0000002d322e7212 */ /* 0x000fe400078efcff */
[----:B------:R-:W-:Y:S02]  /*7bf40*/  LOP3.LUT R15, R15, R48, RZ, 0xfc, !PT ;  /* 0x000000300f0f7212 */ /* 0x000fe400078efcff */
[----:B------:R-:W-:-:S02]  /*7bf50*/  @!P0 SEL R46, R46, R41, P1 ;  /* 0x000000292e2e8207 */ /* 0x000fc40000800000 */
[----:B------:R-:W-:Y:S02]  /*7bf60*/  LOP3.LUT R15, R35, R28, R15, 0xe8, !PT ;  /* 0x0000001c230f7212 */ /* 0x000fe400078ee80f */
[----:B------:R-:W-:Y:S02]  /*7bf70*/  LOP3.LUT R40, R46, R43, RZ, 0x3c, !PT ;  /* 0x0000002b2e287212 */ /* 0x000fe400078e3cff */
[----:B------:R-:W-:Y:S02]  /*7bf80*/  SHF.L.W.U32.HI R28, R19, 0x19, R19 ;  /* 0x00000019131c7819 */ /* 0x000fe40000010e13 */
        /* <DEDUP_REMOVED lines=42> */
[C---:B------:R-:W-:Y:S01]  /*7c230*/  VIADD R47, R42.reuse, 0x1010101 ;  /* 0x010101012a2f7836 */ /* 0x040fe20000000000 */
[----:B------:R-:W-:Y:S01]  /*7c240*/  LOP3.LUT R50, R39, 0x1, RZ, 0xc0, !PT ;  /* 0x0000000127327812 */ /* 0x000fe200078ec0ff */
[----:B------:R-:W-:Y:S01]  /*7c250*/  VIADD R42, R42, 0x2020202 ;  /* 0x020202022a2a7836 */ /* 0x000fe20000000000 */
[----:B------:R-:W-:-:S04]  /*7c260*/  LOP3.LUT R44, R45, R44, RZ, 0x3c, !PT ;  /* 0x0000002c2d2c7212 */ /* 0x000fc800078e3cff */
[----:B------:R-:W-:-:S04]  /*7c270*/  SHF.R.U32.HI R45, RZ, 0x2, R44 ;  /* 0x00000002ff2d7819 */ /* 0x000fc8000001162c */
[----:B------:R-:W-:Y:S02]  /*7c280*/  LOP3.LUT R44, R45, R44, RZ, 0x3c, !PT ;  /* 0x0000002c2d2c7212 */ /* 0x000fe400078e3cff */
[----:B------:R-:W-:-:S03]  /*7c290*/  SHF.R.U32.HI R45, RZ, 0x8, R38 ;  /* 0x00000008ff2d7819 */ /* 0x000fc60000011626 */
[C---:B------:R-:W-:Y:S01]  /*7c2a0*/  IMAD.SHL.U32 R36, R44.reuse, 0x8, RZ ;  /* 0x000000082c247824 */ /* 0x040fe200078e00ff */
[----:B------:R-:W-:Y:S01]  /*7c2b0*/  LOP3.LUT R45, R45, 0x1f, RZ, 0xc0, !PT ;  /* 0x0000001f2d2d7812 */ /* 0x000fe200078ec0ff */
        /* <DEDUP_REMOVED lines=11> */
[----:B------:R-:W-:-:S02]  /*7c370*/  ISETP.NE.AND P0, PT, R44, RZ, PT ;  /* 0x000000ff2c00720c */ /* 0x000fc40003f05270 */
[----:B------:R-:W-:Y:S02]  /*7c380*/  SHF.R.W.U32 R47, R40, R47, R40 ;  /* 0x0000002f282f7219 */ /* 0x000fe40000001e28 */
[-C--:B------:R-:W-:Y:S02]  /*7c390*/  LOP3.LUT R36, R53, R46.reuse, RZ, 0x30, !PT ;  /* 0x0000002e35247212 */ /* 0x080fe400078e30ff */
[----:B------:R-:W-:Y:S02]  /*7c3a0*/  LOP3.LUT R44, R51, R46, RZ, 0xfc, !PT ;  /* 0x0000002e332c7212 */ /* 0x000fe400078efcff */
[----:B------:R-:W-:Y:S02]  /*7c3b0*/  ISETP.GT.AND P1, PT, R48, -0x1, PT ;  /* 0xffffffff3000780c */ /* 0x000fe40003f24270 */
[----:B------:R-:W-:Y:S02]  /*7c3c0*/  LOP3.LUT R53, R47, R36, R44, 0xd0, !PT ;  /* 0x000000242f357212 */ /* 0x000fe400078ed02c */
[----:B------:R-:W-:-:S02]  /*7c3d0*/  LOP3.LUT R36, R46, R47, RZ, 0x30, !PT ;  /* 0x0000002f2e247212 */ /* 0x000fc400078e30ff */
[----:B------:R-:W-:Y:S02]  /*7c3e0*/  LOP3.LUT R47, RZ, R47, RZ, 0x33, !PT ;  /* 0x0000002fff2f7212 */ /* 0x000fe400078e33ff */
[----:B------:R-:W-:Y:S02]  /*7c3f0*/  LOP3.LUT R36, R53, R36, RZ, 0xfc, !PT ;  /* 0x0000002435247212 */ /* 0x000fe400078efcff */
[----:B------:R-:W-:Y:S01]  /*7c400*/  LOP3.LUT R38, R38, 0x1, RZ, 0xc0, !PT ;  /* 0x0000000126267812 */ /* 0x000fe200078ec0ff */
[----:B------:R-:W-:Y:S01]  /*7c410*/  IMAD.IADD R47, R46, 0x1, R47 ;  /* 0x000000012e2f7824 */ /* 0x000fe200078e022f */
[-C--:B------:R-:W-:Y:S02]  /*7c420*/  SHF.L.U32 R51, R2, R45.reuse, RZ ;  /* 0x0000002d02337219 */ /* 0x080fe400000006ff */
[----:B------:R-:W-:Y:S02]  /*7c430*/  SHF.L.U32 R38, R38, R45, RZ ;  /* 0x0000002d26267219 */ /* 0x000fe400000006ff */
[----:B------:R-:W-:-:S02]  /*7c440*/  @!P0 SEL R36, R36, R47, P1 ;  /* 0x0000002f24248207 */ /* 0x000fc40000800000 */
[----:B------:R-:W-:Y:S02]  /*7c450*/  LOP3.LUT R45, R12, R51, R38, 0x70, !PT ;  /* 0x000000330c2d7212 */ /* 0x000fe400078e7026 */
        /* <DEDUP_REMOVED lines=48> */
[--C-:B------:R-:W-:Y:S02]  /*7c760*/  SHF.L.W.U32.HI R47, R45, 0x13, R45.reuse ;  /* 0x000000132d2f7819 */ /* 0x100fe40000010e2d */
[----:B------:R-:W-:Y:S02]  /*7c770*/  LOP3.LUT R35, R35, R46, RZ, 0x3c, !PT ;  /* 0x0000002e23237212 */ /* 0x000fe400078e3cff */
[----:B------:R-:W-:-:S02]  /*7c780*/  SHF.L.W.U32.HI R45, R45, 0xa, R45 ;  /* 0x0000000a2d2d7819 */ /* 0x000fc40000010e2d */
[----:B------:R-:W-:Y:S01]  /*7c790*/  SHF.R.U32.HI R46, RZ, 0x3, R19 ;  /* 0x00000003ff2e7819 */ /* 0x000fe20000011613 */
[----:B------:R-:W-:Y:S01]  /*7c7a0*/  IMAD.SHL.U32 R48, R35, 0x8, RZ ;  /* 0x0000000823307824 */ /* 0x000fe200078e00ff */
[----:B------:R-:W-:Y:S01]  /*7c7b0*/  LOP3.LUT R42, R45, R42, R47, 0x96, !PT ;  /* 0x0000002a2d2a7212 */ /* 0x000fe200078e962f */
[----:B------:R-:W-:Y:S01]  /*7c7c0*/  VIADD R47, R41, 0x1010101 ;  /* 0x01010101292f7836 */ /* 0x000fe20000000000 */
[----:B------:R-:W-:Y:S01]  /*7c7d0*/  SHF.L.W.U32.HI R45, R19, 0xe, R19 ;  /* 0x0000000e132d7819 */ /* 0x000fe20000010e13 */
[----:B------:R-:W-:Y:S01]  /*7c7e0*/  VIADD R41, R41, 0x2020202 ;  /* 0x0202020229297836 */ /* 0x000fe20000000000 */
[----:B------:R-:W-:Y:S02]  /*7c7f0*/  LOP3.LUT R48, R48, 0x18, RZ, 0xc, !PT ;  /* 0x0000001830307812 */ /* 0x000fe400078e0cff */
[----:B------:R-:W-:Y:S02]  /*7c800*/  LOP3.LUT R28, R46, R28, R45, 0x96, !PT ;  /* 0x0000001c2e1c7212 */ /* 0x000fe400078e962d */
[----:B------:R-:W-:Y:S01]  /*7c810*/  SHF.R.U32.HI R47, RZ, R48, R47 ;  /* 0x00000030ff2f7219 */ /* 0x000fe2000001162f */
[C---:B------:R-:W-:Y:S01]  /*7c820*/  IMAD.SHL.U32 R48, R35.reuse, 0x40000000, RZ ;  /* 0x4000000023307824 */ /* 0x040fe200078e00ff */
[--C-:B------:R-:W-:Y:S01]  /*7c830*/  SHF.R.U32.HI R45, RZ, 0x8, R39.reuse ;  /* 0x00000008ff2d7819 */ /* 0x100fe20000011627 */
[----:B------:R-:W-:Y:S01]  /*7c840*/  IMAD.U32 R35, R35, -0x80000000, RZ ;  /* 0x8000000023237824 */ /* 0x000fe200078e00ff */
[----:B------:R-:W-:-:S02]  /*7c850*/  SHF.R.U32.HI R46, RZ, 0x1, R39 ;  /* 0x00000001ff2e7819 */ /* 0x000fc40000011627 */
[----:B------:R-:W-:Y:S02]  /*7c860*/  LOP3.LUT R49, R48, 0xc0000000, RZ, 0x3c, !PT ;  /* 0xc000000030317812 */ /* 0x000fe400078e3cff */
[----:B------:R-:W-:Y:S02]  /*7c870*/  LOP3.LUT R35, R35, 0x80000000, RZ, 0x3c, !PT ;  /* 0x8000000023237812 */ /* 0x000fe400078e3cff */
[----:B------:R-:W-:Y:S02]  /*7c880*/  LOP3.LUT R45, R45, 0x1f, RZ, 0xc0, !PT ;  /* 0x0000001f2d2d7812 */ /* 0x000fe400078ec0ff */
[----:B------:R-:W-:Y:S02]  /*7c890*/  LOP3.LUT R46, R46, 0x1, RZ, 0xc0, !PT ;  /* 0x000000012e2e7812 */ /* 0x000fe400078ec0ff */
[----:B------:R-:W-:Y:S02]  /*7c8a0*/  ISETP.GT.AND P1, PT, R49, -0x1, PT ;  /* 0xffffffff3100780c */ /* 0x000fe40003f24270 */
[----:B------:R-:W-:-:S02]  /*7c8b0*/  SHF.R.S32.HI R49, RZ, 0x1f, R49 ;  /* 0x0000001fff317819 */ /* 0x000fc40000011431 */
[----:B------:R-:W-:Y:S02]  /*7c8c0*/  SHF.R.S32.HI R39, RZ, 0x1f, R35 ;  /* 0x0000001fff277819 */ /* 0x000fe40000011423 */
[-C--:B------:R-:W-:Y:S02]  /*7c8d0*/  SHF.L.U32 R48, R46, R45.reuse, RZ ;  /* 0x0000002d2e307219 */ /* 0x080fe400000006ff */
[----:B------:R-:W-:Y:S02]  /*7c8e0*/  ISETP.NE.AND P0, PT, R35, RZ, PT ;  /* 0x000000ff2300720c */ /* 0x000fe40003f05270 */
[-C--:B------:R-:W-:Y:S02]  /*7c8f0*/  SHF.L.U32 R35, R50, R45.reuse, RZ ;  /* 0x0000002d32237219 */ /* 0x080fe400000006ff */
[----:B------:R-:W-:Y:S02]  /*7c900*/  SHF.L.U32 R46, R2, R45, RZ ;  /* 0x0000002d022e7219 */ /* 0x000fe400000006ff */
[----:B------:R-:W-:-:S02]  /*7c910*/  SHF.R.W.U32 R47, R38, R47, R38 ;  /* 0x0000002f262f7219 */ /* 0x000fc40000001e26 */
[-C--:B------:R-:W-:Y:S02]  /*7c920*/  LOP3.LUT R50, R49, R36.reuse, RZ, 0x30, !PT ;  /* 0x0000002431327212 */ /* 0x080fe400078e30ff */
[----:B------:R-:W-:Y:S02]  /*7c930*/  LOP3.LUT R39, R39, R36, RZ, 0xfc, !PT ;  /* 0x0000002427277212 */ /* 0x000fe400078efcff */
[-C--:B------:R-:W-:Y:S02]  /*7c940*/  LOP3.LUT R35, R29, R46.reuse, R35, 0x70, !PT ;  /* 0x0000002e1d237212 */ /* 0x080fe400078e7023 */
[----:B------:R-:W-:Y:S02]  /*7c950*/  LOP3.LUT R48, R48, R46, R29, 0x70, !PT ;  /* 0x0000002e30307212 */ /* 0x000fe400078e701d */
[----:B------:R-:W-:Y:S02]  /*7c960*/  LOP3.LUT R39, R47, R50, R39, 0xd0, !PT ;  /* 0x000000322f277212 */ /* 0x000fe400078ed027 */
[----:B------:R-:W-:-:S02]  /*7c970*/  LOP3.LUT R46, R36, R47, RZ, 0x30, !PT ;  /* 0x0000002f242e7212 */ /* 0x000fc400078e30ff */
[----:B------:R-:W-:Y:S02]  /*7c980*/  LOP3.LUT R47, RZ, R47, RZ, 0x33, !PT ;  /* 0x0000002fff2f7212 */ /* 0x000fe400078e33ff */
[----:B------:R-:W-:Y:S02]  /*7c990*/  LOP3.LUT R46, R39, R46, RZ, 0xfc, !PT ;  /* 0x0000002e272e7212 */ /* 0x000fe400078efcff */
[----:B------:R-:W-:Y:S01]  /*7c9a0*/  LOP3.LUT R35, R35, R48, RZ, 0xfc, !PT ;  /* 0x0000003023237212 */ /* 0x000fe200078efcff */
[----:B------:R-:W-:-:S04]  /*7c9b0*/  IMAD.IADD R47, R36, 0x1, R47 ;  /* 0x00000001242f7824 */ /* 0x000fc800078e022f */
[----:B------:R-:W-:Y:S01]  /*7c9c0*/  IMAD.IADD R35, R8, 0x1, R35 ;  /* 0x0000000108237824 */ /* 0x000fe200078e0223 */
        /* <DEDUP_REMOVED lines=60> */
[----:B------:R-:W-:Y:S02]  /*7cd90*/  ISETP.NE.AND P0, PT, R49, RZ, PT ;  /* 0x000000ff3100720c */ /* 0x000fe40003f05270 */
[----:B------:R-:W-:-:S02]  /*7cda0*/  SHF.R.S32.HI R51, RZ, 0x1f, R47 ;  /* 0x0000001fff337819 */ /* 0x000fc4000001142f */
[----:B------:R-:W-:Y:S02]  /*7cdb0*/  SHF.R.S32.HI R49, RZ, 0x1f, R49 ;  /* 0x0000001fff317819 */ /* 0x000fe40000011431 */
[----:B------:R-:W-:Y:S02]  /*7cdc0*/  LOP3.LUT R48, R34, 0x1, RZ, 0xc0, !PT ;  /* 0x0000000122307812 */ /* 0x000fe400078ec0ff */
[-C--:B------:R-:W-:Y:S02]  /*7cdd0*/  SHF.L.U32 R34, R44, R45.reuse, RZ ;  /* 0x0000002d2c227219 */ /* 0x080fe400000006ff */
[----:B------:R-:W-:Y:S02]  /*7cde0*/  ISETP.GT.AND P1, PT, R47, -0x1, PT ;  /* 0xffffffff2f00780c */ /* 0x000fe40003f24270 */
[----:B------:R-:W-:Y:S02]  /*7cdf0*/  SHF.R.W.U32 R47, R39, R8, R39 ;  /* 0x00000008272f7219 */ /* 0x000fe40000001e27 */
[----:B------:R-:W-:-:S02]  /*7ce00*/  SHF.L.U32 R44, R2, R45, RZ ;  /* 0x0000002d022c7219 */ /* 0x000fc400000006ff */
        /* <DEDUP_REMOVED lines=11> */
[----:B------:R-:W-:Y:S02]  /*7cec0*/  @!P0 SEL R34, R34, R47, P1 ;  /* 0x0000002f22228207 */ /* 0x000fe40000800000 */
[----:B------:R-:W-:Y:S02]  /*7ced0*/  IADD3 R8, PT, PT, R42, R15, R29 ;  /* 0x0000000f2a087210 */ /* 0x000fe40007ffe01d */
[----:B------:R-:W-:Y:S02]  /*7cee0*/  LOP3.LUT R44, R34, R43, RZ, 0x3c, !PT ;  /* 0x0000002b222c7212 */ /* 0x000fe400078e3cff */
[----:B------:R-:W-:Y:S02]  /*7cef0*/  SHF.L.W.U32.HI R42, R45, 0x1a, R45 ;  /* 0x0000001a2d2a7819 */ /* 0x000fe40000010e2d */
[----:B------:R-:W-:-:S02]  /*7cf00*/  SHF.R.U32.HI R47, RZ, 0x10, R44 ;  /* 0x00000010ff2f7819 */ /* 0x000fc4000001162c */
[--C-:B------:R-:W-:Y:S02]  /*7cf10*/  SHF.L.W.U32.HI R15, R45, 0x15, R45.reuse ;  /* 0x000000152d0f7819 */ /* 0x100fe40000010e2d */
[----:B------:R-:W-:Y:S02]  /*7cf20*/  LOP3.LUT R47, R47, R44, RZ, 0x3c, !PT ;  /* 0x0000002c2f2f7212 */ /* 0x000fe400078e3cff */
[----:B------:R-:W-:Y:S02]  /*7cf30*/  SHF.L.W.U32.HI R45, R45, 0x7, R45 ;  /* 0x000000072d2d7819 */ /* 0x000fe40000010e2d */
[--C-:B------:R-:W-:Y:S02]  /*7cf40*/  SHF.R.U32.HI R46, RZ, 0xc, R47.reuse ;  /* 0x0000000cff2e7819 */ /* 0x100fe4000001162f */
[--C-:B------:R-:W-:Y:S02]  /*7cf50*/  SHF.R.U32.HI R49, RZ, 0x4, R47.reuse ;  /* 0x00000004ff317819 */ /* 0x100fe4000001162f */
[----:B------:R-:W-:-:S02]  /*7cf60*/  SHF.R.U32.HI R48, RZ, 0x8, R47 ;  /* 0x00000008ff307819 */ /* 0x000fc4000001162f */
[----:B------:R-:W-:Y:S02]  /*7cf70*/  LOP3.LUT R42, R45, R42, R15, 0x96, !PT ;  /* 0x0000002a2d2a7212 */ /* 0x000fe400078e960f */
[----:B------:R-:W-:Y:S02]  /*7cf80*/  LOP3.LUT R46, R48, R49, R46, 0x96, !PT ;  /* 0x00000031302e7212 */ /* 0x000fe400078e962e */
[--C-:B------:R-:W-:Y:S02]  /*7cf90*/  SHF.L.W.U32.HI R15, R13, 0xf, R13.reuse ;  /* 0x0000000f0d0f7819 */ /* 0x100fe40000010e0d */
[----:B------:R-:W-:Y:S02]  /*7cfa0*/  LOP3.LUT R46, R46, R47, RZ, 0x3c, !PT ;  /* 0x0000002f2e2e7212 */ /* 0x000fe400078e3cff */
[----:B------:R-:W-:Y:S02]  /*7cfb0*/  SHF.R.U32.HI R29, RZ, 0xa, R13 ;  /* 0x0000000aff1d7819 */ /* 0x000fe4000001160d */
        /* <DEDUP_REMOVED lines=38> */
[----:B------:R-:W-:-:S03]  /*7d220*/  SHF.L.W.U32.HI R46, R13, 0xd, R13 ;  /* 0x0000000d0d2e7819 */ /* 0x000fc60000010e0d */
        /* <DEDUP_REMOVED lines=21> */
[----:B------:R-:W-:Y:S01]  /*7d380*/  IADD3 R15, PT, PT, R11, R15, R24 ;  /* 0x0000000f0b0f7210 */ /* 0x000fe20007ffe018 */
[----:B------:R-:W-:-:S04]  /*7d390*/  IMAD.IADD R45, R34, 0x1, R45 ;  /* 0x00000001222d7824 */ /* 0x000fc800078e022d */
[----:B------:R-:W-:Y:S01]  /*7d3a0*/  IMAD.IADD R15, R4, 0x1, R15 ;  /* 0x00000001040f7824 */ /* 0x000fe200078e020f */
[----:B------:R-:W-:Y:S02]  /*7d3b0*/  @!P0 SEL R46, R46, R45, P1 ;  /* 0x0000002d2e2e8207 */ /* 0x000fe40000800000 */
[----:B------:R-:W-:Y:S02]  /*7d3c0*/  SHF.R.U32.HI R4, RZ, 0x8, R37 ;  /* 0x00000008ff047819 */ /* 0x000fe40000011625 */
        /* <DEDUP_REMOVED lines=193> */
[----:B------:R-:W-:Y:S01]  /*7dfe0*/  VIADD R11, R45, 0x1010101 ;  /* 0x010101012d0b7836 */ /* 0x000fe20000000000 */
        /* <DEDUP_REMOVED lines=67> */
[----:B------:R-:W-:Y:S02]  /*7e420*/  LOP3.LUT R47, R44, R47, RZ, 0x3c, !PT ;  /* 0x0000002f2c2f7212 */ /* 0x000fe400078e3cff */
[----:B------:R-:W-:Y:S02]  /*7e430*/  LOP3.LUT R44, R37, R46, RZ, 0xfc, !PT ;  /* 0x0000002e252c7212 */ /* 0x000fe400078efcff */
[----:B------:R-:W-:Y:S01]  /*7e440*/  IADD3 R37, PT, PT, R14, R6, R15 ;  /* 0x000000060e257210 */ /* 0x000fe20007ffe00f */
[----:B------:R-:W-:Y:S01]  /*7e450*/  IMAD.SHL.U32 R46, R47, 0x8, RZ ;  /* 0x000000082f2e7824 */ /* 0x000fe200078e00ff */
[----:B------:R-:W-:Y:S01]  /*7e460*/  SHF.R.U32.HI R14, RZ, 0x1, R32 ;  /* 0x00000001ff0e7819 */ /* 0x000fe20000011620 */
[C---:B------:R-:W-:Y:S01]  /*7e470*/  VIADD R6, R43.reuse, 0x1010101 ;  /* 0x010101012b067836 */ /* 0x040fe20000000000 */
[----:B------:R-:W-:Y:S01]  /*7e480*/  LOP3.LUT R32, R32, 0x1, RZ, 0xc0, !PT ;  /* 0x0000000120207812 */ /* 0x000fe200078ec0ff */
[----:B------:R-:W-:Y:S01]  /*7e490*/  VIADD R43, R43, 0x2020202 ;  /* 0x020202022b2b7836 */ /* 0x000fe20000000000 */
[----:B------:R-:W-:Y:S01]  /*7e4a0*/  LOP3.LUT R51, R46, 0x18, RZ, 0xc, !PT ;  /* 0x000000182e337812 */ /* 0x000fe200078e0cff */
[C---:B------:R-:W-:Y:S01]  /*7e4b0*/  IMAD.U32 R46, R47.reuse, -0x80000000, RZ ;  /* 0x800000002f2e7824 */ /* 0x040fe200078e00ff */
[----:B------:R-:W-:Y:S01]  /*7e4c0*/  LOP3.LUT R14, R14, 0x1, RZ, 0xc0, !PT ;  /* 0x000000010e0e7812 */ /* 0x000fe200078ec0ff */
[----:B------:R-:W-:Y:S01]  /*7e4d0*/  IMAD.SHL.U32 R47, R47, 0x40000000, RZ ;  /* 0x400000002f2f7824 */ /* 0x000fe200078e00ff */
[----:B------:R-:W-:-:S02]  /*7e4e0*/  SHF.R.U32.HI R6, RZ, R51, R6 ;  /* 0x00000033ff067219 */ /* 0x000fc40000011606 */
[----:B------:R-:W-:Y:S02]  /*7e4f0*/  LOP3.LUT R46, R46, 0x80000000, RZ, 0x3c, !PT ;  /* 0x800000002e2e7812 */ /* 0x000fe400078e3cff */
[----:B------:R-:W-:Y:S02]  /*7e500*/  LOP3.LUT R47, R47, 0xc0000000, RZ, 0x3c, !PT ;  /* 0xc00000002f2f7812 */ /* 0x000fe400078e3cff */
[----:B------:R-:W-:Y:S02]  /*7e510*/  ISETP.NE.AND P0, PT, R46, RZ, PT ;  /* 0x000000ff2e00720c */ /* 0x000fe40003f05270 */
[----:B------:R-:W-:Y:S02]  /*7e520*/  SHF.R.S32.HI R46, RZ, 0x1f, R46 ;  /* 0x0000001fff2e7819 */ /* 0x000fe4000001142e */
[----:B------:R-:W-:Y:S02]  /*7e530*/  ISETP.GT.AND P1, PT, R47, -0x1, PT ;  /* 0xffffffff2f00780c */ /* 0x000fe40003f24270 */
[----:B------:R-:W-:-:S02]  /*7e540*/  SHF.R.S32.HI R48, RZ, 0x1f, R47 ;  /* 0x0000001fff307819 */ /* 0x000fc4000001142f */
[-C--:B------:R-:W-:Y:S02]  /*7e550*/  SHF.L.U32 R47, R32, R49.reuse, RZ ;  /* 0x00000031202f7219 */ /* 0x080fe400000006ff */
[-C--:B------:R-:W-:Y:S02]  /*7e560*/  SHF.L.U32 R14, R14, R49.reuse, RZ ;  /* 0x000000310e0e7219 */ /* 0x080fe400000006ff */
[----:B------:R-:W-:Y:S02]  /*7e570*/  SHF.L.U32 R32, R2, R49, RZ ;  /* 0x0000003102207219 */ /* 0x000fe400000006ff */
[----:B------:R-:W-:Y:S02]  /*7e580*/  SHF.R.W.U32 R6, R41, R6, R41 ;  /* 0x0000000629067219 */ /* 0x000fe40000001e29 */
        /* <DEDUP_REMOVED lines=12> */
[----:B------:R-:W-:Y:S02]  /*7e650*/  SHF.R.U32.HI R44, RZ, 0x8, R5 ;  /* 0x00000008ff2c7819 */ /* 0x000fe40000011605 */
[----:B------:R-:W-:Y:S02]  /*7e660*/  LOP3.LUT R11, R6, R45, RZ, 0x3c, !PT ;  /* 0x0000002d060b7212 */ /* 0x000fe400078e3cff */
[----:B------:R-:W-:-:S02]  /*7e670*/  IADD3 R42, PT, PT, R42, R37, R47 ;  /* 0x000000252a2a7210 */ /* 0x000fc40007ffe02f */
        /* <DEDUP_REMOVED lines=106> */
[----:B------:R-:W-:Y:S02]  /*7ed20*/  LOP3.LUT R44, R37, 0x1, RZ, 0xc0, !PT ;  /* 0x00000001252c7812 */ /* 0x000fe400078ec0ff */
[----:B------:R-:W-:Y:S02]  /*7ed30*/  SHF.R.U32.HI R48, RZ, 0x10, R11 ;  /* 0x00000010ff307819 */ /* 0x000fe4000001160b */
[----:B------:R-:W-:-:S02]  /*7ed40*/  LOP3.LUT R46, R5, 0x1, RZ, 0xc0, !PT ;  /* 0x00000001052e7812 */ /* 0x000fc400078ec0ff */
        /* <DEDUP_REMOVED lines=10> */
[--C-:B------:R-:W-:Y:S02]  /*7edf0*/  SHF.R.U32.HI R44, RZ, 0x8, R40.reuse ;  /* 0x00000008ff2c7819 */ /* 0x100fe40000011628 */
[----:B------:R-:W-:-:S02]  /*7ee00*/  SHF.R.U32.HI R45, RZ, 0x1, R40 ;  /* 0x00000001ff2d7819 */ /* 0x000fc40000011628 */
[----:B------:R-:W-:Y:S02]  /*7ee10*/  LOP3.LUT R47, R48, R37, RZ, 0x3c, !PT ;  /* 0x00000025302f7212 */ /* 0x000fe400078e3cff */
[----:B------:R-:W-:Y:S02]  /*7ee20*/  LOP3.LUT R37, R44, 0x1f, RZ, 0xc0, !PT ;  /* 0x0000001f2c257812 */ /* 0x000fe400078ec0ff */
[----:B------:R-:W-:Y:S01]  /*7ee30*/  LOP3.LUT R48, R45, 0x1, RZ, 0xc0, !PT ;  /* 0x000000012d307812 */ /* 0x000fe200078ec0ff */
[C---:B------:R-:W-:Y:S01]  /*7ee40*/  VIADD R45, R43.reuse, 0x1010101 ;  /* 0x010101012b2d7836 */ /* 0x040fe20000000000 */
[----:B------:R-:W-:Y:S01]  /*7ee50*/  LOP3.LUT R40, R40, 0x1, RZ, 0xc0, !PT ;  /* 0x0000000128287812 */ /* 0x000fe200078ec0ff */
[----:B------:R-:W-:Y:S01]  /*7ee60*/  VIADD R43, R43, 0x2020202 ;  /* 0x020202022b2b7836 */ /* 0x000fe20000000000 */
[----:B------:R-:W-:Y:S02]  /*7ee70*/  SHF.R.U32.HI R44, RZ, 0x2, R47 ;  /* 0x00000002ff2c7819 */ /* 0x000fe4000001162f */
[----:B------:R-:W-:-:S02]  /*7ee80*/  SHF.L.U32 R48, R48, R37, RZ ;  /* 0x0000002530307219 */ /* 0x000fc400000006ff */
[-C--:B------:R-:W-:Y:S02]  /*7ee90*/  SHF.L.U32 R40, R40, R37.reuse, RZ ;  /* 0x0000002528287219 */ /* 0x080fe400000006ff */
[----:B------:R-:W-:Y:S02]  /*7eea0*/  SHF.L.U32 R37, R2, R37, RZ ;  /* 0x0000002502257219 */ /* 0x000fe400000006ff */
[----:B------:R-:W-:Y:S02]  /*7eeb0*/  LOP3.LUT R44, R44, R47, RZ, 0x3c, !PT ;  /* 0x0000002f2c2c7212 */ /* 0x000fe400078e3cff */
[-C--:B------:R-:W-:Y:S02]  /*7eec0*/  LOP3.LUT R40, R12, R37.reuse, R40, 0x70, !PT ;  /* 0x000000250c287212 */ /* 0x080fe400078e7028 */
[----:B------:R-:W-:Y:S01]  /*7eed0*/  LOP3.LUT R5, R5, R46, RZ, 0xfc, !PT ;  /* 0x0000002e05057212 */ /* 0x000fe200078efcff */
[----:B------:R-:W-:Y:S01]  /*7eee0*/  IMAD.SHL.U32 R46, R44, 0x8, RZ ;  /* 0x000000082c2e7824 */ /* 0x000fe200078e00ff */
[----:B------:R-:W-:Y:S01]  /*7eef0*/  LOP3.LUT R37, R48, R37, R12, 0x70, !PT ;  /* 0x0000002530257212 */ /* 0x000fe200078e700c */
[C---:B------:R-:W-:Y:S01]  /*7ef00*/  IMAD.SHL.U32 R48, R44.reuse, 0x40000000, RZ ;  /* 0x400000002c307824 */ /* 0x040fe200078e00ff */
[----:B------:R-:W-:Y:S01]  /*7ef10*/  SHF.R.U32.HI R47, RZ, 0x8, R38 ;  /* 0x00000008ff2f7819 */ /* 0x000fe20000011626 */
[----:B------:R-:W-:Y:S01]  /*7ef20*/  IMAD.U32 R44, R44, -0x80000000, RZ ;  /* 0x800000002c2c7824 */ /* 0x000fe200078e00ff */
[----:B------:R-:W-:-:S02]  /*7ef30*/  LOP3.LUT R46, R46, 0x18, RZ, 0xc, !PT ;  /* 0x000000182e2e7812 */ /* 0x000fc400078e0cff */
[----:B------:R-:W-:Y:S02]  /*7ef40*/  LOP3.LUT R48, R48, 0xc0000000, RZ, 0x3c, !PT ;  /* 0xc000000030307812 */ /* 0x000fe400078e3cff */
[----:B------:R-:W-:Y:S02]  /*7ef50*/  LOP3.LUT R44, R44, 0x80000000, RZ, 0x3c, !PT ;  /* 0x800000002c2c7812 */ /* 0x000fe400078e3cff */
[----:B------:R-:W-:Y:S02]  /*7ef60*/  ISETP.GT.AND P1, PT, R48, -0x1, PT ;  /* 0xffffffff3000780c */ /* 0x000fe40003f24270 */
        /* <DEDUP_REMOVED lines=9> */
[----:B------:R-:W-:Y:S02]  /*7f000*/  SHF.R.U32.HI R46, RZ, 0x1, R38 ;  /* 0x00000001ff2e7819 */ /* 0x000fe40000011626 */
[----:B------:R-:W-:Y:S02]  /*7f010*/  LOP3.LUT R51, RZ, R51, RZ, 0x33, !PT ;  /* 0x00000033ff337212 */ /* 0x000fe400078e33ff */
[----:B------:R-:W-:Y:S02]  /*7f020*/  LOP3.LUT R47, R47, 0x1f, RZ, 0xc0, !PT ;  /* 0x0000001f2f2f7812 */ /* 0x000fe400078ec0ff */
[----:B------:R-:W-:Y:S01]  /*7f030*/  LOP3.LUT R46, R46, 0x1, RZ, 0xc0, !PT ;  /* 0x000000012e2e7812 */ /* 0x000fe200078ec0ff */
[----:B------:R-:W-:Y:S01]  /*7f040*/  IMAD.IADD R51, R14, 0x1, R51 ;  /* 0x000000010e337824 */ /* 0x000fe200078e0233 */
[----:B------:R-:W-:Y:S02]  /*7f050*/  LOP3.LUT R38, R38, 0x1, RZ, 0xc0, !PT ;  /* 0x0000000126267812 */ /* 0x000fe400078ec0ff */
[----:B------:R-:W-:-:S02]  /*7f060*/  LOP3.LUT R44, R53, R44, RZ, 0xfc, !PT ;  /* 0x0000002c352c7212 */ /* 0x000fc400078efcff */
[-C--:B------:R-:W-:Y:S02]  /*7f070*/  SHF.L.U32 R49, R46, R47.reuse, RZ ;  /* 0x0000002f2e317219 */ /* 0x080fe400000006ff */
[-C--:B------:R-:W-:Y:S02]  /*7f080*/  SHF.L.U32 R38, R38, R47.reuse, RZ ;  /* 0x0000002f26267219 */ /* 0x080fe400000006ff */
[----:B------:R-:W-:Y:S02]  /*7f090*/  SHF.L.U32 R47, R2, R47, RZ ;  /* 0x0000002f022f7219 */ /* 0x000fe400000006ff */
[----:B------:R-:W-:Y:S02]  /*7f0a0*/  @!P0 SEL R44, R44, R51, P1 ;  /* 0x000000332c2c8207 */ /* 0x000fe40000800000 */
[-C--:B------:R-:W-:Y:S02]  /*7f0b0*/  LOP3.LUT R45, R8, R47.reuse, R38, 0x70, !PT ;  /* 0x0000002f082d7212 */ /* 0x080fe400078e7026 */
[----:B------:R-:W-:-:S02]  /*7f0c0*/  LOP3.LUT R46, R49, R47, R8, 0x70, !PT ;  /* 0x0000002f312e7212 */ /* 0x000fc400078e7008 */
[----:B------:R-:W-:Y:S02]  /*7f0d0*/  LOP3.LUT R47, R44, R11, RZ, 0x3c, !PT ;  /* 0x0000000b2c2f7212 */ /* 0x000fe400078e3cff */
[----:B------:R-:W-:Y:S02]  /*7f0e0*/  LOP3.LUT R40, R40, R37, RZ, 0xfc, !PT ;  /* 0x0000002528287212 */ /* 0x000fe400078efcff */
[----:B------:R-:W-:Y:S02]  /*7f0f0*/  SHF.R.U32.HI R14, RZ, 0x10, R47 ;  /* 0x00000010ff0e7819 */ /* 0x000fe4000001162f */
[----:B------:R-:W-:Y:S02]  /*7f100*/  LOP3.LUT R45, R45, R46, RZ, 0xfc, !PT ;  /* 0x0000002e2d2d7212 */ /* 0x000fe400078efcff */
[----:B------:R-:W-:Y:S02]  /*7f110*/  LOP3.LUT R14, R14, R47, RZ, 0x3c, !PT ;  /* 0x0000002f0e0e7212 */ /* 0x000fe400078e3cff */
[----:B------:R-:W-:-:S02]  /*7f120*/  LOP3.LUT R5, R40, R5, R45, 0xe8, !PT ;  /* 0x0000000528057212 */ /* 0x000fc400078ee82d */
        /* <DEDUP_REMOVED lines=59> */
[----:B------:R-:W-:Y:S02]  /*7f4e0*/  LOP3.LUT R48, R39, 0x1, RZ, 0xc0, !PT ;  /* 0x0000000127307812 */ /* 0x000fe400078ec0ff */
[----:B------:R-:W-:Y:S02]  /*7f4f0*/  SHF.L.U32 R39, R46, R37, RZ ;  /* 0x000000252e277219 */ /* 0x000fe400000006ff */
[----:B------:R-:W-:Y:S02]  /*7f500*/  ISETP.NE.AND P0, PT, R43, RZ, PT ;  /* 0x000000ff2b00720c */ /* 0x000fe40003f05270 */
[----:B------:R-:W-:Y:S02]  /*7f510*/  SHF.R.W.U32 R43, R38, R47, R38 ;  /* 0x0000002f262b7219 */ /* 0x000fe40000001e26 */
[----:B------:R-:W-:-:S02]  /*7f520*/  LOP3.LUT R46, R51, R44, RZ, 0x30, !PT ;  /* 0x0000002c332e7212 */ /* 0x000fc400078e30ff */
[----:B------:R-:W-:Y:S02]  /*7f530*/  LOP3.LUT R49, R49, R44, RZ, 0xfc, !PT ;  /* 0x0000002c31317212 */ /* 0x000fe400078efcff */
[----:B------:R-:W-:Y:S02]  /*7f540*/  SHF.L.U32 R48, R48, R37, RZ ;  /* 0x0000002530307219 */ /* 0x000fe400000006ff */
[----:B------:R-:W-:Y:S02]  /*7f550*/  LOP3.LUT R49, R43, R46, R49, 0xd0, !PT ;  /* 0x0000002e2b317212 */ /* 0x000fe400078ed031 */
[-C--:B------:R-:W-:Y:S02]  /*7f560*/  LOP3.LUT R46, R44, R43.reuse, RZ, 0x30, !PT ;  /* 0x0000002b2c2e7212 */ /* 0x080fe400078e30ff */
[----:B------:R-:W-:Y:S02]  /*7f570*/  LOP3.LUT R43, RZ, R43, RZ, 0x33, !PT ;  /* 0x0000002bff2b7212 */ /* 0x000fe400078e33ff */
[----:B------:R-:W-:-:S02]  /*7f580*/  LOP3.LUT R46, R49, R46, RZ, 0xfc, !PT ;  /* 0x0000002e312e7212 */ /* 0x000fc400078efcff */
[----:B------:R-:W-:Y:S01]  /*7f590*/  SHF.L.U32 R37, R2, R37, RZ ;  /* 0x0000002502257219 */ /* 0x000fe200000006ff */
[----:B------:R-:W-:-:S03]  /*7f5a0*/  IMAD.IADD R43, R44, 0x1, R43 ;  /* 0x000000012c2b7824 */ /* 0x000fc600078e022b */
[----:B------:R-:W-:Y:S02]  /*7f5b0*/  LOP3.LUT R47, R8, R37, R48, 0x70, !PT ;  /* 0x00000025082f7212 */ /* 0x000fe400078e7030 */
[----:B------:R-:W-:Y:S02]  /*7f5c0*/  @!P0 SEL R46, R46, R43, P1 ;  /* 0x0000002b2e2e8207 */ /* 0x000fe40000800000 */
[----:B------:R-:W-:Y:S02]  /*7f5d0*/  LOP3.LUT R48, R39, R37, R8, 0x70, !PT ;  /* 0x0000002527307212 */ /* 0x000fe400078e7008 */
[----:B------:R-:W-:Y:S02]  /*7f5e0*/  LOP3.LUT R44, R46, R11, RZ, 0x3c, !PT ;  /* 0x0000000b2e2c7212 */ /* 0x000fe400078e3cff */
[----:B------:R-:W-:Y:S02]  /*7f5f0*/  LOP3.LUT R47, R47, R48, RZ, 0xfc, !PT ;  /* 0x000000302f2f7212 */ /* 0x000fe400078efcff */
        /* <DEDUP_REMOVED lines=45> */
[C-C-:B------:R-:W-:Y:S02]  /*7f8d0*/  SHF.L.W.U32.HI R11, R47.reuse, 0x13, R47.reuse ;  /* 0x000000132f0b7819 */ /* 0x140fe40000010e2f */
[----:B------:R-:W-:Y:S02]  /*7f8e0*/  SHF.L.W.U32.HI R47, R47, 0xa, R47 ;  /* 0x0000000a2f2f7819 */ /* 0x000fe40000010e2f */
[----:B------:R-:W-:-:S02]  /*7f8f0*/  LOP3.LUT R40, R45, R44, RZ, 0x3c, !PT ;  /* 0x0000002c2d287212 */ /* 0x000fc400078e3cff */
[----:B------:R-:W-:Y:S02]  /*7f900*/  LOP3.LUT R32, R47, R32, R11, 0x96, !PT ;  /* 0x000000202f207212 */ /* 0x000fe400078e960b */
[--C-:B------:R-:W-:Y:S01]  /*7f910*/  SHF.L.W.U32.HI R11, R18, 0x19, R18.reuse ;  /* 0x00000019120b7819 */ /* 0x100fe20000010e12 */
[----:B------:R-:W-:Y:S01]  /*7f920*/  IMAD.SHL.U32 R47, R40, 0x8, RZ ;  /* 0x00000008282f7824 */ /* 0x000fe200078e00ff */
[--C-:B------:R-:W-:Y:S01]  /*7f930*/  SHF.L.W.U32.HI R44, R18, 0xe, R18.reuse ;  /* 0x0000000e122c7819 */ /* 0x100fe20000010e12 */
[C---:B------:R-:W-:Y:S01]  /*7f940*/  IMAD.U32 R48, R40.reuse, -0x80000000, RZ ;  /* 0x8000000028307824 */ /* 0x040fe200078e00ff */
[----:B------:R-:W-:Y:S01]  /*7f950*/  SHF.R.U32.HI R45, RZ, 0x3, R18 ;  /* 0x00000003ff2d7819 */ /* 0x000fe20000011612 */
[----:B------:R-:W-:Y:S01]  /*7f960*/  IMAD.SHL.U32 R49, R40, 0x40000000, RZ ;  /* 0x4000000028317824 */ /* 0x000fe200078e00ff */
[----:B------:R-:W-:Y:S02]  /*7f970*/  LOP3.LUT R47, R47, 0x18, RZ, 0xc, !PT ;  /* 0x000000182f2f7812 */ /* 0x000fe400078e0cff */
[----:B------:R-:W-:Y:S01]  /*7f980*/  LOP3.LUT R11, R45, R11, R44, 0x96, !PT ;  /* 0x0000000b2d0b7212 */ /* 0x000fe200078e962c */
[C---:B------:R-:W-:Y:S01]  /*7f990*/  VIADD R44, R43.reuse, 0x1010101 ;  /* 0x010101012b2c7836 */ /* 0x040fe20000000000 */
[----:B------:R-:W-:Y:S01]  /*7f9a0*/  SHF.R.U32.HI R45, RZ, 0x8, R36 ;  /* 0x00000008ff2d7819 */ /* 0x000fe20000011624 */
[----:B------:R-:W-:Y:S01]  /*7f9b0*/  VIADD R43, R43, 0x2020202 ;  /* 0x020202022b2b7836 */ /* 0x000fe20000000000 */
[----:B------:R-:W-:-:S02]  /*7f9c0*/  LOP3.LUT R48, R48, 0x80000000, RZ, 0x3c, !PT ;  /* 0x8000000030307812 */ /* 0x000fc400078e3cff */
[----:B------:R-:W-:Y:S02]  /*7f9d0*/  SHF.R.U32.HI R44, RZ, R47, R44 ;  /* 0x0000002fff2c7219 */ /* 0x000fe4000001162c */
[----:B------:R-:W-:Y:S02]  /*7f9e0*/  SHF.R.U32.HI R47, RZ, 0x1, R36 ;  /* 0x00000001ff2f7819 */ /* 0x000fe40000011624 */
[----:B------:R-:W-:Y:S02]  /*7f9f0*/  LOP3.LUT R49, R49, 0xc0000000, RZ, 0x3c, !PT ;  /* 0xc000000031317812 */ /* 0x000fe400078e3cff */
[----:B------:R-:W-:Y:S02]  /*7fa00*/  LOP3.LUT R45, R45, 0x1f, RZ, 0xc0, !PT ;  /* 0x0000001f2d2d7812 */ /* 0x000fe400078ec0ff */
[----:B------:R-:W-:Y:S02]  /*7fa10*/  LOP3.LUT R40, R47, 0x1, RZ, 0xc0, !PT ;  /* 0x000000012f287812 */ /* 0x000fe400078ec0ff */
[----:B------:R-:W-:-:S02]  /*7fa20*/  LOP3.LUT R36, R36, 0x1, RZ, 0xc0, !PT ;  /* 0x0000000124247812 */ /* 0x000fc400078ec0ff */
[----:B------:R-:W-:Y:S02]  /*7fa30*/  SHF.R.S32.HI R51, RZ, 0x1f, R48 ;  /* 0x0000001fff337819 */ /* 0x000fe40000011430 */
[----:B------:R-:W-:Y:S02]  /*7fa40*/  SHF.R.S32.HI R53, RZ, 0x1f, R49 ;  /* 0x0000001fff357819 */ /* 0x000fe40000011431 */
[-C--:B------:R-:W-:Y:S02]  /*7fa50*/  SHF.L.U32 R47, R40, R45.reuse, RZ ;  /* 0x0000002d282f7219 */ /* 0x080fe400000006ff */
[-C--:B------:R-:W-:Y:S02]  /*7fa60*/  SHF.L.U32 R36, R36, R45.reuse, RZ ;  /* 0x0000002d24247219 */ /* 0x080fe400000006ff */
[----:B------:R-:W-:Y:S02]  /*7fa70*/  ISETP.GT.AND P1, PT, R49, -0x1, PT ;  /* 0xffffffff3100780c */ /* 0x000fe40003f24270 */
[----:B------:R-:W-:-:S02]  /*7fa80*/  SHF.L.U32 R45, R2, R45, RZ ;  /* 0x0000002d022d7219 */ /* 0x000fc400000006ff */
[----:B------:R-:W-:Y:S02]  /*7fa90*/  SHF.R.W.U32 R49, R39, R44, R39 ;  /* 0x0000002c27317219 */ /* 0x000fe40000001e27 */
[-C--:B------:R-:W-:Y:S02]  /*7faa0*/  LOP3.LUT R51, R51, R46.reuse, RZ, 0xfc, !PT ;  /* 0x0000002e33337212 */ /* 0x080fe400078efcff */
[----:B------:R-:W-:Y:S02]  /*7fab0*/  LOP3.LUT R40, R53, R46, RZ, 0x30, !PT ;  /* 0x0000002e35287212 */ /* 0x000fe400078e30ff */
[----:B------:R-:W-:Y:S02]  /*7fac0*/  ISETP.NE.AND P0, PT, R48, RZ, PT ;  /* 0x000000ff3000720c */ /* 0x000fe40003f05270 */
[-C--:B------:R-:W-:Y:S02]  /*7fad0*/  LOP3.LUT R44, R42, R45.reuse, R36, 0x70, !PT ;  /* 0x0000002d2a2c7212 */ /* 0x080fe400078e7024 */
[----:B------:R-:W-:-:S02]  /*7fae0*/  LOP3.LUT R47, R47, R45, R42, 0x70, !PT ;  /* 0x0000002d2f2f7212 */ /* 0x000fc400078e702a */
[----:B------:R-:W-:Y:S02]  /*7faf0*/  LOP3.LUT R40, R49, R40, R51, 0xd0, !PT ;  /* 0x0000002831287212 */ /* 0x000fe400078ed033 */
[-C--:B------:R-:W-:Y:S02]  /*7fb00*/  LOP3.LUT R45, R46, R49.reuse, RZ, 0x30, !PT ;  /* 0x000000312e2d7212 */ /* 0x080fe400078e30ff */
[----:B------:R-:W-:Y:S02]  /*7fb10*/  LOP3.LUT R49, RZ, R49, RZ, 0x33, !PT ;  /* 0x00000031ff317212 */ /* 0x000fe400078e33ff */
[----:B------:R-:W-:Y:S02]  /*7fb20*/  LOP3.LUT R45, R40, R45, RZ, 0xfc, !PT ;  /* 0x0000002d282d7212 */ /* 0x000fe400078efcff */
[----:B------:R-:W-:Y:S01]  /*7fb30*/  LOP3.LUT R44, R44, R47, RZ, 0xfc, !PT ;  /* 0x0000002f2c2c7212 */ /* 0x000fe200078efcff */
[----:B------:R-:W-:Y:S01]  /*7fb40*/  IMAD.IADD R46, R46, 0x1, R49 ;  /* 0x000000012e2e7824 */ /* 0x000fe200078e0231 */
[----:B------:R-:W-:-:S04]  /*7fb50*/  IADD3 R32, PT, PT, R32, R5, R42 ;  /* 0x0000000520207210 */ /* 0x000fc80007ffe02a */
        /* <DEDUP_REMOVED lines=47> */
[----:B------:R-:W-:Y:S02]  /*7fe50*/  IMAD.IADD R37, R31, 0x1, R44 ;  /* 0x000000011f257824 */ /* 0x000fe400078e022c */
[----:B------:R-:W-:Y:S02]  /*7fe60*/  VIADD R31, R43, 0x1010101 ;  /* 0x010101012b1f7836 */ /* 0x000fe40000000000 */
[C---:B------:R-:W-:Y:S02]  /*7fe70*/  IMAD.SHL.U32 R47, R46.reuse, 0x8, RZ ;  /* 0x000000082e2f7824 */ /* 0x040fe400078e00ff */
[C---:B------:R-:W-:Y:S02]  /*7fe80*/  IMAD.U32 R48, R46.reuse, -0x80000000, RZ ;  /* 0x800000002e307824 */ /* 0x040fe400078e00ff */
[----:B------:R-:W-:Y:S01]  /*7fe90*/  IMAD.SHL.U32 R49, R46, 0x40000000, RZ ;  /* 0x400000002e317824 */ /* 0x000fe200078e00ff */
[----:B------:R-:W-:Y:S01]  /*7fea0*/  LOP3.LUT R44, R47, 0x18, RZ, 0xc, !PT ;  /* 0x000000182f2c7812 */ /* 0x000fe200078e0cff */
[----:B------:R-:W-:Y:S01]  /*7feb0*/  VIADD R43, R43, 0x2020202 ;  /* 0x020202022b2b7836 */ /* 0x000fe20000000000 */
[----:B------:R-:W-:-:S02]  /*7fec0*/  SHF.R.U32.HI R47, RZ, 0x8, R41 ;  /* 0x00000008ff2f7819 */ /* 0x000fc40000011629 */
[----:B------:R-:W-:Y:S02]  /*7fed0*/  LOP3.LUT R48, R48, 0x80000000, RZ, 0x3c, !PT ;  /* 0x8000000030307812 */ /* 0x000fe400078e3cff */
[----:B------:R-:W-:Y:S02]  /*7fee0*/  LOP3.LUT R49, R49, 0xc0000000, RZ, 0x3c, !PT ;  /* 0xc000000031317812 */ /* 0x000fe400078e3cff */
[----:B------:R-:W-:Y:S02]  /*7fef0*/  LOP3.LUT R47, R47, 0x1f, RZ, 0xc0, !PT ;  /* 0x0000001f2f2f7812 */ /* 0x000fe400078ec0ff */
[----:B------:R-:W-:Y:S02]  /*7ff00*/  LOP3.LUT R46, R41, 0x1, RZ, 0xc0, !PT ;  /* 0x00000001292e7812 */ /* 0x000fe400078ec0ff */
[----:B------:R-:W-:Y:S02]  /*7ff10*/  SHF.R.U32.HI R31, RZ, R44, R31 ;  /* 0x0000002cff1f7219 */ /* 0x000fe4000001161f */
[----:B------:R-:W-:-:S02]  /*7ff20*/  ISETP.NE.AND P0, PT, R48, RZ, PT ;  /* 0x000000ff3000720c */ /* 0x000fc40003f05270 */
[----:B------:R-:W-:Y:S02]  /*7ff30*/  SHF.R.S32.HI R48, RZ, 0x1f, R48 ;  /* 0x0000001fff307819 */ /* 0x000fe40000011430 */
[----:B------:R-:W-:Y:S02]  /*7ff40*/  SHF.R.S32.HI R50, RZ, 0x1f, R49 ;  /* 0x0000001fff327819 */ /* 0x000fe40000011431 */
[----:B------:R-:W-:Y:S02]  /*7ff50*/  SHF.R.U32.HI R44, RZ, 0x1, R41 ;  /* 0x00000001ff2c7819 */ /* 0x000fe40000011629 */
[----:B------:R-:W-:Y:S02]  /*7ff60*/  SHF.L.U32 R41, R46, R47, RZ ;  /* 0x0000002f2e297219 */ /* 0x000fe400000006ff */
        /* <DEDUP_REMOVED lines=12> */
[----:B------:R-:W-:Y:S02]  /*80030*/  LOP3.LUT R41, R37, R48, R41, 0x70, !PT ;  /* 0x0000003025297212 */ /* 0x000fe400078e7029 */
[----:B------:R-:W-:Y:S02]  /*80040*/  @!P0 SEL R31, R31, R46, P1 ;  /* 0x0000002e1f1f8207 */ /* 0x000fe40000800000 */
[----:B------:R-:W-:-:S02]  /*80050*/  LOP3.LUT R48, R44, R48, R37, 0x70, !PT ;  /* 0x000000302c307212 */ /* 0x000fc400078e7025 */
[----:B------:R-:W-:Y:S02]  /*80060*/  LOP3.LUT R44, R31, R14, RZ, 0x3c, !PT ;  /* 0x0000000e1f2c7212 */ /* 0x000fe400078e3cff */
[----:B------:R-:W-:Y:S02]  /*80070*/  LOP3.LUT R41, R41, R48, RZ, 0xfc, !PT ;  /* 0x0000003029297212 */ /* 0x000fe400078efcff */
[----:B------:R-:W-:Y:S02]  /*80080*/  SHF.R.U32.HI R45, RZ, 0x10, R44 ;  /* 0x00000010ff2d7819 */ /* 0x000fe4000001162c */
[----:B------:R-:W-:Y:S02]  /*80090*/  SHF.L.W.U32.HI R5, R41, 0x1a, R41 ;  /* 0x0000001a29057819 */ /* 0x000fe40000010e29 */
        /* <DEDUP_REMOVED lines=468> */
[----:B------:R-:W-:-:S04]  /*81de0*/  LOP3.LUT R17, R46, R37, R47, 0x78, !PT ;  /* 0x000000252e117212 */ /* 0x000fc800078e782f */
[----:B------:R-:W-:Y:S02]  /*81df0*/  @!P0 SEL R29, R29, R48, P1 ;  /* 0x000000301d1d8207 */ /* 0x000fe40000800000 */
[----:B------:R-:W-:Y:S02]  /*81e00*/  IADD3 R17, PT, PT, R41, R44, R17 ;  /* 0x0000002c29117210 */ /* 0x000fe40007ffe011 */
[----:B------:R-:W-:Y:S01]  /*81e10*/  SHF.R.U32.HI R44, RZ, 0x8, R4 ;  /* 0x00000008ff2c7819 */ /* 0x000fe20000011604 */
        /* <DEDUP_REMOVED lines=30> */
[----:B------:R-:W-:Y:S02]  /*82000*/  LOP3.LUT R6, R43, R44, RZ, 0xfc, !PT ;  /* 0x0000002c2b067212 */ /* 0x000fe400078efcff */
        /* <DEDUP_REMOVED lines=19> */
[----:B------:R-:W-:Y:S02]  /*82140*/  LOP3.LUT R43, R44, R43, RZ, 0xfc, !PT ;  /* 0x0000002b2c2b7212 */ /* 0x000fe400078efcff */
        /* <DEDUP_REMOVED lines=74> */
[-C--:B------:R-:W-:Y:S01]  /*825f0*/  LOP3.LUT R47, R32, R45.reuse, R42, 0x70, !PT ;  /* 0x0000002d202f7212 */ /* 0x080fe200078e702a */
[----:B------:R-:W-:Y:S01]  /*82600*/  VIADD R42, R29, 0x1010101 ;  /* 0x010101011d2a7836 */ /* 0x000fe20000000000 */
[----:B------:R-:W-:Y:S01]  /*82610*/  LOP3.LUT R49, R49, 0x18, RZ, 0xc, !PT ;  /* 0x0000001831317812 */ /* 0x000fe200078e0cff */
[----:B------:R-:W-:Y:S01]  /*82620*/  VIADD R29, R29, 0x2020202 ;  /* 0x020202021d1d7836 */ /* 0x000fe20000000000 */
[----:B------:R-:W-:Y:S02]  /*82630*/  LOP3.LUT R48, R44, R45, R32, 0x70, !PT ;  /* 0x0000002d2c307212 */ /* 0x000fe400078e7020 */
[----:B------:R-:W-:Y:S01]  /*82640*/  SHF.R.U32.HI R49, RZ, R49, R42 ;  /* 0x00000031ff317219 */ /* 0x000fe2000001162a */
[----:B------:R-:W-:Y:S01]  /*82650*/  IMAD.U32 R42, R39, -0x80000000, RZ ;  /* 0x80000000272a7824 */ /* 0x000fe200078e00ff */
        /* <DEDUP_REMOVED lines=62> */
[C-C-:B------:R-:W-:Y:S02]  /*82a40*/  SHF.L.W.U32.HI R6, R47.reuse, 0x1e, R47.reuse ;  /* 0x0000001e2f067819 */ /* 0x140fe40000010e2f */
[C-C-:B------:R-:W-:Y:S02]  /*82a50*/  SHF.L.W.U32.HI R33, R47.reuse, 0x13, R47.reuse ;  /* 0x000000132f217819 */ /* 0x140fe40000010e2f */
[----:B------:R-:W-:-:S02]  /*82a60*/  SHF.L.W.U32.HI R47, R47, 0xa, R47 ;  /* 0x0000000a2f2f7819 */ /* 0x000fc40000010e2f */
[----:B------:R-:W-:Y:S02]  /*82a70*/  SHF.R.U32.HI R41, RZ, 0x2, R50 ;  /* 0x00000002ff297819 */ /* 0x000fe40000011632 */
        /* <DEDUP_REMOVED lines=74> */
[----:B------:R-:W-:Y:S01]  /*82f20*/  SHF.R.U32.HI R45, RZ, 0x1, R36 ;  /* 0x00000001ff2d7819 */ /* 0x000fe20000011624 */
[----:B------:R-:W-:Y:S01]  /*82f30*/  IMAD.IADD R11, R11, 0x1, R48 ;  /* 0x000000010b0b7824 */ /* 0x000fe200078e0230 */
        /* <DEDUP_REMOVED lines=8> */
[--C-:B------:R-:W-:Y:S02]  /*82fc0*/  SHF.R.U32.HI R45, RZ, 0x8, R31.reuse ;  /* 0x00000008ff2d7819 */ /* 0x100fe4000001161f */
[----:B------:R-:W-:Y:S02]  /*82fd0*/  SHF.R.U32.HI R43, RZ, 0x1, R31 ;  /* 0x00000001ff2b7819 */ /* 0x000fe4000001161f */
[----:B------:R-:W-:Y:S02]  /*82fe0*/  LOP3.LUT R36, R50, R36, R17, 0x70, !PT ;  /* 0x0000002432247212 */ /* 0x000fe400078e7011 */
[----:B------:R-:W-:Y:S02]  /*82ff0*/  SHF.R.U32.HI R50, RZ, 0x2, R47 ;  /* 0x00000002ff327819 */ /* 0x000fe4000001162f */
[----:B------:R-:W-:Y:S02]  /*83000*/  LOP3.LUT R45, R45, 0x1f, RZ, 0xc0, !PT ;  /* 0x0000001f2d2d7812 */ /* 0x000fe400078ec0ff */
[----:B------:R-:W-:-:S02]  /*83010*/  LOP3.LUT R46, R43, 0x1, RZ, 0xc0, !PT ;  /* 0x000000012b2e7812 */ /* 0x000fc400078ec0ff */
[----:B------:R-:W-:Y:S02]  /*83020*/  LOP3.LUT R48, R31, 0x1, RZ, 0xc0, !PT ;  /* 0x000000011f307812 */ /* 0x000fe400078ec0ff */
[----:B------:R-:W-:Y:S02]  /*83030*/  LOP3.LUT R31, R50, R47, RZ, 0x3c, !PT ;  /* 0x0000002f321f7212 */ /* 0x000fe400078e3cff */
[-C--:B------:R-:W-:Y:S02]  /*83040*/  SHF.L.U32 R43, R46, R45.reuse, RZ ;  /* 0x0000002d2e2b7219 */ /* 0x080fe400000006ff */
[-C--:B------:R-:W-:Y:S01]  /*83050*/  SHF.L.U32 R46, R48, R45.reuse, RZ ;  /* 0x0000002d302e7219 */ /* 0x080fe200000006ff */
[C---:B------:R-:W-:Y:S01]  /*83060*/  IMAD.U32 R47, R31.reuse, -0x80000000, RZ ;  /* 0x800000001f2f7824 */ /* 0x040fe200078e00ff */
[----:B------:R-:W-:Y:S01]  /*83070*/  SHF.L.U32 R48, R2, R45, RZ ;  /* 0x0000002d02307219 */ /* 0x000fe200000006ff */
[C---:B------:R-:W-:Y:S01]  /*83080*/  IMAD.SHL.U32 R45, R31.reuse, 0x8, RZ ;  /* 0x000000081f2d7824 */ /* 0x040fe200078e00ff */
[----:B------:R-:W-:Y:S01]  /*83090*/  IADD3 R17, PT, PT, R6, R38, R17 ;  /* 0x0000002606117210 */ /* 0x000fe20007ffe011 */
[----:B------:R-:W-:Y:S01]  /*830a0*/  IMAD.SHL.U32 R31, R31, 0x40000000, RZ ;  /* 0x400000001f1f7824 */ /* 0x000fe200078e00ff */
[----:B------:R-:W-:-:S02]  /*830b0*/  LOP3.LUT R46, R35, R48, R46, 0x70, !PT ;  /* 0x00000030232e7212 */ /* 0x000fc400078e702e */
[----:B------:R-:W-:Y:S02]  /*830c0*/  LOP3.LUT R43, R43, R48, R35, 0x70, !PT ;  /* 0x000000302b2b7212 */ /* 0x000fe400078e7023 */
        /* <DEDUP_REMOVED lines=212> */
[----:B------:R-:W-:Y:S02]  /*83e10*/  LOP3.LUT R45, R39, R40, R46, 0x1e, !PT ;  /* 0x00000028272d7212 */ /* 0x000fe400078e1e2e */
[--C-:B------:R-:W-:Y:S02]  /*83e20*/  SHF.R.U32.HI R30, RZ, 0x8, R5.reuse ;  /* 0x00000008ff1e7819 */ /* 0x100fe40000011605 */
[----:B------:R-:W-:Y:S02]  /*83e30*/  SHF.R.U32.HI R40, RZ, 0x1, R5 ;  /* 0x00000001ff287819 */ /* 0x000fe40000011605 */
[----:B------:R-:W-:Y:S02]  /*83e40*/  LOP3.LUT R48, R48, R47, RZ, 0x3c, !PT ;  /* 0x0000002f30307212 */ /* 0x000fe400078e3cff */
        /* <DEDUP_REMOVED lines=11> */
[----:B------:R-:W-:Y:S01]  /*83f00*/  IMAD.SHL.U32 R48, R5, 0x8, RZ ;  /* 0x0000000805307824 */ /* 0x000fe200078e00ff */
[----:B------:R-:W-:Y:S01]  /*83f10*/  LOP3.LUT R39, R39, R36, R45, 0x78, !PT ;  /* 0x0000002427277212 */ /* 0x000fe200078e782d */
[C---:B------:R-:W-:Y:S01]  /*83f20*/  IMAD.U32 R40, R5.reuse, -0x80000000, RZ ;  /* 0x8000000005287824 */ /* 0x040fe200078e00ff */
[----:B------:R-:W-:Y:S01]  /*83f30*/  LOP3.LUT R46, R46, R47, RZ, 0xfc, !PT ;  /* 0x0000002f2e2e7212 */ /* 0x000fe200078efcff */
        /* <DEDUP_REMOVED lines=51> */
[----:B------:R-:W-:-:S02]  /*84270*/  SHF.R.U32.HI R42, RZ, 0x1, R14 ;  /* 0x00000001ff2a7819 */ /* 0x000fc4000001160e */
[----:B------:R-:W-:Y:S02]  /*84280*/  SHF.L.U32 R48, R48, R45, RZ ;  /* 0x0000002d30307219 */ /* 0x000fe400000006ff */
[----:B------:R-:W-:Y:S02]  /*84290*/  @!P0 SEL R40, R40, R41, P1 ;  /* 0x0000002928288207 */ /* 0x000fe40000800000 */
[----:B------:R-:W-:-:S03]  /*842a0*/  LOP3.LUT R42, R42, 0x1, RZ, 0xc0, !PT ;  /* 0x000000012a2a7812 */ /* 0x000fc600078ec0ff */
[----:B------:R-:W-:Y:S01]  /*842b0*/  IMAD.IADD R30, R43, 0x1, R40 ;  /* 0x000000012b1e7824 */ /* 0x000fe200078e0228 */
[-C--:B------:R-:W-:Y:S02]  /*842c0*/  SHF.L.U32 R42, R42, R45.reuse, RZ ;  /* 0x0000002d2a2a7219 */ /* 0x080fe400000006ff */
[----:B------:R-:W-:Y:S02]  /*842d0*/  SHF.L.U32 R45, R2, R45, RZ ;  /* 0x0000002d022d7219 */ /* 0x000fe400000006ff */
[----:B------:R-:W-:Y:S02]  /*842e0*/  LOP3.LUT R30, R30, R19, RZ, 0x3c, !PT ;  /* 0x000000131e1e7212 */ /* 0x000fe400078e3cff */
[----:B------:R-:W-:Y:S02]  /*842f0*/  LOP3.LUT R48, R8, R45, R48, 0x70, !PT ;  /* 0x0000002d08307212 */ /* 0x000fe400078e7030 */
[----:B------:R-:W-:-:S04]  /*84300*/  SHF.R.U32.HI R41, RZ, 0x4, R30 ;  /* 0x00000004ff297819 */ /* 0x000fc8000001161e */
        /* <DEDUP_REMOVED lines=12> */
[----:B------:R-:W-:Y:S02]  /*843d0*/  LOP3.LUT R43, R42, R45, R8, 0x70, !PT ;  /* 0x0000002d2a2b7212 */ /* 0x000fe400078e7008 */
[----:B------:R-:W-:Y:S02]  /*843e0*/  LOP3.LUT R45, R46, R47, R6, 0x96, !PT ;  /* 0x0000002f2e2d7212 */ /* 0x000fe400078e9606 */
[----:B------:R-:W-:-:S02]  /*843f0*/  SHF.R.U32.HI R6, RZ, 0x8, R7 ;  /* 0x00000008ff067819 */ /* 0x000fc40000011607 */
[----:B------:R-:W-:Y:S02]  /*84400*/  SHF.R.U32.HI R46, RZ, 0x1, R7 ;  /* 0x00000001ff2e7819 */ /* 0x000fe40000011607 */
[--C-:B------:R-:W-:Y:S02]  /*84410*/  SHF.R.U32.HI R47, RZ, 0x8, R34.reuse ;  /* 0x00000008ff2f7819 */ /* 0x100fe40000011622 */
[----:B------:R-:W-:Y:S02]  /*84420*/  LOP3.LUT R42, R48, R43, RZ, 0xfc, !PT ;  /* 0x0000002b302a7212 */ /* 0x000fe400078efcff */
[----:B------:R-:W-:Y:S02]  /*84430*/  LOP3.LUT R43, R6, 0x1f, RZ, 0xc0, !PT ;  /* 0x0000001f062b7812 */ /* 0x000fe400078ec0ff */
[----:B------:R-:W-:Y:S02]  /*84440*/  LOP3.LUT R46, R46, 0x1, RZ, 0xc0, !PT ;  /* 0x000000012e2e7812 */ /* 0x000fe400078ec0ff */
[----:B------:R-:W-:-:S02]  /*84450*/  SHF.R.U32.HI R48, RZ, 0x1, R34 ;  /* 0x00000001ff307819 */ /* 0x000fc40000011622 */
[----:B------:R-:W-:Y:S02]  /*84460*/  LOP3.LUT R6, R7, 0x1, RZ, 0xc0, !PT ;  /* 0x0000000107067812 */ /* 0x000fe400078ec0ff */
[----:B------:R-:W-:Y:S02]  /*84470*/  LOP3.LUT R47, R47, 0x1f, RZ, 0xc0, !PT ;  /* 0x0000001f2f2f7812 */ /* 0x000fe400078ec0ff */
[----:B------:R-:W-:Y:S02]  /*84480*/  LOP3.LUT R34, R34, 0x1, RZ, 0xc0, !PT ;  /* 0x0000000122227812 */ /* 0x000fe400078ec0ff */
[-C--:B------:R-:W-:Y:S02]  /*84490*/  SHF.L.U32 R7, R46, R43.reuse, RZ ;  /* 0x0000002b2e077219 */ /* 0x080fe400000006ff */
[----:B------:R-:W-:Y:S02]  /*844a0*/  LOP3.LUT R48, R48, 0x1, RZ, 0xc0, !PT ;  /* 0x0000000130307812 */ /* 0x000fe400078ec0ff */
[----:B------:R-:W-:-:S02]  /*844b0*/  SHF.L.U32 R6, R6, R43, RZ ;  /* 0x0000002b06067219 */ /* 0x000fc400000006ff */
[----:B------:R-:W-:Y:S02]  /*844c0*/  SHF.L.U32 R43, R2, R43, RZ ;  /* 0x0000002b022b7219 */ /* 0x000fe400000006ff */
[-C--:B------:R-:W-:Y:S02]  /*844d0*/  SHF.L.U32 R46, R34, R47.reuse, RZ ;  /* 0x0000002f222e7219 */ /* 0x080fe400000006ff */
[-C--:B------:R-:W-:Y:S02]  /*844e0*/  SHF.L.U32 R34, R2, R47.reuse, RZ ;  /* 0x0000002f02227219 */ /* 0x080fe400000006ff */
[----:B------:R-:W-:Y:S02]  /*844f0*/  SHF.L.U32 R48, R48, R47, RZ ;  /* 0x0000002f30307219 */ /* 0x000fe400000006ff */
[-C--:B------:R-:W-:Y:S02]  /*84500*/  LOP3.LUT R6, R32, R43.reuse, R6, 0x70, !PT ;  /* 0x0000002b20067212 */ /* 0x080fe400078e7006 */
[----:B------:R-:W-:-:S02]  /*84510*/  LOP3.LUT R7, R7, R43, R32, 0x70, !PT ;  /* 0x0000002b07077212 */ /* 0x000fc400078e7020 */
[----:B------:R-:W-:Y:S02]  /*84520*/  LOP3.LUT R47, R45, R38, RZ, 0x3c, !PT ;  /* 0x000000262d2f7212 */ /* 0x000fe400078e3cff */
[-C--:B------:R-:W-:Y:S02]  /*84530*/  LOP3.LUT R43, R17, R34.reuse, R46, 0x70, !PT ;  /* 0x00000022112b7212 */ /* 0x080fe400078e702e */
[--C-:B------:R-:W-:Y:S02]  /*84540*/  SHF.R.U32.HI R46, RZ, 0x8, R4.reuse ;  /* 0x00000008ff2e7819 */ /* 0x100fe40000011604 */
[----:B------:R-:W-:Y:S02]  /*84550*/  LOP3.LUT R34, R48, R34, R17, 0x70, !PT ;  /* 0x0000002230227212 */ /* 0x000fe400078e7011 */
        /* <DEDUP_REMOVED lines=19> */
[----:B------:R-:W-:Y:S01]  /*84690*/  LOP3.LUT R43, R43, R34, RZ, 0xfc, !PT ;  /* 0x000000222b2b7212 */ /* 0x000fe200078efcff */
[----:B------:R-:W-:Y:S01]  /*846a0*/  IMAD.SHL.U32 R38, R38, 0x40000000, RZ ;  /* 0x4000000026267824 */ /* 0x000fe200078e00ff */
[----:B------:R-:W-:-:S02]  /*846b0*/  SHF.L.W.U32.HI R6, R4, 0x13, R4 ;  /* 0x0000001304067819 */ /* 0x000fc40000010e04 */
        /* <DEDUP_REMOVED lines=135> */
[----:B------:R-:W-:Y:S01]  /*84f30*/  LOP3.LUT R3, R47, R46, RZ, 0x3c, !PT ;  /* 0x0000002e2f037212 */ /* 0x000fe200078e3cff */
[----:B------:R-:W-:Y:S01]  /*84f40*/  VIADD R47, R45, 0x1010101 ;  /* 0x010101012d2f7836 */ /* 0x000fe20000000000 */
[--C-:B------:R-:W-:Y:S01]  /*84f50*/  SHF.L.W.U32.HI R14, R9, 0x19, R9.reuse ;  /* 0x00000019090e7819 */ /* 0x100fe20000010e09 */
[----:B------:R-:W-:Y:S01]  /*84f60*/  VIADD R45, R45, 0x2020202 ;  /* 0x020202022d2d7836 */ /* 0x000fe20000000000 */
[--C-:B------:R-:W-:Y:S01]  /*84f70*/  SHF.L.W.U32.HI R39, R9, 0xe, R9.reuse ;  /* 0x0000000e09277819 */ /* 0x100fe20000010e09 */
[----:B------:R-:W-:Y:S01]  /*84f80*/  IMAD.SHL.U32 R48, R3, 0x8, RZ ;  /* 0x0000000803307824 */ /* 0x000fe200078e00ff */
[----:B------:R-:W-:-:S04]  /*84f90*/  SHF.R.U32.HI R46, RZ, 0x3, R9 ;  /* 0x00000003ff2e7819 */ /* 0x000fc80000011609 */
[----:B------:R-:W-:Y:S02]  /*84fa0*/  LOP3.LUT R48, R48, 0x18, RZ, 0xc, !PT ;  /* 0x0000001830307812 */ /* 0x000fe400078e0cff */
[----:B------:R-:W-:Y:S02]  /*84fb0*/  LOP3.LUT R14, R46, R14, R39, 0x96, !PT ;  /* 0x0000000e2e0e7212 */ /* 0x000fe400078e9627 */
[----:B------:R-:W-:Y:S01]  /*84fc0*/  SHF.R.U32.HI R47, RZ, R48, R47 ;  /* 0x00000030ff2f7219 */ /* 0x000fe2000001162f */
[C---:B------:R-:W-:Y:S01]  /*84fd0*/  IMAD.SHL.U32 R48, R3.reuse, 0x40000000, RZ ;  /* 0x4000000003307824 */ /* 0x040fe200078e00ff */
[--C-:B------:R-:W-:Y:S01]  /*84fe0*/  SHF.R.U32.HI R39, RZ, 0x8, R29.reuse ;  /* 0x00000008ff277819 */ /* 0x100fe2000001161d */
[----:B------:R-:W-:Y:S01]  /*84ff0*/  IMAD.U32 R3, R3, -0x80000000, RZ ;  /* 0x8000000003037824 */ /* 0x000fe200078e00ff */
[----:B------:R-:W-:Y:S02]  /*85000*/  SHF.R.U32.HI R46, RZ, 0x1, R29 ;  /* 0x00000001ff2e7819 */ /* 0x000fe4000001161d */
[----:B------:R-:W-:-:S02]  /*85010*/  LOP3.LUT R49, R48, 0xc0000000, RZ, 0x3c, !PT ;  /* 0xc000000030317812 */ /* 0x000fc400078e3cff */
[----:B------:R-:W-:Y:S02]  /*85020*/  LOP3.LUT R39, R39, 0x1f, RZ, 0xc0, !PT ;  /* 0x0000001f27277812 */ /* 0x000fe400078ec0ff */
[----:B------:R-:W-:Y:S02]  /*85030*/  LOP3.LUT R46, R46, 0x1, RZ, 0xc0, !PT ;  /* 0x000000012e2e7812 */ /* 0x000fe400078ec0ff */
[----:B------:R-:W-:Y:S02]  /*85040*/  LOP3.LUT R48, R29, 0x1, RZ, 0xc0, !PT ;  /* 0x000000011d307812 */ /* 0x000fe400078ec0ff */
[----:B------:R-:W-:Y:S02]  /*85050*/  LOP3.LUT R29, R3, 0x80000000, RZ, 0x3c, !PT ;  /* 0x80000000031d7812 */ /* 0x000fe400078e3cff */
[----:B------:R-:W-:Y:S02]  /*85060*/  SHF.L.U32 R3, R46, R39, RZ ;  /* 0x000000272e037219 */ /* 0x000fe400000006ff */
        /* <DEDUP_REMOVED lines=9> */
[----:B------:R-:W-:Y:S02]  /*85100*/  LOP3.LUT R46, R3, R39, R4, 0x70, !PT ;  /* 0x00000027032e7212 */ /* 0x000fe400078e7004 */
[-C--:B------:R-:W-:Y:S02]  /*85110*/  LOP3.LUT R3, R41, R48.reuse, RZ, 0x30, !PT ;  /* 0x0000003029037212 */ /* 0x080fe400078e30ff */
[----:B------:R-:W-:Y:S02]  /*85120*/  LOP3.LUT R48, RZ, R48, RZ, 0x33, !PT ;  /* 0x00000030ff307212 */ /* 0x000fe400078e33ff */
[----:B------:R-:W-:-:S02]  /*85130*/  ISETP.GT.AND P1, PT, R49, -0x1, PT ;  /* 0xffffffff3100780c */ /* 0x000fc40003f24270 */
[----:B------:R-:W-:Y:S01]  /*85140*/  LOP3.LUT R3, R50, R3, RZ, 0xfc, !PT ;  /* 0x0000000332037212 */ /* 0x000fe200078efcff */
[----:B------:R-:W-:Y:S01]  /*85150*/  IMAD.IADD R48, R41, 0x1, R48 ;  /* 0x0000000129307824 */ /* 0x000fe200078e0230 */
[----:B------:R-:W-:-:S04]  /*85160*/  LOP3.LUT R29, R4, R39, R29, 0x70, !PT ;  /* 0x00000027041d7212 */ /* 0x000fc800078e701d */
[----:B------:R-:W-:Y:S02]  /*85170*/  @!P0 SEL R3, R3, R48, P1 ;  /* 0x0000003003038207 */ /* 0x000fe40000800000 */
[----:B------:R-:W-:Y:S02]  /*85180*/  LOP3.LUT R29, R29, R46, RZ, 0xfc, !PT ;  /* 0x0000002e1d1d7212 */ /* 0x000fe400078efcff */
[----:B------:R-:W-:-:S03]  /*85190*/  LOP3.LUT R48, R3, R44, RZ, 0x3c, !PT ;  /* 0x0000002c03307212 */ /* 0x000fc600078e3cff */
[----:B------:R-:W-:Y:S01]  /*851a0*/  IMAD.IADD R29, R12, 0x1, R29 ;  /* 0x000000010c1d7824 */ /* 0x000fe200078e021d */
        /* <DEDUP_REMOVED lines=70> */
[----:B------:R-:W-:Y:S02]  /*85610*/  LOP3.LUT R46, R46, 0x1, RZ, 0xc0, !PT ;  /* 0x000000012e2e7812 */ /* 0x000fe400078ec0ff */
[-C--:B------:R-:W-:Y:S02]  /*85620*/  SHF.L.U32 R19, R48, R47.reuse, RZ ;  /* 0x0000002f30137219 */ /* 0x080fe400000006ff */
[----:B------:R-:W-:Y:S02]  /*85630*/  @!P0 SEL R45, R45, R12, P1 ;  /* 0x0000000c2d2d8207 */ /* 0x000fe40000800000 */
[----:B------:R-:W-:Y:S02]  /*85640*/  SHF.L.U32 R48, R2, R47, RZ ;  /* 0x0000002f02307219 */ /* 0x000fe400000006ff */
[----:B------:R-:W-:-:S02]  /*85650*/  LOP3.LUT R3, R45, R44, RZ, 0x3c, !PT ;  /* 0x0000002c2d037212 */ /* 0x000fc400078e3cff */
[----:B------:R-:W-:Y:S02]  /*85660*/  SHF.L.U32 R46, R46, R47, RZ ;  /* 0x0000002f2e2e7219 */ /* 0x000fe400000006ff */
[----:B------:R-:W-:Y:S02]  /*85670*/  SHF.R.U32.HI R12, RZ, 0x10, R3 ;  /* 0x00000010ff0c7819 */ /* 0x000fe40000011603 */
[-C--:B------:R-:W-:Y:S02]  /*85680*/  LOP3.LUT R19, R29, R48.reuse, R19, 0x70, !PT ;  /* 0x000000301d137212 */ /* 0x080fe400078e7013 */
[----:B------:R-:W-:Y:S02]  /*85690*/  LOP3.LUT R12, R12, R3, RZ, 0x3c, !PT ;  /* 0x000000030c0c7212 */ /* 0x000fe400078e3cff */
[----:B------:R-:W-:Y:S02]  /*856a0*/  LOP3.LUT R48, R46, R48, R29, 0x70, !PT ;  /* 0x000000302e307212 */ /* 0x000fe400078e701d */
[----:B------:R-:W-:-:S02]  /*856b0*/  SHF.R.U32.HI R46, RZ, 0xc, R12 ;  /* 0x0000000cff2e7819 */ /* 0x000fc4000001160c */
[--C-:B------:R-:W-:Y:S02]  /*856c0*/  SHF.R.U32.HI R47, RZ, 0x4, R12.reuse ;  /* 0x00000004ff2f7819 */ /* 0x100fe4000001160c */
[----:B------:R-:W-:Y:S02]  /*856d0*/  SHF.R.U32.HI R49, RZ, 0x8, R12 ;  /* 0x00000008ff317819 */ /* 0x000fe4000001160c */
[----:B------:R-:W-:Y:S02]  /*856e0*/  LOP3.LUT R48, R19, R48, RZ, 0xfc, !PT ;  /* 0x0000003013307212 */ /* 0x000fe400078efcff */
[----:B------:R-:W-:Y:S02]  /*856f0*/  LOP3.LUT R47, R49, R47, R46, 0x96, !PT ;  /* 0x0000002f312f7212 */ /* 0x000fe400078e962e */
[----:B------:R-:W-:Y:S02]  /*85700*/  IADD3 R19, PT, PT, R43, R42, R4 ;  /* 0x0000002a2b137210 */ /* 0x000fe40007ffe004 */
[----:B------:R-:W-:-:S02]  /*85710*/  LOP3.LUT R47, R47, R12, RZ, 0x3c, !PT ;  /* 0x0000000c2f2f7212 */ /* 0x000fc400078e3cff */
[----:B------:R-:W-:Y:S02]  /*85720*/  SHF.L.W.U32.HI R43, R28, 0xf, R28 ;  /* 0x0000000f1c2b7819 */ /* 0x000fe40000010e1c */
        /* <DEDUP_REMOVED lines=37> */
[C-C-:B------:R-:W-:Y:S02]  /*85980*/  SHF.L.W.U32.HI R41, R48.reuse, 0x15, R48.reuse ;  /* 0x0000001530297819 */ /* 0x140fe40000010e30 */
[----:B------:R-:W-:Y:S02]  /*85990*/  SHF.R.U32.HI R4, RZ, 0x2, R47 ;  /* 0x00000002ff047819 */ /* 0x000fe4000001162f */
[----:B------:R-:W-:Y:S02]  /*859a0*/  SHF.L.W.U32.HI R48, R48, 0x7, R48 ;  /* 0x0000000730307819 */ /* 0x000fe40000010e30 */
[----:B------:R-:W-:-:S02]  /*859b0*/  LOP3.LUT R47, R4, R47, RZ, 0x3c, !PT ;  /* 0x0000002f042f7212 */ /* 0x000fc400078e3cff */
        /* <DEDUP_REMOVED lines=27> */
[----:B------:R-:W-:-:S02]  /*85b70*/  SHF.R.U32.HI R18, RZ, 0x1, R33 ;  /* 0x00000001ff127819 */ /* 0x000fc40000011621 */
        /* <DEDUP_REMOVED lines=276> */
[----:B------:R-:W-:-:S03]  /*86cc0*/  VIADD R46, R46, 0x2020202 ;  /* 0x020202022e2e7836 */ /* 0x000fc60000000000 */
        /* <DEDUP_REMOVED lines=86> */
[----:B------:R-:W-:-:S03]  /*87230*/  IMAD.IADD R46, R47, 0x1, R46 ;  /* 0x000000012f2e7824 */ /* 0x000fc600078e022e */
[----:B------:R-:W-:Y:S02]  /*87240*/  IADD3 R40, PT, PT, R40, R49, R42 ;  /* 0x0000003128287210 */ /* 0x000fe40007ffe02a */
        /* <DEDUP_REMOVED lines=44> */
[----:B------:R-:W-:Y:S02]  /*87510*/  LOP3.LUT R30, R30, 0x1, RZ, 0xc0, !PT ;  /* 0x000000011e1e7812 */ /* 0x000fe400078ec0ff */
[--C-:B------:R-:W-:Y:S02]  /*87520*/  SHF.R.U32.HI R46, RZ, 0xc, R42.reuse ;  /* 0x0000000cff2e7819 */ /* 0x100fe4000001162a */
[--C-:B------:R-:W-:Y:S02]  /*87530*/  SHF.R.U32.HI R47, RZ, 0x4, R42.reuse ;  /* 0x00000004ff2f7819 */ /* 0x100fe4000001162a */
[----:B------:R-:W-:Y:S02]  /*87540*/  SHF.R.U32.HI R48, RZ, 0x8, R42 ;  /* 0x00000008ff307819 */ /* 0x000fe4000001162a */
[-C--:B------:R-:W-:Y:S02]  /*87550*/  SHF.L.U32 R44, R44, R45.reuse, RZ ;  /* 0x0000002d2c2c7219 */ /* 0x080fe400000006ff */
[----:B------:R-:W-:-:S02]  /*87560*/  SHF.L.U32 R30, R30, R45, RZ ;  /* 0x0000002d1e1e7219 */ /* 0x000fc400000006ff */
[----:B------:R-:W-:Y:S02]  /*87570*/  SHF.L.U32 R45, R2, R45, RZ ;  /* 0x0000002d022d7219 */ /* 0x000fe400000006ff */
[----:B------:R-:W-:Y:S02]  /*87580*/  LOP3.LUT R47, R48, R47, R46, 0x96, !PT ;  /* 0x0000002f302f7212 */ /* 0x000fe400078e962e */
[-C--:B------:R-:W-:Y:S02]  /*87590*/  LOP3.LUT R30, R32, R45.reuse, R30, 0x70, !PT ;  /* 0x0000002d201e7212 */ /* 0x080fe400078e701e */
        /* <DEDUP_REMOVED lines=11> */
[----:B------:R-:W-:Y:S01]  /*87650*/  IMAD.U32 R48, R42, -0x80000000, RZ ;  /* 0x800000002a307824 */ /* 0x000fe200078e00ff */
        /* <DEDUP_REMOVED lines=9> */
[----:B------:R-:W-:Y:S02]  /*876f0*/  SHF.R.U32.HI R46, RZ, 0x1, R34 ;  /* 0x00000001ff2e7819 */ /* 0x000fe40000011622 */
[----:B------:R-:W-:Y:S01]  /*87700*/  SHF.R.U32.HI R44, RZ, R49, R44 ;  /* 0x00000031ff2c7219 */ /* 0x000fe2000001162c */
[----:B------:R-:W-:Y:S01]  /*87710*/  IMAD.SHL.U32 R49, R42, 0x40000000, RZ ;  /* 0x400000002a317824 */ /* 0x000fe200078e00ff */
[----:B------:R-:W-:Y:S02]  /*87720*/  LOP3.LUT R47, R47, 0x1f, RZ, 0xc0, !PT ;  /* 0x0000001f2f2f7812 */ /* 0x000fe400078ec0ff */
[----:B------:R-:W-:Y:S02]  /*87730*/  LOP3.LUT R46, R46, 0x1, RZ, 0xc0, !PT ;  /* 0x000000012e2e7812 */ /* 0x000fe400078ec0ff */
[----:B------:R-:W-:Y:S02]  /*87740*/  LOP3.LUT R48, R48, 0x80000000, RZ, 0x3c, !PT ;  /* 0x8000000030307812 */ /* 0x000fe400078e3cff */
[----:B------:R-:W-:-:S02]  /*87750*/  LOP3.LUT R49, R49, 0xc0000000, RZ, 0x3c, !PT ;  /* 0xc000000031317812 */ /* 0x000fc400078e3cff */
[----:B------:R-:W-:Y:S02]  /*87760*/  LOP3.LUT R42, R34, 0x1, RZ, 0xc0, !PT ;  /* 0x00000001222a7812 */ /* 0x000fe400078ec0ff */
[-C--:B------:R-:W-:Y:S02]  /*87770*/  SHF.L.U32 R34, R46, R47.reuse, RZ ;  /* 0x0000002f2e227219 */ /* 0x080fe400000006ff */
[----:B------:R-:W-:Y:S02]  /*87780*/  SHF.R.S32.HI R46, RZ, 0x1f, R48 ;  /* 0x0000001fff2e7819 */ /* 0x000fe40000011430 */
[----:B------:R-:W-:Y:S02]  /*87790*/  ISETP.NE.AND P0, PT, R48, RZ, PT ;  /* 0x000000ff3000720c */ /* 0x000fe40003f05270 */
[----:B------:R-:W-:Y:S02]  /*877a0*/  SHF.R.S32.HI R50, RZ, 0x1f, R49 ;  /* 0x0000001fff327819 */ /* 0x000fe40000011431 */
[----:B------:R-:W-:-:S02]  /*877b0*/  SHF.L.U32 R48, R42, R47, RZ ;  /* 0x0000002f2a307219 */ /* 0x000fc400000006ff */
[----:B------:R-:W-:Y:S02]  /*877c0*/  SHF.R.W.U32 R42, R5, R44, R5 ;  /* 0x0000002c052a7219 */ /* 0x000fe40000001e05 */
[----:B------:R-:W-:Y:S02]  /*877d0*/  LOP3.LUT R44, R46, R31, RZ, 0xfc, !PT ;  /* 0x0000001f2e2c7212 */ /* 0x000fe400078efcff */
[----:B------:R-:W-:Y:S02]  /*877e0*/  ISETP.GT.AND P1, PT, R49, -0x1, PT ;  /* 0xffffffff3100780c */ /* 0x000fe40003f24270 */
[----:B------:R-:W-:Y:S02]  /*877f0*/  SHF.L.U32 R46, R2, R47, RZ ;  /* 0x0000002f022e7219 */ /* 0x000fe400000006ff */
[----:B------:R-:W-:Y:S02]  /*87800*/  LOP3.LUT R49, R50, R31, RZ, 0x30, !PT ;  /* 0x0000001f32317212 */ /* 0x000fe400078e30ff */
[----:B------:R-:W-:-:S02]  /*87810*/  LOP3.LUT R47, R34, R46, R19, 0x70, !PT ;  /* 0x0000002e222f7212 */ /* 0x000fc400078e7013 */
[----:B------:R-:W-:Y:S02]  /*87820*/  LOP3.LUT R49, R42, R49, R44, 0xd0, !PT ;  /* 0x000000312a317212 */ /* 0x000fe400078ed02c */
[----:B------:R-:W-:Y:S02]  /*87830*/  LOP3.LUT R34, RZ, R42, RZ, 0x33, !PT ;  /* 0x0000002aff227212 */ /* 0x000fe400078e33ff */
[----:B------:R-:W-:Y:S02]  /*87840*/  LOP3.LUT R44, R19, R46, R48, 0x70, !PT ;  /* 0x0000002e132c7212 */ /* 0x000fe400078e7030 */
[C---:B------:R-:W-:Y:S01]  /*87850*/  LOP3.LUT R46, R31.reuse, R42, RZ, 0x30, !PT ;  /* 0x0000002a1f2e7212 */ /* 0x040fe200078e30ff */
[----:B------:R-:W-:Y:S01]  /*87860*/  IMAD.IADD R31, R31, 0x1, R34 ;  /* 0x000000011f1f7824 */ /* 0x000fe200078e0222 */
[----:B------:R-:W-:Y:S02]  /*87870*/  LOP3.LUT R45, R45, R38, RZ, 0xfc, !PT ;  /* 0x000000262d2d7212 */ /* 0x000fe400078efcff */
        /* <DEDUP_REMOVED lines=50> */
[----:B------:R-:W-:Y:S01]  /*87ba0*/  LOP3.LUT R43, R44, R47, RZ, 0xfc, !PT ;  /* 0x0000002f2c2b7212 */ /* 0x000fe200078efcff */
[C---:B------:R-:W-:Y:S02]  /*87bb0*/  VIADD R47, R35.reuse, 0x1010101 ;  /* 0x01010101232f7836 */ /* 0x040fe40000000000 */
[C---:B------:R-:W-:Y:S02]  /*87bc0*/  IMAD.SHL.U32 R38, R46.reuse, 0x8, RZ ;  /* 0x000000082e267824 */ /* 0x040fe400078e00ff */
[C---:B------:R-:W-:Y:S02]  /*87bd0*/  IMAD.SHL.U32 R44, R46.reuse, 0x40000000, RZ ;  /* 0x400000002e2c7824 */ /* 0x040fe400078e00ff */
[----:B------:R-:W-:Y:S01]  /*87be0*/  IMAD.U32 R46, R46, -0x80000000, RZ ;  /* 0x800000002e2e7824 */ /* 0x000fe200078e00ff */
[----:B------:R-:W-:Y:S01]  /*87bf0*/  LOP3.LUT R38, R38, 0x18, RZ, 0xc, !PT ;  /* 0x0000001826267812 */ /* 0x000fe200078e0cff */
[----:B------:R-:W-:Y:S01]  /*87c00*/  VIADD R35, R35, 0x2020202 ;  /* 0x0202020223237836 */ /* 0x000fe20000000000 */
[----:B------:R-:W-:-:S02]  /*87c10*/  LOP3.LUT R48, R44, 0xc0000000, RZ, 0x3c, !PT ;  /* 0xc00000002c307812 */ /* 0x000fc400078e3cff */
[----:B------:R-:W-:Y:S02]  /*87c20*/  LOP3.LUT R46, R46, 0x80000000, RZ, 0x3c, !PT ;  /* 0x800000002e2e7812 */ /* 0x000fe400078e3cff */
[----:B------:R-:W-:Y:S02]  /*87c30*/  LOP3.LUT R44, R39, 0x1, RZ, 0xc0, !PT ;  /* 0x00000001272c7812 */ /* 0x000fe400078ec0ff */
[----:B------:R-:W-:Y:S02]  /*87c40*/  SHF.R.U32.HI R47, RZ, R38, R47 ;  /* 0x00000026ff2f7219 */ /* 0x000fe4000001162f */
[----:B------:R-:W-:Y:S02]  /*87c50*/  SHF.R.S32.HI R53, RZ, 0x1f, R48 ;  /* 0x0000001fff357819 */ /* 0x000fe40000011430 */
[----:B------:R-:W-:Y:S02]  /*87c60*/  SHF.R.S32.HI R51, RZ, 0x1f, R46 ;  /* 0x0000001fff337819 */ /* 0x000fe4000001142e */
[----:B------:R-:W-:-:S02]  /*87c70*/  SHF.R.U32.HI R38, RZ, 0x1, R39 ;  /* 0x00000001ff267819 */ /* 0x000fc40000011627 */
[----:B------:R-:W-:Y:S02]  /*87c80*/  SHF.L.U32 R39, R44, R49, RZ ;  /* 0x000000312c277219 */ /* 0x000fe400000006ff */
        /* <DEDUP_REMOVED lines=10> */
[----:B------:R-:W-:Y:S02]  /*87d30*/  LOP3.LUT R38, R38, 0x1, RZ, 0xc0, !PT ;  /* 0x0000000126267812 */ /* 0x000fe400078ec0ff */
[----:B------:R-:W-:-:S02]  /*87d40*/  SHF.L.U32 R48, R2, R49, RZ ;  /* 0x0000003102307219 */ /* 0x000fc400000006ff */
[----:B------:R-:W-:Y:S02]  /*87d50*/  @!P0 SEL R44, R44, R47, P1 ;  /* 0x0000002f2c2c8207 */ /* 0x000fe40000800000 */
[----:B------:R-:W-:Y:S02]  /*87d60*/  SHF.L.U32 R38, R38, R49, RZ ;  /* 0x0000003126267219 */ /* 0x000fe400000006ff */
[----:B------:R-:W-:Y:S02]  /*87d70*/  LOP3.LUT R47, R44, R41, RZ, 0x3c, !PT ;  /* 0x000000292c2f7212 */ /* 0x000fe400078e3cff */
[-C--:B------:R-:W-:Y:S02]  /*87d80*/  LOP3.LUT R39, R19, R48.reuse, R39, 0x70, !PT ;  /* 0x0000003013277212 */ /* 0x080fe400078e7027 */
[----:B------:R-:W-:Y:S02]  /*87d90*/  LOP3.LUT R48, R38, R48, R19, 0x70, !PT ;  /* 0x0000003026307212 */ /* 0x000fe400078e7013 */
[----:B------:R-:W-:-:S02]  /*87da0*/  SHF.R.U32.HI R38, RZ, 0x10, R47 ;  /* 0x00000010ff267819 */ /* 0x000fc4000001162f */
[----:B------:R-:W-:Y:S02]  /*87db0*/  LOP3.LUT R39, R39, R48, RZ, 0xfc, !PT ;  /* 0x0000003027277212 */ /* 0x000fe400078efcff */
[----:B------:R-:W-:Y:S02]  /*87dc0*/  LOP3.LUT R38, R38, R47, RZ, 0x3c, !PT ;  /* 0x0000002f26267212 */ /* 0x000fe400078e3cff */
[----:B------:R-:W-:Y:S02]  /*87dd0*/  SHF.L.W.U32.HI R48, R39, 0x13, R39 ;  /* 0x0000001327307819 */ /* 0x000fe40000010e27 */
        /* <DEDUP_REMOVED lines=44> */
[C-C-:B------:R-:W-:Y:S02]  /*880a0*/  SHF.L.W.U32.HI R35, R39.reuse, 0x1e, R39.reuse ;  /* 0x0000001e27237819 */ /* 0x140fe40000010e27 */
[----:B------:R-:W-:Y:S02]  /*880b0*/  SHF.R.U32.HI R43, RZ, 0x2, R50 ;  /* 0x00000002ff2b7819 */ /* 0x000fe40000011632 */
[----:B------:R-:W-:-:S02]  /*880c0*/  SHF.L.W.U32.HI R39, R39, 0xa, R39 ;  /* 0x0000000a27277819 */ /* 0x000fc40000010e27 */
[----:B------:R-:W-:Y:S02]  /*880d0*/  LOP3.LUT R30, R43, R50, RZ, 0x3c, !PT ;  /* 0x000000322b1e7212 */ /* 0x000fe400078e3cff */
[----:B------:R-:W-:Y:S02]  /*880e0*/  LOP3.LUT R35, R39, R35, R48, 0x96, !PT ;  /* 0x0000002327237212 */ /* 0x000fe400078e9630 */
[--C-:B------:R-:W-:Y:S01]  /*880f0*/  SHF.L.W.U32.HI R39, R16, 0x19, R16.reuse ;  /* 0x0000001910277819 */ /* 0x100fe20000010e10 */
[----:B------:R-:W-:Y:S01]  /*88100*/  IMAD.SHL.U32 R47, R30, 0x8, RZ ;  /* 0x000000081e2f7824 */ /* 0x000fe200078e00ff */
[--C-:B------:R-:W-:Y:S01]  /*88110*/  SHF.L.W.U32.HI R48, R16, 0xe, R16.reuse ;  /* 0x0000000e10307819 */ /* 0x100fe20000010e10 */
[----:B------:R-:W-:Y:S01]  /*88120*/  IMAD.U32 R49, R30, -0x80000000, RZ ;  /* 0x800000001e317824 */ /* 0x000fe200078e00ff */
[----:B------:R-:W-:-:S04]  /*88130*/  SHF.R.U32.HI R43, RZ, 0x3, R16 ;  /* 0x00000003ff2b7819 */ /* 0x000fc80000011610 */
[----:B------:R-:W-:Y:S02]  /*88140*/  LOP3.LUT R39, R43, R39, R48, 0x96, !PT ;  /* 0x000000272b277212 */ /* 0x000fe400078e9630 */
[----:B------:R-:W-:Y:S02]  /*88150*/  LOP3.LUT R48, R47, 0x18, RZ, 0xc, !PT ;  /* 0x000000182f307812 */ /* 0x000fe400078e0cff */
[----:B------:R-:W-:Y:S02]  /*88160*/  SHF.R.U32.HI R47, RZ, 0x1, R3 ;  /* 0x00000001ff2f7819 */ /* 0x000fe40000011603 */
[----:B------:R-:W-:Y:S01]  /*88170*/  SHF.R.U32.HI R45, RZ, R48, R45 ;  /* 0x00000030ff2d7219 */ /* 0x000fe2000001162d */
[----:B------:R-:W-:Y:S01]  /*88180*/  IMAD.SHL.U32 R48, R30, 0x40000000, RZ ;  /* 0x400000001e307824 */ /* 0x000fe200078e00ff */
[----:B------:R-:W-:Y:S02]  /*88190*/  SHF.R.U32.HI R43, RZ, 0x8, R3 ;  /* 0x00000008ff2b7819 */ /* 0x000fe40000011603 */
[----:B------:R-:W-:-:S02]  /*881a0*/  LOP3.LUT R30, R47, 0x1, RZ, 0xc0, !PT ;  /* 0x000000012f1e7812 */ /* 0x000fc400078ec0ff */
[----:B------:R-:W-:Y:S02]  /*881b0*/  LOP3.LUT R49, R49, 0x80000000, RZ, 0x3c, !PT ;  /* 0x8000000031317812 */ /* 0x000fe400078e3cff */
[----:B------:R-:W-:Y:S02]  /*881c0*/  LOP3.LUT R47, R48, 0xc0000000, RZ, 0x3c, !PT ;  /* 0xc0000000302f7812 */ /* 0x000fe400078e3cff */
[----:B------:R-:W-:Y:S02]  /*881d0*/  LOP3.LUT R43, R43, 0x1f, RZ, 0xc0, !PT ;  /* 0x0000001f2b2b7812 */ /* 0x000fe400078ec0ff */
[----:B------:R-:W-:Y:S02]  /*881e0*/  LOP3.LUT R48, R3, 0x1, RZ, 0xc0, !PT ;  /* 0x0000000103307812 */ /* 0x000fe400078ec0ff */
[----:B------:R-:W-:Y:S02]  /*881f0*/  ISETP.NE.AND P0, PT, R49, RZ, PT ;  /* 0x000000ff3100720c */ /* 0x000fe40003f05270 */
[----:B------:R-:W-:-:S02]  /*88200*/  SHF.R.S32.HI R51, RZ, 0x1f, R47 ;  /* 0x0000001fff337819 */ /* 0x000fc4000001142f */
[----:B------:R-:W-:Y:S02]  /*88210*/  SHF.R.S32.HI R49, RZ, 0x1f, R49 ;  /* 0x0000001fff317819 */ /* 0x000fe40000011431 */
[-C--:B------:R-:W-:Y:S02]  /*88220*/  SHF.L.U32 R3, R30, R43.reuse, RZ ;  /* 0x0000002b1e037219 */ /* 0x080fe400000006ff */
[-C--:B------:R-:W-:Y:S02]  /*88230*/  SHF.L.U32 R48, R48, R43.reuse, RZ ;  /* 0x0000002b30307219 */ /* 0x080fe400000006ff */
[----:B------:R-:W-:Y:S02]  /*88240*/  ISETP.GT.AND P1, PT, R47, -0x1, PT ;  /* 0xffffffff2f00780c */ /* 0x000fe40003f24270 */
[----:B------:R-:W-:Y:S02]  /*88250*/  SHF.L.U32 R43, R2, R43, RZ ;  /* 0x0000002b022b7219 */ /* 0x000fe400000006ff */
[----:B------:R-:W-:-:S02]  /*88260*/  SHF.R.W.U32 R47, R38, R45, R38 ;  /* 0x0000002d262f7219 */ /* 0x000fc40000001e26 */
[-C--:B------:R-:W-:Y:S02]  /*88270*/  LOP3.LUT R30, R51, R44.reuse, RZ, 0x30, !PT ;  /* 0x0000002c331e7212 */ /* 0x080fe400078e30ff */
[----:B------:R-:W-:Y:S02]  /*88280*/  LOP3.LUT R49, R49, R44, RZ, 0xfc, !PT ;  /* 0x0000002c31317212 */ /* 0x000fe400078efcff */
[----:B------:R-:W-:Y:S02]  /*88290*/  LOP3.LUT R45, R40, R43, R48, 0x70, !PT ;  /* 0x0000002b282d7212 */ /* 0x000fe400078e7030 */
        /* <DEDUP_REMOVED lines=23> */
[----:B------:R-:W-:-:S02]  /*88410*/  LOP3.LUT R46, R3, 0xc0000000, RZ, 0x3c, !PT ;  /* 0xc0000000032e7812 */ /* 0x000fc400078e3cff */
        /* <DEDUP_REMOVED lines=33> */
[----:B------:R-:W-:Y:S02]  /*88630*/  IMAD.SHL.U32 R46, R44, 0x8, RZ ;  /* 0x000000082c2e7824 */ /* 0x000fe400078e00ff */
[----:B------:R-:W-:Y:S01]  /*88640*/  IMAD.IADD R31, R8, 0x1, R31 ;  /* 0x00000001081f7824 */ /* 0x000fe200078e021f */
[----:B------:R-:W-:Y:S01]  /*88650*/  SHF.R.U32.HI R8, RZ, 0x1, R18 ;  /* 0x00000001ff087819 */ /* 0x000fe20000011612 */
[----:B------:R-:W-:Y:S01]  /*88660*/  VIADD R43, R43, 0x2020202 ;  /* 0x020202022b2b7836 */ /* 0x000fe20000000000 */
[----:B------:R-:W-:-:S02]  /*88670*/  LOP3.LUT R46, R46, 0x18, RZ, 0xc, !PT ;  /* 0x000000182e2e7812 */ /* 0x000fc400078e0cff */
[----:B------:R-:W-:Y:S02]  /*88680*/  LOP3.LUT R8, R8, 0x1, RZ, 0xc0, !PT ;  /* 0x0000000108087812 */ /* 0x000fe400078ec0ff */
[----:B------:R-:W-:Y:S01]  /*88690*/  SHF.R.U32.HI R45, RZ, R46, R45 ;  /* 0x0000002eff2d7219 */ /* 0x000fe2000001162d */
[----:B------:R-:W-:Y:S01]  /*886a0*/  IMAD.U32 R46, R44, -0x80000000, RZ ;  /* 0x800000002c2e7824 */ /* 0x000fe200078e00ff */
        /* <DEDUP_REMOVED lines=11> */
[-C--:B------:R-:W-:Y:S02]  /*88760*/  SHF.L.U32 R8, R8, R47.reuse, RZ ;  /* 0x0000002f08087219 */ /* 0x080fe400000006ff */
[-C--:B------:R-:W-:Y:S02]  /*88770*/  SHF.L.U32 R44, R2, R47.reuse, RZ ;  /* 0x0000002f022c7219 */ /* 0x080fe400000006ff */
[----:B------:R-:W-:Y:S02]  /*88780*/  LOP3.LUT R51, R45, R46, R49, 0xd0, !PT ;  /* 0x0000002e2d337212 */ /* 0x000fe400078ed031 */
[----:B------:R-:W-:Y:S02]  /*88790*/  SHF.L.U32 R18, R18, R47, RZ ;  /* 0x0000002f12127219 */ /* 0x000fe400000006ff */
[----:B------:R-:W-:Y:S02]  /*887a0*/  LOP3.LUT R49, RZ, R45, RZ, 0x33, !PT ;  /* 0x0000002dff317212 */ /* 0x000fe400078e33ff */
[----:B------:R-:W-:-:S02]  /*887b0*/  LOP3.LUT R47, R8, R44, R31, 0x70, !PT ;  /* 0x0000002c082f7212 */ /* 0x000fc400078e701f */
[C---:B------:R-:W-:Y:S01]  /*887c0*/  LOP3.LUT R8, R48.reuse, R45, RZ, 0x30, !PT ;  /* 0x0000002d30087212 */ /* 0x040fe200078e30ff */
[----:B------:R-:W-:Y:S01]  /*887d0*/  IMAD.IADD R48, R48, 0x1, R49 ;  /* 0x0000000130307824 */ /* 0x000fe200078e0231 */
[----:B------:R-:W-:Y:S02]  /*887e0*/  LOP3.LUT R18, R31, R44, R18, 0x70, !PT ;  /* 0x0000002c1f127212 */ /* 0x000fe400078e7012 */
[----:B------:R-:W-:Y:S02]  /*887f0*/  LOP3.LUT R45, R51, R8, RZ, 0xfc, !PT ;  /* 0x00000008332d7212 */ /* 0x000fe400078efcff */
[----:B------:R-:W-:Y:S02]  /*88800*/  LOP3.LUT R47, R18, R47, RZ, 0xfc, !PT ;  /* 0x0000002f122f7212 */ /* 0x000fe400078efcff */
[----:B------:R-:W-:Y:S02]  /*88810*/  @!P0 SEL R45, R45, R48, P1 ;  /* 0x000000302d2d8207 */ /* 0x000fe40000800000 */
[----:B------:R-:W-:-:S02]  /*88820*/  IADD3 R18, PT, PT, R35, R41, R40 ;  /* 0x0000002923127210 */ /* 0x000fc40007ffe028 */
[----:B------:R-:W-:Y:S02]  /*88830*/  LOP3.LUT R49, R45, R42, RZ, 0x3c, !PT ;  /* 0x0000002a2d317212 */ /* 0x000fe400078e3cff */
[C---:B------:R-:W-:Y:S02]  /*88840*/  SHF.L.W.U32.HI R41, R47.reuse, 0x1a, R47 ;  /* 0x0000001a2f297819 */ /* 0x040fe40000010e2f */
[----:B------:R-:W-:Y:S02]  /*88850*/  SHF.R.U32.HI R8, RZ, 0x10, R49 ;  /* 0x00000010ff087819 */ /* 0x000fe40000011631 */
[C-C-:B------:R-:W-:Y:S02]  /*88860*/  SHF.L.W.U32.HI R40, R47.reuse, 0x15, R47.reuse ;  /* 0x000000152f287819 */ /* 0x140fe40000010e2f */
[----:B------:R-:W-:Y:S02]  /*88870*/  LOP3.LUT R8, R8, R49, RZ, 0x3c, !PT ;  /* 0x0000003108087212 */ /* 0x000fe400078e3cff */
[----:B------:R-:W-:-:S02]  /*88880*/  SHF.L.W.U32.HI R47, R47, 0x7, R47 ;  /* 0x000000072f2f7819 */ /* 0x000fc40000010e2f */
[--C-:B------:R-:W-:Y:S02]  /*88890*/  SHF.R.U32.HI R44, RZ, 0xc, R8.reuse ;  /* 0x0000000cff2c7819 */ /* 0x100fe40000011608 */
[--C-:B------:R-:W-:Y:S02]  /*888a0*/  SHF.R.U32.HI R51, RZ, 0x4, R8.reuse ;  /* 0x00000004ff337819 */ /* 0x100fe40000011608 */
[----:B------:R-:W-:Y:S02]  /*888b0*/  SHF.R.U32.HI R46, RZ, 0x8, R8 ;  /* 0x00000008ff2e7819 */ /* 0x000fe40000011608 */
[----:B------:R-:W-:Y:S02]  /*888c0*/  LOP3.LUT R41, R47, R41, R40, 0x96, !PT ;  /* 0x000000292f297212 */ /* 0x000fe400078e9628 */
[----:B------:R-:W-:Y:S02]  /*888d0*/  LOP3.LUT R51, R46, R51, R44, 0x96, !PT ;  /* 0x000000332e337212 */ /* 0x000fe400078e962c */
[----:B------:R-:W-:-:S02]  /*888e0*/  SHF.L.W.U32.HI R40, R11, 0xd, R11 ;  /* 0x0000000d0b287819 */ /* 0x000fc40000010e0b */
        /* <DEDUP_REMOVED lines=42> */
[C---:B------:R-:W-:Y:S01]  /*88b90*/  IMAD.SHL.U32 R47, R46.reuse, 0x8, RZ ;  /* 0x000000082e2f7824 */ /* 0x040fe200078e00ff */
[----:B------:R-:W-:Y:S01]  /*88ba0*/  LOP3.LUT R3, R35, R3, R40, 0x96, !PT ;  /* 0x0000000323037212 */ /* 0x000fe200078e9628 */
        /* <DEDUP_REMOVED lines=187> */
[----:B------:R-:W-:Y:S01]  /*89760*/  IMAD.IADD R8, R46, 0x1, R43 ;  /* 0x000000012e087824 */ /* 0x000fe200078e022b */
[----:B------:R-:W-:-:S04]  /*89770*/  IADD3 R46, PT, PT, R9, R3, R10 ;  /* 0x00000003092e7210 */ /* 0x000fc80007ffe00a */
        /* <DEDUP_REMOVED lines=99> */
[----:B------:R-:W-:-:S03]  /*89db0*/  LOP3.LUT R37, R37, 0x1f, RZ, 0xc0, !PT ;  /* 0x0000001f25257812 */ /* 0x000fc600078ec0ff */
        /* <DEDUP_REMOVED lines=10> */
[-C--:B------:R-:W-:Y:S02]  /*89e60*/  SHF.L.U32 R4, R46, R37.reuse, RZ ;  /* 0x000000252e047219 */ /* 0x080fe400000006ff */
[----:B------:R-:W-:Y:S02]  /*89e70*/  SHF.R.S32.HI R52, RZ, 0x1f, R49 ;  /* 0x0000001fff347819 */ /* 0x000fe40000011431 */
[----:B------:R-:W-:Y:S02]  /*89e80*/  SHF.R.S32.HI R50, RZ, 0x1f, R47 ;  /* 0x0000001fff327819 */ /* 0x000fe4000001142f */
[----:B------:R-:W-:Y:S02]  /*89e90*/  SHF.R.W.U32 R46, R9, R6, R9 ;  /* 0x00000006092e7219 */ /* 0x000fe40000001e09 */
[----:B------:R-:W-:-:S02]  /*89ea0*/  SHF.L.U32 R48, R48, R37, RZ ;  /* 0x0000002530307219 */ /* 0x000fc400000006ff */
[----:B------:R-:W-:Y:S02]  /*89eb0*/  SHF.L.U32 R6, R2, R37, RZ ;  /* 0x0000002502067219 */ /* 0x000fe400000006ff */
[----:B------:R-:W-:Y:S02]  /*89ec0*/  ISETP.NE.AND P0, PT, R47, RZ, PT ;  /* 0x000000ff2f00720c */ /* 0x000fe40003f05270 */
[-C--:B------:R-:W-:Y:S02]  /*89ed0*/  LOP3.LUT R47, R52, R33.reuse, RZ, 0x30, !PT ;  /* 0x00000021342f7212 */ /* 0x080fe400078e30ff */
[----:B------:R-:W-:Y:S02]  /*89ee0*/  LOP3.LUT R50, R50, R33, RZ, 0xfc, !PT ;  /* 0x0000002132327212 */ /* 0x000fe400078efcff */
[-C--:B------:R-:W-:Y:S02]  /*89ef0*/  LOP3.LUT R37, R29, R6.reuse, R48, 0x70, !PT ;  /* 0x000000061d257212 */ /* 0x080fe400078e7030 */
[----:B------:R-:W-:-:S02]  /*89f00*/  LOP3.LUT R6, R4, R6, R29, 0x70, !PT ;  /* 0x0000000604067212 */ /* 0x000fc400078e701d */
[----:B------:R-:W-:Y:S02]  /*89f10*/  LOP3.LUT R47, R46, R47, R50, 0xd0, !PT ;  /* 0x0000002f2e2f7212 */ /* 0x000fe400078ed032 */
[-C--:B------:R-:W-:Y:S02]  /*89f20*/  LOP3.LUT R4, R33, R46.reuse, RZ, 0x30, !PT ;  /* 0x0000002e21047212 */ /* 0x080fe400078e30ff */
[----:B------:R-:W-:Y:S02]  /*89f30*/  LOP3.LUT R46, RZ, R46, RZ, 0x33, !PT ;  /* 0x0000002eff2e7212 */ /* 0x000fe400078e33ff */
[----:B------:R-:W-:Y:S02]  /*89f40*/  ISETP.GT.AND P1, PT, R49, -0x1, PT ;  /* 0xffffffff3100780c */ /* 0x000fe40003f24270 */
[----:B------:R-:W-:Y:S01]  /*89f50*/  LOP3.LUT R4, R47, R4, RZ, 0xfc, !PT ;  /* 0x000000042f047212 */ /* 0x000fe200078efcff */
        /* <DEDUP_REMOVED lines=64> */
[-C--:B------:R-:W-:Y:S02]  /*8a360*/  LOP3.LUT R37, RZ, R33.reuse, RZ, 0x33, !PT ;  /* 0x00000021ff257212 */ /* 0x080fe400078e33ff */
[----:B------:R-:W-:Y:S02]  /*8a370*/  LOP3.LUT R52, R33, R52, R45, 0xd0, !PT ;  /* 0x0000003421347212 */ /* 0x000fe400078ed02d */
[C---:B------:R-:W-:Y:S01]  /*8a380*/  LOP3.LUT R45, R4.reuse, R33, RZ, 0x30, !PT ;  /* 0x00000021042d7212 */ /* 0x040fe200078e30ff */
[----:B------:R-:W-:Y:S01]  /*8a390*/  IMAD.IADD R4, R4, 0x1, R37 ;  /* 0x0000000104047824 */ /* 0x000fe200078e0225 */
[----:B------:R-:W-:-:S02]  /*8a3a0*/  ISETP.GT.AND P1, PT, R50, -0x1, PT ;  /* 0xffffffff3200780c */ /* 0x000fc40003f24270 */
        /* <DEDUP_REMOVED lines=40> */
[----:B------:R-:W-:Y:S02]  /*8a630*/  SHF.R.U32.HI R42, RZ, 0x8, R12 ;  /* 0x00000008ff2a7819 */ /* 0x000fe4000001160c */
[----:B------:R-:W-:Y:S02]  /*8a640*/  IADD3 R4, PT, PT, R41, R44, R4 ;  /* 0x0000002c29047210 */ /* 0x000fe40007ffe004 */
        /* <DEDUP_REMOVED lines=28> */
[-C--:B------:R-:W-:Y:S01]  /*8a810*/  LOP3.LUT R47, R19, R42.reuse, R46, 0x70, !PT ;  /* 0x0000002a132f7212 */ /* 0x080fe200078e702e */
[C---:B------:R-:W-:Y:S01]  /*8a820*/  IMAD.SHL.U32 R46, R41.reuse, 0x40000000, RZ ;  /* 0x40000000292e7824 */ /* 0x040fe200078e00ff */
[----:B------:R-:W-:Y:S01]  /*8a830*/  LOP3.LUT R12, R44, R42, R19, 0x70, !PT ;  /* 0x0000002a2c0c7212 */ /* 0x000fe200078e7013 */
[----:B------:R-:W-:Y:S01]  /*8a840*/  IMAD.U32 R41, R41, -0x80000000, RZ ;  /* 0x8000000029297824 */ /* 0x000fe200078e00ff */
[--C-:B------:R-:W-:Y:S01]  /*8a850*/  SHF.R.U32.HI R49, RZ, 0x8, R34.reuse ;  /* 0x00000008ff317819 */ /* 0x100fe20000011622 */
[C---:B------:R-:W-:Y:S01]  /*8a860*/  VIADD R42, R45.reuse, 0x1010101 ;  /* 0x010101012d2a7836 */ /* 0x040fe20000000000 */
[----:B------:R-:W-:Y:S01]  /*8a870*/  SHF.R.U32.HI R44, RZ, 0x1, R34 ;  /* 0x00000001ff2c7819 */ /* 0x000fe20000011622 */
[----:B------:R-:W-:Y:S01]  /*8a880*/  VIADD R45, R45, 0x2020202 ;  /* 0x020202022d2d7836 */ /* 0x000fe20000000000 */
[----:B------:R-:W-:-:S02]  /*8a890*/  LOP3.LUT R51, R48, 0x18, RZ, 0xc, !PT ;  /* 0x0000001830337812 */ /* 0x000fc400078e0cff */
[----:B------:R-:W-:Y:S02]  /*8a8a0*/  LOP3.LUT R49, R49, 0x1f, RZ, 0xc0, !PT ;  /* 0x0000001f31317812 */ /* 0x000fe400078ec0ff */
[----:B------:R-:W-:Y:S02]  /*8a8b0*/  LOP3.LUT R44, R44, 0x1, RZ, 0xc0, !PT ;  /* 0x000000012c2c7812 */ /* 0x000fe400078ec0ff */
[----:B------:R-:W-:Y:S02]  /*8a8c0*/  LOP3.LUT R46, R46, 0xc0000000, RZ, 0x3c, !PT ;  /* 0xc00000002e2e7812 */ /* 0x000fe400078e3cff */
[----:B------:R-:W-:Y:S02]  /*8a8d0*/  LOP3.LUT R41, R41, 0x80000000, RZ, 0x3c, !PT ;  /* 0x8000000029297812 */ /* 0x000fe400078e3cff */
[----:B------:R-:W-:Y:S02]  /*8a8e0*/  SHF.R.U32.HI R42, RZ, R51, R42 ;  /* 0x00000033ff2a7219 */ /* 0x000fe4000001162a */
[----:B------:R-:W-:-:S02]  /*8a8f0*/  LOP3.LUT R34, R34, 0x1, RZ, 0xc0, !PT ;  /* 0x0000000122227812 */ /* 0x000fc400078ec0ff */
[-C--:B------:R-:W-:Y:S02]  /*8a900*/  SHF.L.U32 R51, R44, R49.reuse, RZ ;  /* 0x000000312c337219 */ /* 0x080fe400000006ff */
[----:B------:R-:W-:Y:S02]  /*8a910*/  ISETP.GT.AND P1, PT, R46, -0x1, PT ;  /* 0xffffffff2e00780c */ /* 0x000fe40003f24270 */
[----:B------:R-:W-:Y:S02]  /*8a920*/  SHF.R.S32.HI R46, RZ, 0x1f, R46 ;  /* 0x0000001fff2e7819 */ /* 0x000fe4000001142e */
[----:B------:R-:W-:Y:S02]  /*8a930*/  SHF.R.S32.HI R44, RZ, 0x1f, R41 ;  /* 0x0000001fff2c7819 */ /* 0x000fe40000011429 */
[----:B------:R-:W-:Y:S02]  /*8a940*/  SHF.L.U32 R34, R34, R49, RZ ;  /* 0x0000003122227219 */ /* 0x000fe400000006ff */
[----:B------:R-:W-:-:S02]  /*8a950*/  ISETP.NE.AND P0, PT, R41, RZ, PT ;  /* 0x000000ff2900720c */ /* 0x000fc40003f05270 */
[----:B------:R-:W-:Y:S02]  /*8a960*/  SHF.L.U32 R49, R2, R49, RZ ;  /* 0x0000003102317219 */ /* 0x000fe400000006ff */
[----:B------:R-:W-:Y:S02]  /*8a970*/  SHF.R.W.U32 R42, R37, R42, R37 ;  /* 0x0000002a252a7219 */ /* 0x000fe40000001e25 */
        /* <DEDUP_REMOVED lines=61> */
[----:B------:R-:W-:Y:S02]  /*8ad50*/  IMAD.SHL.U32 R45, R44, 0x8, RZ ;  /* 0x000000082c2d7824 */ /* 0x000fe400078e00ff */
[----:B------:R-:W-:-:S03]  /*8ad60*/  VIADD R43, R43, 0x2020202 ;  /* 0x020202022b2b7836 */ /* 0x000fc60000000000 */
[----:B------:R-:W-:Y:S02]  /*8ad70*/  LOP3.LUT R47, R45, 0x18, RZ, 0xc, !PT ;  /* 0x000000182d2f7812 */ /* 0x000fe400078e0cff */
[----:B------:R-:W-:Y:S02]  /*8ad80*/  SHF.R.U32.HI R45, RZ, 0x8, R38 ;  /* 0x00000008ff2d7819 */ /* 0x000fe40000011626 */
[----:B------:R-:W-:Y:S01]  /*8ad90*/  SHF.R.U32.HI R12, RZ, R47, R12 ;  /* 0x0000002fff0c7219 */ /* 0x000fe2000001160c */
[C---:B------:R-:W-:Y:S01]  /*8ada0*/  IMAD.SHL.U32 R47, R44.reuse, 0x40000000, RZ ;  /* 0x400000002c2f7824 */ /* 0x040fe200078e00ff */
[----:B------:R-:W-:Y:S01]  /*8adb0*/  LOP3.LUT R45, R45, 0x1f, RZ, 0xc0, !PT ;  /* 0x0000001f2d2d7812 */ /* 0x000fe200078ec0ff */
[----:B------:R-:W-:Y:S01]  /*8adc0*/  IMAD.U32 R44, R44, -0x80000000, RZ ;  /* 0x800000002c2c7824 */ /* 0x000fe200078e00ff */
[----:B------:R-:W-:Y:S02]  /*8add0*/  LOP3.LUT R38, R38, 0x1, RZ, 0xc0, !PT ;  /* 0x0000000126267812 */ /* 0x000fe400078ec0ff */
[----:B------:R-:W-:-:S02]  /*8ade0*/  LOP3.LUT R48, R47, 0xc0000000, RZ, 0x3c, !PT ;  /* 0xc00000002f307812 */ /* 0x000fc400078e3cff */
[----:B------:R-:W-:Y:S02]  /*8adf0*/  LOP3.LUT R44, R44, 0x80000000, RZ, 0x3c, !PT ;  /* 0x800000002c2c7812 */ /* 0x000fe400078e3cff */
[----:B------:R-:W-:Y:S02]  /*8ae00*/  ISETP.GT.AND P1, PT, R48, -0x1, PT ;  /* 0xffffffff3000780c */ /* 0x000fe40003f24270 */
[----:B------:R-:W-:Y:S02]  /*8ae10*/  ISETP.NE.AND P0, PT, R44, RZ, PT ;  /* 0x000000ff2c00720c */ /* 0x000fe40003f05270 */
[----:B------:R-:W-:Y:S02]  /*8ae20*/  SHF.R.S32.HI R48, RZ, 0x1f, R48 ;  /* 0x0000001fff307819 */ /* 0x000fe40000011430 */
[----:B------:R-:W-:Y:S02]  /*8ae30*/  SHF.R.S32.HI R44, RZ, 0x1f, R44 ;  /* 0x0000001fff2c7819 */ /* 0x000fe4000001142c */
        /* <DEDUP_REMOVED lines=60> */
[----:B------:R-:W-:Y:S02]  /*8b200*/  LOP3.LUT R6, R42, R5, R34, 0xe8, !PT ;  /* 0x000000052a067212 */ /* 0x000fe400078ee822 */
[----:B------:R-:W-:Y:S02]  /*8b210*/  SHF.R.U32.HI R34, RZ, 0x2, R47 ;  /* 0x00000002ff227819 */ /* 0x000fe4000001162f */
[----:B------:R-:W-:-:S02]  /*8b220*/  SHF.L.W.U32.HI R43, R46, 0x1e, R46 ;  /* 0x0000001e2e2b7819 */ /* 0x000fc40000010e2e */
[C-C-:B------:R-:W-:Y:S02]  /*8b230*/  SHF.L.W.U32.HI R42, R46.reuse, 0x13, R46.reuse ;  /* 0x000000132e2a7819 */ /* 0x140fe40000010e2e */
[----:B------:R-:W-:Y:S02]  /*8b240*/  SHF.L.W.U32.HI R46, R46, 0xa, R46 ;  /* 0x0000000a2e2e7819 */ /* 0x000fe40000010e2e */
[----:B------:R-:W-:Y:S01]  /*8b250*/  LOP3.LUT R34, R34, R47, RZ, 0x3c, !PT ;  /* 0x0000002f22227212 */ /* 0x000fe200078e3cff */
[----:B------:R-:W-:Y:S01]  /*8b260*/  VIADD R47, R44, 0x1010101 ;  /* 0x010101012c2f7836 */ /* 0x000fe20000000000 */
[----:B------:R-:W-:Y:S01]  /*8b270*/  LOP3.LUT R43, R46, R43, R42, 0x96, !PT ;  /* 0x0000002b2e2b7212 */ /* 0x000fe200078e962a */
[----:B------:R-:W-:Y:S01]  /*8b280*/  VIADD R44, R44, 0x2020202 ;  /* 0x020202022c2c7836 */ /* 0x000fe20000000000 */
[C-C-:B------:R-:W-:Y:S01]  /*8b290*/  SHF.L.W.U32.HI R5, R21.reuse, 0x19, R21.reuse ;  /* 0x0000001915057819 */ /* 0x140fe20000010e15 */
[----:B------:R-:W-:Y:S01]  /*8b2a0*/  IMAD.SHL.U32 R48, R34, 0x8, RZ ;  /* 0x0000000822307824 */ /* 0x000fe200078e00ff */
[----:B------:R-:W-:-:S02]  /*8b2b0*/  SHF.L.W.U32.HI R42, R21, 0xe, R21 ;  /* 0x0000000e152a7819 */ /* 0x000fc40000010e15 */
[----:B------:R-:W-:Y:S02]  /*8b2c0*/  SHF.R.U32.HI R46, RZ, 0x3, R21 ;  /* 0x00000003ff2e7819 */ /* 0x000fe40000011615 */
[----:B------:R-:W-:Y:S02]  /*8b2d0*/  LOP3.LUT R48, R48, 0x18, RZ, 0xc, !PT ;  /* 0x0000001830307812 */ /* 0x000fe400078e0cff */
[----:B------:R-:W-:Y:S01]  /*8b2e0*/  LOP3.LUT R5, R46, R5, R42, 0x96, !PT ;  /* 0x000000052e057212 */ /* 0x000fe200078e962a */
[C---:B------:R-:W-:Y:S01]  /*8b2f0*/  IMAD.U32 R46, R34.reuse, -0x80000000, RZ ;  /* 0x80000000222e7824 */ /* 0x040fe200078e00ff */
[----:B------:R-:W-:Y:S01]  /*8b300*/  SHF.R.U32.HI R47, RZ, R48, R47 ;  /* 0x00000030ff2f7219 */ /* 0x000fe2000001162f */
[----:B------:R-:W-:Y:S01]  /*8b310*/  IMAD.SHL.U32 R34, R34, 0x40000000, RZ ;  /* 0x4000000022227824 */ /* 0x000fe200078e00ff */
[----:B------:R-:W-:Y:S02]  /*8b320*/  SHF.R.U32.HI R42, RZ, 0x1, R30 ;  /* 0x00000001ff2a7819 */ /* 0x000fe4000001161e */
[----:B------:R-:W-:-:S02]  /*8b330*/  LOP3.LUT R46, R46, 0x80000000, RZ, 0x3c, !PT ;  /* 0x800000002e2e7812 */ /* 0x000fc400078e3cff */
[----:B------:R-:W-:Y:S02]  /*8b340*/  LOP3.LUT R48, R34, 0xc0000000, RZ, 0x3c, !PT ;  /* 0xc000000022307812 */ /* 0x000fe400078e3cff */
[----:B------:R-:W-:Y:S02]  /*8b350*/  LOP3.LUT R49, R49, 0x1f, RZ, 0xc0, !PT ;  /* 0x0000001f31317812 */ /* 0x000fe400078ec0ff */
[----:B------:R-:W-:Y:S02]  /*8b360*/  LOP3.LUT R30, R30, 0x1, RZ, 0xc0, !PT ;  /* 0x000000011e1e7812 */ /* 0x000fe400078ec0ff */
[----:B------:R-:W-:Y:S02]  /*8b370*/  ISETP.GT.AND P1, PT, R48, -0x1, PT ;  /* 0xffffffff3000780c */ /* 0x000fe40003f24270 */
[----:B------:R-:W-:Y:S02]  /*8b380*/  SHF.R.S32.HI R34, RZ, 0x1f, R46 ;  /* 0x0000001fff227819 */ /* 0x000fe4000001142e */
[----:B------:R-:W-:-:S02]  /*8b390*/  SHF.R.S32.HI R48, RZ, 0x1f, R48 ;  /* 0x0000001fff307819 */ /* 0x000fc40000011430 */
[----:B------:R-:W-:Y:S02]  /*8b3a0*/  ISETP.NE.AND P0, PT, R46, RZ, PT ;  /* 0x000000ff2e00720c */ /* 0x000fe40003f05270 */
[----:B------:R-:W-:Y:S02]  /*8b3b0*/  SHF.L.U32 R46, R30, R49, RZ ;  /* 0x000000311e2e7219 */ /* 0x000fe400000006ff */
[----:B------:R-:W-:Y:S02]  /*8b3c0*/  SHF.R.W.U32 R30, R12, R47, R12 ;  /* 0x0000002f0c1e7219 */ /* 0x000fe40000001e0c */
[-C--:B------:R-:W-:Y:S02]  /*8b3d0*/  LOP3.LUT R34, R34, R45.reuse, RZ, 0xfc, !PT ;  /* 0x0000002d22227212 */ /* 0x080fe400078efcff */
[----:B------:R-:W-:Y:S02]  /*8b3e0*/  LOP3.LUT R47, R48, R45, RZ, 0x30, !PT ;  /* 0x0000002d302f7212 */ /* 0x000fe400078e30ff */
[----:B------:R-:W-:-:S02]  /*8b3f0*/  LOP3.LUT R42, R42, 0x1, RZ, 0xc0, !PT ;  /* 0x000000012a2a7812 */ /* 0x000fc400078ec0ff */
[----:B------:R-:W-:Y:S02]  /*8b400*/  LOP3.LUT R47, R30, R47, R34, 0xd0, !PT ;  /* 0x0000002f1e2f7212 */ /* 0x000fe400078ed022 */
[-C--:B------:R-:W-:Y:S02]  /*8b410*/  LOP3.LUT R34, RZ, R30.reuse, RZ, 0x33, !PT ;  /* 0x0000001eff227212 */ /* 0x080fe400078e33ff */
[-C--:B------:R-:W-:Y:S02]  /*8b420*/  SHF.L.U32 R51, R42, R49.reuse, RZ ;  /* 0x000000312a337219 */ /* 0x080fe400000006ff */
[C---:B------:R-:W-:Y:S01]  /*8b430*/  LOP3.LUT R42, R45.reuse, R30, RZ, 0x30, !PT ;  /* 0x0000001e2d2a7212 */ /* 0x040fe200078e30ff */
[----:B------:R-:W-:Y:S01]  /*8b440*/  IMAD.IADD R45, R45, 0x1, R34 ;  /* 0x000000012d2d7824 */ /* 0x000fe200078e0222 */
[----:B------:R-:W-:Y:S02]  /*8b450*/  SHF.L.U32 R49, R2, R49, RZ ;  /* 0x0000003102317219 */ /* 0x000fe400000006ff */
[----:B------:R-:W-:-:S02]  /*8b460*/  LOP3.LUT R30, R47, R42, RZ, 0xfc, !PT ;  /* 0x0000002a2f1e7212 */ /* 0x000fc400078efcff */
[----:B------:R-:W-:Y:S02]  /*8b470*/  LOP3.LUT R46, R4, R49, R46, 0x70, !PT ;  /* 0x00000031042e7212 */ /* 0x000fe400078e702e */
        /* <DEDUP_REMOVED lines=41> */
[----:B------:R-:W-:Y:S02]  /*8b710*/  LOP3.LUT R45, R33, R38, RZ, 0x3c, !PT ;  /* 0x00000026212d7212 */ /* 0x000fe400078e3cff */
[----:B------:R-:W-:Y:S02]  /*8b720*/  LOP3.LUT R33, R46, R51, RZ, 0xfc, !PT ;  /* 0x000000332e217212 */ /* 0x000fe400078efcff */
[--C-:B------:R-:W-:Y:S02]  /*8b730*/  SHF.R.U32.HI R46, RZ, 0xc, R45.reuse ;  /* 0x0000000cff2e7819 */ /* 0x100fe4000001162d */
[----:B------:R-:W-:Y:S01]  /*8b740*/  SHF.R.U32.HI R47, RZ, 0x4, R45 ;  /* 0x00000004ff2f7819 */ /* 0x000fe2000001162d */
[----:B------:R-:W-:Y:S01]  /*8b750*/  IMAD.IADD R33, R32, 0x1, R33 ;  /* 0x0000000120217824 */ /* 0x000fe200078e0221 */
[----:B------:R-:W-:Y:S02]  /*8b760*/  SHF.R.U32.HI R48, RZ, 0x8, R45 ;  /* 0x00000008ff307819 */ /* 0x000fe4000001162d */
[----:B------:R-:W-:-:S02]  /*8b770*/  SHF.R.U32.HI R32, RZ, 0x8, R8 ;  /* 0x00000008ff207819 */ /* 0x000fc40000011608 */
[----:B------:R-:W-:-:S04]  /*8b780*/  LOP3.LUT R46, R48, R47, R46, 0x96, !PT ;  /* 0x0000002f302e7212 */ /* 0x000fc800078e962e */
        /* <DEDUP_REMOVED lines=156> */
[----:B------:R-:W-:Y:S01]  /*8c150*/  IMAD.SHL.U32 R8, R49, 0x8, RZ ;  /* 0x0000000831087824 */ /* 0x000fe200078e00ff */
[----:B------:R-:W-:-:S04]  /*8c160*/  SHF.R.U32.HI R4, RZ, 0xa, R14 ;  /* 0x0000000aff047819 */ /* 0x000fc8000001160e */
        /* <DEDUP_REMOVED lines=223> */
[----:B------:R-:W-:Y:S02]  /*8cf60*/  LOP3.LUT R35, R46, R49, RZ, 0x3c, !PT ;  /* 0x000000312e237212 */ /* 0x000fe400078e3cff */
[----:B------:R-:W-:-:S02]  /*8cf70*/  SHF.L.U32 R46, R40, R47, RZ ;  /* 0x0000002f282e7219 */ /* 0x000fc400000006ff */
        /* <DEDUP_REMOVED lines=25> */
[----:B------:R-:W-:-:S04]  /*8d110*/  LOP3.LUT R40, R36, R47, R40, 0x1e, !PT ;  /* 0x0000002f24287212 */ /* 0x000fc800078e1e28 */
[----:B------:R-:W-:Y:S02]  /*8d120*/  @!P0 SEL R44, R44, R35, P1 ;  /* 0x000000232c2c8207 */ /* 0x000fe40000800000 */
[----:B------:R-:W-:Y:S02]  /*8d130*/  LOP3.LUT R36, R36, R33, R40, 0x78, !PT ;  /* 0x0000002124247212 */ /* 0x000fe400078e7828 */
[----:B------:R-:W-:Y:S02]  /*8d140*/  LOP3.LUT R6, R44, R45, RZ, 0x3c, !PT ;  /* 0x0000002d2c067212 */ /* 0x000fe400078e3cff */
[----:B------:R-:W-:Y:S02]  /*8d150*/  IADD3 R7, PT, PT, R42, R7, R36 ;  /* 0x000000072a077210 */ /* 0x000fe40007ffe024 */
[----:B------:R-:W-:Y:S02]  /*8d160*/  SHF.R.U32.HI R35, RZ, 0x10, R6 ;  /* 0x00000010ff237819 */ /* 0x000fe40000011606 */
[----:B------:R-:W-:-:S02]  /*8d170*/  SHF.L.W.U32.HI R42, R3, 0xf, R3 ;  /* 0x0000000f032a7819 */ /* 0x000fc40000010e03 */
        /* <DEDUP_REMOVED lines=65> */
[--C-:B------:R-:W-:Y:S01]  /*8d590*/  SHF.L.W.U32.HI R46, R22, 0x19, R22.reuse ;  /* 0x00000019162e7819 */ /* 0x100fe20000010e16 */
[----:B------:R-:W-:Y:S01]  /*8d5a0*/  IMAD.IADD R47, R44, 0x1, R47 ;  /* 0x000000012c2f7824 */ /* 0x000fe200078e022f */
[----:B------:R-:W-:-:S04]  /*8d5b0*/  SHF.R.U32.HI R44, RZ, 0x3, R22 ;  /* 0x00000003ff2c7819 */ /* 0x000fc80000011616 */
[----:B------:R-:W-:Y:S02]  /*8d5c0*/  @!P0 SEL R16, R16, R47, P1 ;  /* 0x0000002f10108207 */ /* 0x000fe40000800000 */
[----:B------:R-:W-:Y:S02]  /*8d5d0*/  SHF.L.W.U32.HI R47, R22, 0xe, R22 ;  /* 0x0000000e162f7819 */ /* 0x000fe40000010e16 */
[----:B------:R-:W-:Y:S02]  /*8d5e0*/  LOP3.LUT R40, R16, R45, RZ, 0x3c, !PT ;  /* 0x0000002d10287212 */ /* 0x000fe400078e3cff */
[----:B------:R-:W-:Y:S02]  /*8d5f0*/  LOP3.LUT R46, R44, R46, R47, 0x96, !PT ;  /* 0x0000002e2c2e7212 */ /* 0x000fe400078e962f */
[----:B------:R-:W-:Y:S02]  /*8d600*/  SHF.R.U32.HI R49, RZ, 0x10, R40 ;  /* 0x00000010ff317819 */ /* 0x000fe40000011628 */
[----:B------:R-:W-:-:S02]  /*8d610*/  SHF.L.W.U32.HI R47, R3, 0xd, R3 ;  /* 0x0000000d032f7819 */ /* 0x000fc40000010e03 */
[----:B------:R-:W-:Y:S02]  /*8d620*/  LOP3.LUT R44, R49, R40, RZ, 0x3c, !PT ;  /* 0x00000028312c7212 */ /* 0x000fe400078e3cff */
[----:B------:R-:W-:Y:S02]  /*8d630*/  LOP3.LUT R42, R36, R42, R47, 0x96, !PT ;  /* 0x0000002a242a7212 */ /* 0x000fe400078e962f */
[--C-:B------:R-:W-:Y:S02]  /*8d640*/  SHF.R.U32.HI R36, RZ, 0xc, R44.reuse ;  /* 0x0000000cff247819 */ /* 0x100fe4000001162c */
[--C-:B------:R-:W-:Y:S02]  /*8d650*/  SHF.R.U32.HI R47, RZ, 0x4, R44.reuse ;  /* 0x00000004ff2f7819 */ /* 0x100fe4000001162c */
[----:B------:R-:W-:Y:S02]  /*8d660*/  SHF.R.U32.HI R48, RZ, 0x8, R44 ;  /* 0x00000008ff307819 */ /* 0x000fe4000001162c */
[----:B------:R-:W-:-:S02]  /*8d670*/  IADD3 R21, PT, PT, R21, R42, R20 ;  /* 0x0000002a15157210 */ /* 0x000fc40007ffe014 */
[----:B------:R-:W-:Y:S02]  /*8d680*/  LOP3.LUT R49, R48, R47, R36, 0x96, !PT ;  /* 0x0000002f30317212 */ /* 0x000fe400078e9624 */
[C-C-:B------:R-:W-:Y:S02]  /*8d690*/  SHF.L.W.U32.HI R36, R23.reuse, 0x19, R23.reuse ;  /* 0x0000001917247819 */ /* 0x140fe40000010e17 */
[--C-:B------:R-:W-:Y:S02]  /*8d6a0*/  SHF.L.W.U32.HI R47, R23, 0xe, R23.reuse ;  /* 0x0000000e172f7819 */ /* 0x100fe40000010e17 */
[----:B------:R-:W-:Y:S02]  /*8d6b0*/  SHF.R.U32.HI R48, RZ, 0x3, R23 ;  /* 0x00000003ff307819 */ /* 0x000fe40000011617 */
[----:B------:R-:W-:Y:S02]  /*8d6c0*/  LOP3.LUT R49, R49, R44, RZ, 0x3c, !PT ;  /* 0x0000002c31317212 */ /* 0x000fe400078e3cff */
[----:B------:R-:W-:-:S02]  /*8d6d0*/  LOP3.LUT R36, R48, R36, R47, 0x96, !PT ;  /* 0x0000002430247212 */ /* 0x000fc400078e962f */
[C-C-:B------:R-:W-:Y:S02]  /*8d6e0*/  SHF.L.W.U32.HI R44, R24.reuse, 0x19, R24.reuse ;  /* 0x00000019182c7819 */ /* 0x140fe40000010e18 */
[--C-:B------:R-:W-:Y:S02]  /*8d6f0*/  SHF.L.W.U32.HI R47, R24, 0xe, R24.reuse ;  /* 0x0000000e182f7819 */ /* 0x100fe40000010e18 */
[----:B------:R-:W-:Y:S02]  /*8d700*/  SHF.R.U32.HI R48, RZ, 0x3, R24 ;  /* 0x00000003ff307819 */ /* 0x000fe40000011618 */
[----:B------:R-:W-:Y:S02]  /*8d710*/  SHF.R.U32.HI R42, RZ, 0x2, R49 ;  /* 0x00000002ff2a7819 */ /* 0x000fe40000011631 */
[----:B------:R-:W-:Y:S02]  /*8d720*/  LOP3.LUT R44, R48, R44, R47, 0x96, !PT ;  /* 0x0000002c302c7212 */ /* 0x000fe400078e962f */
[----:B------:R-:W-:-:S02]  /*8d730*/  SHF.R.U32.HI R47, RZ, 0x8, R9 ;  /* 0x00000008ff2f7819 */ /* 0x000fc40000011609 */
[----:B------:R-:W-:Y:S02]  /*8d740*/  SHF.R.U32.HI R48, RZ, 0x1, R9 ;  /* 0x00000001ff307819 */ /* 0x000fe40000011609 */
        /* <DEDUP_REMOVED lines=8> */
[----:B------:R-:W-:Y:S01]  /*8d7d0*/  LOP3.LUT R50, R47, 0x18, RZ, 0xc, !PT ;  /* 0x000000182f327812 */ /* 0x000fe200078e0cff */
[C---:B------:R-:W-:Y:S01]  /*8d7e0*/  IMAD.SHL.U32 R47, R42.reuse, 0x40000000, RZ ;  /* 0x400000002a2f7824 */ /* 0x040fe200078e00ff */
[----:B------:R-:W-:Y:S01]  /*8d7f0*/  LOP3.LUT R48, R49, R48, R19, 0x70, !PT ;  /* 0x0000003031307212 */ /* 0x000fe200078e7013 */
[----:B------:R-:W-:Y:S01]  /*8d800*/  IMAD.U32 R42, R42, -0x80000000, RZ ;  /* 0x800000002a2a7824 */ /* 0x000fe200078e00ff */
[----:B------:R-:W-:Y:S02]  /*8d810*/  SHF.R.U32.HI R43, RZ, R50, R43 ;  /* 0x00000032ff2b7219 */ /* 0x000fe4000001162b */
[----:B------:R-:W-:Y:S02]  /*8d820*/  LOP3.LUT R47, R47, 0xc0000000, RZ, 0x3c, !PT ;  /* 0xc00000002f2f7812 */ /* 0x000fe400078e3cff */
        /* <DEDUP_REMOVED lines=9> */
[CC--:B------:R-:W-:Y:S02]  /*8d8c0*/  LOP3.LUT R43, R35.reuse, R42.reuse, RZ, 0x30, !PT ;  /* 0x0000002a232b7212 */ /* 0x0c0fe400078e30ff */
[----:B------:R-:W-:Y:S02]  /*8d8d0*/  LOP3.LUT R42, RZ, R42, RZ, 0x33, !PT ;  /* 0x0000002aff2a7212 */ /* 0x000fe400078e33ff */
[--C-:B------:R-:W-:Y:S02]  /*8d8e0*/  SHF.R.U32.HI R47, RZ, 0x1, R39.reuse ;  /* 0x00000001ff2f7819 */ /* 0x100fe40000011627 */
[----:B------:R-:W-:Y:S01]  /*8d8f0*/  LOP3.LUT R43, R50, R43, RZ, 0xfc, !PT ;  /* 0x0000002b322b7212 */ /* 0x000fe200078efcff */
[----:B------:R-:W-:Y:S01]  /*8d900*/  IMAD.IADD R42, R35, 0x1, R42 ;  /* 0x00000001232a7824 */ /* 0x000fe200078e022a */
        /* <DEDUP_REMOVED lines=8> */
[-C--:B------:R-:W-:Y:S02]  /*8d990*/  LOP3.LUT R39, R18, R35.reuse, R39, 0x70, !PT ;  /* 0x0000002312277212 */ /* 0x080fe400078e7027 */
[----:B------:R-:W-:Y:S02]  /*8d9a0*/  LOP3.LUT R48, R50, R35, R18, 0x70, !PT ;  /* 0x0000002332307212 */ /* 0x000fe400078e7012 */
[----:B------:R-:W-:Y:S02]  /*8d9b0*/  @!P0 SEL R43, R43, R42, P1 ;  /* 0x0000002a2b2b8207 */ /* 0x000fe40000800000 */
[--C-:B------:R-:W-:Y:S02]  /*8d9c0*/  SHF.R.U32.HI R35, RZ, 0x8, R37.reuse ;  /* 0x00000008ff237819 */ /* 0x100fe40000011625 */
[----:B------:R-:W-:-:S02]  /*8d9d0*/  SHF.R.U32.HI R42, RZ, 0x1, R37 ;  /* 0x00000001ff2a7819 */ /* 0x000fc40000011625 */
[----:B------:R-:W-:Y:S02]  /*8d9e0*/  LOP3.LUT R35, R35, 0x1f, RZ, 0xc0, !PT ;  /* 0x0000001f23237812 */ /* 0x000fe400078ec0ff */
[----:B------:R-:W-:Y:S02]  /*8d9f0*/  LOP3.LUT R42, R42, 0x1, RZ, 0xc0, !PT ;  /* 0x000000012a2a7812 */ /* 0x000fe400078ec0ff */
[----:B------:R-:W-:Y:S02]  /*8da00*/  LOP3.LUT R50, R37, 0x1, RZ, 0xc0, !PT ;  /* 0x0000000125327812 */ /* 0x000fe400078ec0ff */
[----:B------:R-:W-:Y:S01]  /*8da10*/  LOP3.LUT R48, R39, R48, RZ, 0xfc, !PT ;  /* 0x0000003027307212 */ /* 0x000fe200078efcff */
[----:B------:R-:W-:Y:S01]  /*8da20*/  IMAD.IADD R39, R40, 0x1, R43 ;  /* 0x0000000128277824 */ /* 0x000fe200078e022b */
[-C--:B------:R-:W-:Y:S02]  /*8da30*/  SHF.L.U32 R42, R42, R35.reuse, RZ ;  /* 0x000000232a2a7219 */ /* 0x080fe400000006ff */
[----:B------:R-:W-:-:S02]  /*8da40*/  SHF.L.U32 R50, R50, R35, RZ ;  /* 0x0000002332327219 */ /* 0x000fc400000006ff */
[----:B------:R-:W-:Y:S01]  /*8da50*/  SHF.L.U32 R37, R2, R35, RZ ;  /* 0x0000002302257219 */ /* 0x000fe200000006ff */
[----:B------:R-:W-:Y:S01]  /*8da60*/  IMAD.IADD R35, R46, 0x1, R21 ;  /* 0x000000012e237824 */ /* 0x000fe200078e0215 */
[----:B------:R-:W-:Y:S02]  /*8da70*/  LOP3.LUT R39, R39, R6, RZ, 0x3c, !PT ;  /* 0x0000000627277212 */ /* 0x000fe400078e3cff */
[-C--:B------:R-:W-:Y:S02]  /*8da80*/  LOP3.LUT R21, R30, R37.reuse, R50, 0x70, !PT ;  /* 0x000000251e157212 */ /* 0x080fe400078e7032 */
[----:B------:R-:W-:Y:S02]  /*8da90*/  LOP3.LUT R42, R42, R37, R30, 0x70, !PT ;  /* 0x000000252a2a7212 */ /* 0x000fe400078e701e */
[--C-:B------:R-:W-:Y:S02]  /*8daa0*/  SHF.R.U32.HI R37, RZ, 0x8, R41.reuse ;  /* 0x00000008ff257819 */ /* 0x100fe40000011629 */
[----:B------:R-:W-:-:S02]  /*8dab0*/  SHF.R.U32.HI R40, RZ, 0x1, R41 ;  /* 0x00000001ff287819 */ /* 0x000fc40000011629 */
[----:B------:R-:W-:Y:S02]  /*8dac0*/  LOP3.LUT R21, R21, R42, RZ, 0xfc, !PT ;  /* 0x0000002a15157212 */ /* 0x000fe400078efcff */
[--C-:B------:R-:W-:Y:S02]  /*8dad0*/  SHF.R.U32.HI R46, RZ, 0x4, R39.reuse ;  /* 0x00000004ff2e7819 */ /* 0x100fe40000011627 */
[----:B------:R-:W-:Y:S02]  /*8dae0*/  LOP3.LUT R37, R37, 0x1f, RZ, 0xc0, !PT ;  /* 0x0000001f25257812 */ /* 0x000fe400078ec0ff */
[----:B------:R-:W-:Y:S02]  /*8daf0*/  LOP3.LUT R40, R40, 0x1, RZ, 0xc0, !PT ;  /* 0x0000000128287812 */ /* 0x000fe400078ec0ff */
[----:B------:R-:W-:Y:S02]  /*8db00*/  LOP3.LUT R42, R41, 0x1, RZ, 0xc0, !PT ;  /* 0x00000001292a7812 */ /* 0x000fe400078ec0ff */
[----:B------:R-:W-:-:S02]  /*8db10*/  LOP3.LUT R46, R46, 0xf0f0f0f, R39, 0x48, !PT ;  /* 0x0f0f0f0f2e2e7812 */ /* 0x000fc400078e4827 */
[-C--:B------:R-:W-:Y:S02]  /*8db20*/  SHF.L.U32 R40, R40, R37.reuse, RZ ;  /* 0x0000002528287219 */ /* 0x080fe400000006ff */
[-C--:B------:R-:W-:Y:S02]  /*8db30*/  SHF.L.U32 R42, R42, R37.reuse, RZ ;  /* 0x000000252a2a7219 */ /* 0x080fe400000006ff */
[----:B------:R-:W-:Y:S02]  /*8db40*/  SHF.L.U32 R37, R2, R37, RZ ;  /* 0x0000002502257219 */ /* 0x000fe400000006ff */
[----:B------:R-:W-:Y:S02]  /*8db50*/  SHF.R.U32.HI R50, RZ, 0x18, R46 ;  /* 0x00000018ff327819 */ /* 0x000fe4000001162e */
[-C--:B------:R-:W-:Y:S02]  /*8db60*/  LOP3.LUT R42, R30, R37.reuse, R42, 0x70, !PT ;  /* 0x000000251e2a7212 */ /* 0x080fe400078e702a */
[----:B------:R-:W-:-:S02]  /*8db70*/  LOP3.LUT R37, R40, R37, R30, 0x70, !PT ;  /* 0x0000002528257212 */ /* 0x000fc400078e701e */
[----:B------:R-:W-:Y:S02]  /*8db80*/  SHF.R.W.U32 R40, R39, R50, R39 ;  /* 0x0000003227287219 */ /* 0x000fe40000001e27 */
[----:B------:R-:W-:Y:S02]  /*8db90*/  LOP3.LUT R21, R48, R9, R21, 0xe8, !PT ;  /* 0x0000000930157212 */ /* 0x000fe400078ee815 */
[----:B------:R-:W-:Y:S02]  /*8dba0*/  LOP3.LUT R37, R42, R37, RZ, 0xfc, !PT ;  /* 0x000000252a257212 */ /* 0x000fe400078efcff */
[----:B------:R-:W-:Y:S02]  /*8dbb0*/  LOP3.LUT R40, R40, R45, RZ, 0x3c, !PT ;  /* 0x0000002d28287212 */ /* 0x000fe400078e3cff */
[C-C-:B------:R-:W-:Y:S02]  /*8dbc0*/  SHF.L.W.U32.HI R45, R8.reuse, 0xf, R8.reuse ;  /* 0x0000000f082d7819 */ /* 0x140fe40000010e08 */
[----:B------:R-:W-:-:S02]  /*8dbd0*/  SHF.L.W.U32.HI R48, R8, 0xd, R8 ;  /* 0x0000000d08307819 */ /* 0x000fc40000010e08 */
[----:B------:R-:W-:Y:S02]  /*8dbe0*/  SHF.R.U32.HI R47, RZ, 0xa, R8 ;  /* 0x0000000aff2f7819 */ /* 0x000fe40000011608 */
[C-C-:B------:R-:W-:Y:S02]  /*8dbf0*/  SHF.L.W.U32.HI R42, R37.reuse, 0x1e, R37.reuse ;  /* 0x0000001e252a7819 */ /* 0x140fe40000010e25 */
[C-C-:B------:R-:W-:Y:S02]  /*8dc00*/  SHF.L.W.U32.HI R9, R37.reuse, 0x13, R37.reuse ;  /* 0x0000001325097819 */ /* 0x140fe40000010e25 */
[----:B------:R-:W-:Y:S02]  /*8dc10*/  SHF.L.W.U32.HI R41, R37, 0xa, R37 ;  /* 0x0000000a25297819 */ /* 0x000fe40000010e25 */
[----:B------:R-:W-:Y:S02]  /*8dc20*/  LOP3.LUT R37, R47, R45, R48, 0x96, !PT ;  /* 0x0000002d2f257212 */ /* 0x000fe400078e9630 */
[----:B------:R-:W-:-:S02]  /*8dc30*/  SHF.R.U32.HI R45, RZ, 0x10, R40 ;  /* 0x00000010ff2d7819 */ /* 0x000fc40000011628 */
[----:B------:R-:W-:Y:S02]  /*8dc40*/  LOP3.LUT R42, R41, R42, R9, 0x96, !PT ;  /* 0x0000002a292a7212 */ /* 0x000fe400078e9609 */
[C-C-:B------:R-:W-:Y:S02]  /*8dc50*/  SHF.L.W.U32.HI R41, R35.reuse, 0xf, R35.reuse ;  /* 0x0000000f23297819 */ /* 0x140fe40000010e23 */
[--C-:B------:R-:W-:Y:S02]  /*8dc60*/  SHF.L.W.U32.HI R48, R35, 0xd, R35.reuse ;  /* 0x0000000d23307819 */ /* 0x100fe40000010e23 */
[----:B------:R-:W-:Y:S02]  /*8dc70*/  SHF.R.U32.HI R9, RZ, 0xa, R35 ;  /* 0x0000000aff097819 */ /* 0x000fe40000011623 */
[----:B------:R-:W-:Y:S02]  /*8dc80*/  LOP3.LUT R45, R45, R40, RZ, 0x3c, !PT ;  /* 0x000000282d2d7212 */ /* 0x000fe400078e3cff */
[----:B------:R-:W-:-:S02]  /*8dc90*/  LOP3.LUT R41, R9, R41, R48, 0x96, !PT ;  /* 0x0000002909297212 */ /* 0x000fc400078e9630 */
[--C-:B------:R-:W-:Y:S02]  /*8dca0*/  SHF.R.U32.HI R48, RZ, 0xc, R45.reuse ;  /* 0x0000000cff307819 */ /* 0x100fe4000001162d */
[--C-:B------:R-:W-:Y:S02]  /*8dcb0*/  SHF.R.U32.HI R9, RZ, 0x4, R45.reuse ;  /* 0x00000004ff097819 */ /* 0x100fe4000001162d */
[----:B------:R-:W-:Y:S02]  /*8dcc0*/  SHF.R.U32.HI R47, RZ, 0x8, R45 ;  /* 0x00000008ff2f7819 */ /* 0x000fe4000001162d */
[--C-:B------:R-:W-:Y:S02]  /*8dcd0*/  SHF.L.W.U32.HI R50, R25, 0xe, R25.reuse ;  /* 0x0000000e19327819 */ /* 0x100fe40000010e19 */
[----:B------:R-:W-:Y:S02]  /*8dce0*/  LOP3.LUT R48, R47, R9, R48, 0x96, !PT ;  /* 0x000000092f307212 */ /* 0x000fe400078e9630 */
[----:B------:R-:W-:-:S02]  /*8dcf0*/  SHF.L.W.U32.HI R47, R25, 0x19, R25 ;  /* 0x00000019192f7819 */ /* 0x000fc40000010e19 */
[----:B------:R-:W-:Y:S02]  /*8dd00*/  SHF.R.U32.HI R9, RZ, 0x3, R25 ;  /* 0x00000003ff097819 */ /* 0x000fe40000011619 */
[----:B------:R-:W-:Y:S02]  /*8dd10*/  SHF.R.U32.HI R49, RZ, 0x3, R26 ;  /* 0x00000003ff317819 */ /* 0x000fe4000001161a */
[----:B------:R-:W-:Y:S02]  /*8dd20*/  LOP3.LUT R47, R9, R47, R50, 0x96, !PT ;  /* 0x0000002f092f7212 */ /* 0x000fe400078e9632 */
[C-C-:B------:R-:W-:Y:S02]  /*8dd30*/  SHF.L.W.U32.HI R9, R26.reuse, 0x19, R26.reuse ;  /* 0x000000191a097819 */ /* 0x140fe40000010e1a */
[----:B------:R-:W-:Y:S02]  /*8dd40*/  SHF.L.W.U32.HI R50, R26, 0xe, R26 ;  /* 0x0000000e1a327819 */ /* 0x000fe40000010e1a */
[----:B------:R-:W-:-:S02]  /*8dd50*/  IADD3 R23, PT, PT, R23, R41, R28 ;  /* 0x0000002917177210 */ /* 0x000fc40007ffe01c */
[----:B------:R-:W-:Y:S02]  /*8dd60*/  LOP3.LUT R9, R49, R9, R50, 0x96, !PT ;  /* 0x0000000931097212 */ /* 0x000fe400078e9632 */
[----:B------:R-:W-:Y:S01]  /*8dd70*/  LOP3.LUT R50, R48, R45, RZ, 0x3c, !PT ;  /* 0x0000002d30327212 */ /* 0x000fe200078e3cff */
[----:B------:R-:W-:Y:S01]  /*8dd80*/  IMAD.IADD R23, R44, 0x1, R23 ;  /* 0x000000012c177824 */ /* 0x000fe200078e0217 */
[C-C-:B------:R-:W-:Y:S02]  /*8dd90*/  SHF.L.W.U32.HI R45, R27.reuse, 0x19, R27.reuse ;  /* 0x000000191b2d7819 */ /* 0x140fe40000010e1b */
[--C-:B------:R-:W-:Y:S02]  /*8dda0*/  SHF.L.W.U32.HI R48, R27, 0xe, R27.reuse ;  /* 0x0000000e1b307819 */ /* 0x100fe40000010e1b */
[----:B------:R-:W-:Y:S02]  /*8ddb0*/  SHF.R.U32.HI R49, RZ, 0x3, R27 ;  /* 0x00000003ff317819 */ /* 0x000fe4000001161b */
[----:B------:R-:W-:-:S02]  /*8ddc0*/  IADD3 R21, PT, PT, R42, R21, R7 ;  /* 0x000000152a157210 */ /* 0x000fc40007ffe007 */
[----:B------:R-:W-:Y:S02]  /*8ddd0*/  LOP3.LUT R45, R49, R45, R48, 0x96, !PT ;  /* 0x0000002d312d7212 */ /* 0x000fe400078e9630 */
[----:B------:R-:W-:Y:S02]  /*8dde0*/  IADD3 R49, PT, PT, R22, R37, R15 ;  /* 0x0000002516317210 */ /* 0x000fe40007ffe00f */
[----:B------:R-:W-:Y:S02]  /*8ddf0*/  SHF.R.U32.HI R37, RZ, 0x2, R50 ;  /* 0x00000002ff257819 */ /* 0x000fe40000011632 */
[--C-:B------:R-:W-:Y:S01]  /*8de00*/  SHF.L.W.U32.HI R48, R10, 0xe, R10.reuse ;  /* 0x0000000e0a307819 */ /* 0x100fe20000010e0a */
[----:B------:R-:W-:Y:S01]  /*8de10*/  IMAD.IADD R36, R36, 0x1, R49 ;  /* 0x0000000124247824 */ /* 0x000fe200078e0231 */
[----:B------:R-:W-:Y:S02]  /*8de20*/  LOP3.LUT R22, R37, R50, RZ, 0x3c, !PT ;  /* 0x0000003225167212 */ /* 0x000fe400078e3cff */
[----:B------:R-:W-:-:S02]  /*8de30*/  SHF.L.W.U32.HI R37, R10, 0x19, R10 ;  /* 0x000000190a257819 */ /* 0x000fc40000010e0a */
[----:B------:R-:W-:Y:S01]  /*8de40*/  SHF.R.U32.HI R50, RZ, 0x3, R10 ;  /* 0x00000003ff327819 */ /* 0x000fe2000001160a */
[----:B------:R-:W-:Y:S01]  /*8de50*/  IMAD.SHL.U32 R41, R22, 0x8, RZ ;  /* 0x0000000816297824 */ /* 0x000fe200078e00ff */
[----:B------:R-:W-:Y:S02]  /*8de60*/  SHF.R.U32.HI R42, RZ, 0x1, R4 ;  /* 0x00000001ff2a7819 */ /* 0x000fe40000011604 */
[----:B------:R-:W-:Y:S02]  /*8de70*/  LOP3.LUT R37, R50, R37, R48, 0x96, !PT ;  /* 0x0000002532257212 */ /* 0x000fe400078e9630 */
[----:B------:R-:W-:Y:S01]  /*8de80*/  LOP3.LUT R44, R41, 0x18, RZ, 0xc, !PT ;  /* 0x00000018292c7812 */ /* 0x000fe200078e0cff */
[----:B------:R-:W-:Y:S01]  /*8de90*/  VIADD R41, R46, 0x1010101 ;  /* 0x010101012e297836 */ /* 0x000fe20000000000 */
[----:B------:R-:W-:Y:S01]  /*8dea0*/  LOP3.LUT R50, R12, 0x1, RZ, 0xc0, !PT ;  /* 0x000000010c327812 */ /* 0x000fe200078ec0ff */
[----:B------:R-:W-:-:S03]  /*8deb0*/  VIADD R46, R46, 0x2020202 ;  /* 0x020202022e2e7836 */ /* 0x000fc60000000000 */
[----:B------:R-:W-:Y:S01]  /*8dec0*/  SHF.R.U32.HI R44, RZ, R44, R41 ;  /* 0x0000002cff2c7219 */ /* 0x000fe20000011629 */
[C---:B------:R-:W-:Y:S02]  /*8ded0*/  IMAD.SHL.U32 R41, R22.reuse, 0x40000000, RZ ;  /* 0x4000000016297824 */ /* 0x040fe400078e00ff */
[----:B------:R-:W-:-:S03]  /*8dee0*/  IMAD.U32 R22, R22, -0x80000000, RZ ;  /* 0x8000000016167824 */ /* 0x000fc600078e00ff */
[----:B------:R-:W-:Y:S02]  /*8def0*/  LOP3.LUT R41, R41, 0xc0000000, RZ, 0x3c, !PT ;  /* 0xc000000029297812 */ /* 0x000fe400078e3cff */
[----:B------:R-:W-:Y:S02]  /*8df00*/  LOP3.LUT R22, R22, 0x80000000, RZ, 0x3c, !PT ;  /* 0x8000000016167812 */ /* 0x000fe400078e3cff */
[----:B------:R-:W-:Y:S02]  /*8df10*/  SHF.R.S32.HI R51, RZ, 0x1f, R41 ;  /* 0x0000001fff337819 */ /* 0x000fe40000011429 */
[----:B------:R-:W-:Y:S02]  /*8df20*/  SHF.R.S32.HI R49, RZ, 0x1f, R22 ;  /* 0x0000001fff317819 */ /* 0x000fe40000011416 */
[----:B------:R-:W-:Y:S02]  /*8df30*/  ISETP.GT.AND P1, PT, R41, -0x1, PT ;  /* 0xffffffff2900780c */ /* 0x000fe40003f24270 */
[----:B------:R-:W-:-:S02]  /*8df40*/  SHF.R.W.U32 R41, R39, R44, R39 ;  /* 0x0000002c27297219 */ /* 0x000fc40000001e27 */
[-C--:B------:R-:W-:Y:S02]  /*8df50*/  LOP3.LUT R44, R51, R16.reuse, RZ, 0x30, !PT ;  /* 0x00000010332c7212 */ /* 0x080fe400078e30ff */
[----:B------:R-:W-:Y:S02]  /*8df60*/  LOP3.LUT R49, R49, R16, RZ, 0xfc, !PT ;  /* 0x0000001031317212 */ /* 0x000fe400078efcff */
[----:B------:R-:W-:Y:S02]  /*8df70*/  ISETP.NE.AND P0, PT, R22, RZ, PT ;  /* 0x000000ff1600720c */ /* 0x000fe40003f05270 */
[----:B------:R-:W-:Y:S02]  /*8df80*/  LOP3.LUT R51, R41, R44, R49, 0xd0, !PT ;  /* 0x0000002c29337212 */ /* 0x000fe400078ed031 */
[-C--:B------:R-:W-:Y:S02]  /*8df90*/  LOP3.LUT R49, RZ, R41.reuse, RZ, 0x33, !PT ;  /* 0x00000029ff317212 */ /* 0x080fe400078e33ff */
[----:B------:R-:W-:-:S03]  /*8dfa0*/  LOP3.LUT R22, R16, R41, RZ, 0x30, !PT ;  /* 0x0000002910167212 */ /* 0x000fc600078e30ff */
[----:B------:R-:W-:Y:S01]  /*8dfb0*/  IMAD.IADD R44, R16, 0x1, R49 ;  /* 0x00000001102c7824 */ /* 0x000fe200078e0231 */
[----:B------:R-:W-:Y:S02]  /*8dfc0*/  LOP3.LUT R41, R51, R22, RZ, 0xfc, !PT ;  /* 0x0000001633297212 */ /* 0x000fe400078efcff */
[C-C-:B------:R-:W-:Y:S02]  /*8dfd0*/  SHF.L.W.U32.HI R16, R36.reuse, 0xf, R36.reuse ;  /* 0x0000000f24107819 */ /* 0x140fe40000010e24 */
[--C-:B------:R-:W-:Y:S02]  /*8dfe0*/  SHF.L.W.U32.HI R49, R36, 0xd, R36.reuse ;  /* 0x0000000d24317819 */ /* 0x100fe40000010e24 */
[----:B------:R-:W-:Y:S02]  /*8dff0*/  SHF.R.U32.HI R22, RZ, 0xa, R36 ;  /* 0x0000000aff167819 */ /* 0x000fe40000011624 */
[----:B------:R-:W-:Y:S02]  /*8e000*/  @!P0 SEL R41, R41, R44, P1 ;  /* 0x0000002c29298207 */ /* 0x000fe40000800000 */
[----:B------:R-:W-:-:S02]  /*8e010*/  LOP3.LUT R16, R22, R16, R49, 0x96, !PT ;  /* 0x0000001016107212 */ /* 0x000fc400078e9631 */
[C-C-:B------:R-:W-:Y:S02]  /*8e020*/  SHF.L.W.U32.HI R22, R23.reuse, 0xf, R23.reuse ;  /* 0x0000000f17167819 */ /* 0x140fe40000010e17 */
[--C-:B------:R-:W-:Y:S02]  /*8e030*/  SHF.L.W.U32.HI R49, R23, 0xd, R23.reuse ;  /* 0x0000000d17317819 */ /* 0x100fe40000010e17 */
[----:B------:R-:W-:Y:S02]  /*8e040*/  SHF.R.U32.HI R44, RZ, 0xa, R23 ;  /* 0x0000000aff2c7819 */ /* 0x000fe40000011617 */
[----:B------:R-:W-:Y:S02]  /*8e050*/  IADD3 R16, PT, PT, R24, R16, R11 ;  /* 0x0000001018107210 */ /* 0x000fe40007ffe00b */
[----:B------:R-:W-:Y:S02]  /*8e060*/  LOP3.LUT R44, R44, R22, R49, 0x96, !PT ;  /* 0x000000162c2c7212 */ /* 0x000fe400078e9631 */
[----:B------:R-:W-:Y:S01]  /*8e070*/  LOP3.LUT R49, R41, R40, RZ, 0x3c, !PT ;  /* 0x0000002829317212 */ /* 0x000fe200078e3cff */
[----:B------:R-:W-:Y:S01]  /*8e080*/  IMAD.IADD R22, R47, 0x1, R16 ;  /* 0x000000012f167824 */ /* 0x000fe200078e0210 */
[----:B------:R-:W-:-:S02]  /*8e090*/  IADD3 R44, PT, PT, R25, R44, R14 ;  /* 0x0000002c192c7210 */ /* 0x000fc40007ffe00e */
[----:B------:R-:W-:-:S03]  /*8e0a0*/  SHF.R.U32.HI R24, RZ, 0x10, R49 ;  /* 0x00000010ff187819 */ /* 0x000fc60000011631 */
[----:B------:R-:W-:Y:S01]  /*8e0b0*/  IMAD.IADD R9, R9, 0x1, R44 ;  /* 0x0000000109097824 */ /* 0x000fe200078e022c */
[----:B------:R-:W-:Y:S02]  /*8e0c0*/  LOP3.LUT R24, R24, R49, RZ, 0x3c, !PT ;  /* 0x0000003118187212 */ /* 0x000fe400078e3cff */
[----:B------:R-:W-:Y:S02]  /*8e0d0*/  SHF.R.U32.HI R44, RZ, 0xa, R22 ;  /* 0x0000000aff2c7819 */ /* 0x000fe40000011616 */
[--C-:B------:R-:W-:Y:S02]  /*8e0e0*/  SHF.R.U32.HI R16, RZ, 0xc, R24.reuse ;  /* 0x0000000cff107819 */ /* 0x100fe40000011618 */
[--C-:B------:R-:W-:Y:S02]  /*8e0f0*/  SHF.R.U32.HI R25, RZ, 0x4, R24.reuse ;  /* 0x00000004ff197819 */ /* 0x100fe40000011618 */
[----:B------:R-:W-:-:S04]  /*8e100*/  SHF.R.U32.HI R47, RZ, 0x8, R24 ;  /* 0x00000008ff2f7819 */ /* 0x000fc80000011618 */
[----:B------:R-:W-:Y:S02]  /*8e110*/  LOP3.LUT R47, R47, R25, R16, 0x96, !PT ;  /* 0x000000192f2f7212 */ /* 0x000fe400078e9610 */
[C-C-:B------:R-:W-:Y:S02]  /*8e120*/  SHF.L.W.U32.HI R16, R22.reuse, 0xf, R22.reuse ;  /* 0x0000000f16107819 */ /* 0x140fe40000010e16 */
[----:B------:R-:W-:Y:S02]  /*8e130*/  SHF.L.W.U32.HI R25, R22, 0xd, R22 ;  /* 0x0000000d16197819 */ /* 0x000fe40000010e16 */
[----:B------:R-:W-:Y:S02]  /*8e140*/  LOP3.LUT R47, R47, R24, RZ, 0x3c, !PT ;  /* 0x000000182f2f7212 */ /* 0x000fe400078e3cff */
[----:B------:R-:W-:Y:S02]  /*8e150*/  LOP3.LUT R16, R44, R16, R25, 0x96, !PT ;  /* 0x000000102c107212 */ /* 0x000fe400078e9619 */
[----:B------:R-:W-:-:S02]  /*8e160*/  SHF.L.W.U32.HI R44, R9, 0xf, R9 ;  /* 0x0000000f092c7819 */ /* 0x000fc40000010e09 */
[--C-:B------:R-:W-:Y:S02]  /*8e170*/  SHF.L.W.U32.HI R25, R9, 0xd, R9.reuse ;  /* 0x0000000d09197819 */ /* 0x100fe40000010e09 */
[----:B------:R-:W-:Y:S02]  /*8e180*/  SHF.R.U32.HI R24, RZ, 0xa, R9 ;  /* 0x0000000aff187819 */ /* 0x000fe40000011609 */
[----:B------:R-:W-:Y:S02]  /*8e190*/  IADD3 R16, PT, PT, R26, R16, R3 ;  /* 0x000000101a107210 */ /* 0x000fe40007ffe003 */
[----:B------:R-:W-:Y:S02]  /*8e1a0*/  LOP3.LUT R44, R24, R44, R25, 0x96, !PT ;  /* 0x0000002c182c7212 */ /* 0x000fe400078e9619 */
[----:B------:R-:W-:Y:S01]  /*8e1b0*/  SHF.R.U32.HI R24, RZ, 0x2, R47 ;  /* 0x00000002ff187819 */ /* 0x000fe2000001162f */
[----:B------:R-:W-:Y:S01]  /*8e1c0*/  IMAD.IADD R16, R45, 0x1, R16 ;  /* 0x000000012d107824 */ /* 0x000fe200078e0210 */
[----:B------:R-:W-:-:S02]  /*8e1d0*/  SHF.R.U32.HI R25, RZ, 0x8, R12 ;  /* 0x00000008ff197819 */ /* 0x000fc4000001160c */
[----:B------:R-:W-:Y:S02]  /*8e1e0*/  LOP3.LUT R24, R24, R47, RZ, 0x3c, !PT ;  /* 0x0000002f18187212 */ /* 0x000fe400078e3cff */
[----:B------:R-:W-:Y:S02]  /*8e1f0*/  SHF.R.U32.HI R47, RZ, 0x1, R12 ;  /* 0x00000001ff2f7819 */ /* 0x000fe4000001160c */
[----:B------:R-:W-:Y:S02]  /*8e200*/  LOP3.LUT R25, R25, 0x1f, RZ, 0xc0, !PT ;  /* 0x0000001f19197812 */ /* 0x000fe400078ec0ff */
[----:B------:R-:W-:Y:S02]  /*8e210*/  LOP3.LUT R48, R47, 0x1, RZ, 0xc0, !PT ;  /* 0x000000012f307812 */ /* 0x000fe400078ec0ff */
[-C--:B------:R-:W-:Y:S02]  /*8e220*/  SHF.L.U32 R50, R50, R25.reuse, RZ ;  /* 0x0000001932327219 */ /* 0x080fe400000006ff */
[----:B------:R-:W-:-:S02]  /*8e230*/  SHF.L.U32 R12, R48, R25, RZ ;  /* 0x00000019300c7219 */ /* 0x000fc400000006ff */
[----:B------:R-:W-:Y:S02]  /*8e240*/  SHF.L.U32 R48, R2, R25, RZ ;  /* 0x0000001902307219 */ /* 0x000fe400000006ff */
[----:B------:R-:W-:Y:S02]  /*8e250*/  IADD3 R44, PT, PT, R27, R44, R8 ;  /* 0x0000002c1b2c7210 */ /* 0x000fe40007ffe008 */
[-C--:B------:R-:W-:Y:S02]  /*8e260*/  LOP3.LUT R25, R7, R48.reuse, R50, 0x70, !PT ;  /* 0x0000003007197212 */ /* 0x080fe400078e7032 */
[----:B------:R-:W-:Y:S01]  /*8e270*/  LOP3.LUT R48, R12, R48, R7, 0x70, !PT ;  /* 0x000000300c307212 */ /* 0x000fe200078e7007 */
[----:B------:R-:W-:-:S03]  /*8e280*/  IMAD.SHL.U32 R12, R24, 0x8, RZ ;  /* 0x00000008180c7824 */ /* 0x000fc600078e00ff */
[----:B------:R-:W-:Y:S02]  /*8e290*/  LOP3.LUT R26, R25, R48, RZ, 0xfc, !PT ;  /* 0x00000030191a7212 */ /* 0x000fe400078efcff */
[----:B------:R-:W-:Y:S01]  /*8e2a0*/  LOP3.LUT R47, R12, 0x18, RZ, 0xc, !PT ;  /* 0x000000180c2f7812 */ /* 0x000fe200078e0cff */
[C---:B------:R-:W-:Y:S01]  /*8e2b0*/  IMAD.SHL.U32 R12, R24.reuse, 0x40000000, RZ ;  /* 0x40000000180c7824 */ /* 0x040fe200078e00ff */
[----:B------:R-:W-:Y:S01]  /*8e2c0*/  SHF.R.U32.HI R25, RZ, 0x1, R38 ;  /* 0x00000001ff197819 */ /* 0x000fe20000011626 */
[----:B------:R-:W-:Y:S01]  /*8e2d0*/  IMAD.U32 R24, R24, -0x80000000, RZ ;  /* 0x8000000018187824 */ /* 0x000fe200078e00ff */
[----:B------:R-:W-:Y:S01]  /*8e2e0*/  SHF.R.U32.HI R46, RZ, R47, R46 ;  /* 0x0000002fff2e7219 */ /* 0x000fe2000001162e */
[----:B------:R-:W-:Y:S01]  /*8e2f0*/  IMAD.IADD R26, R17, 0x1, R26 ;  /* 0x00000001111a7824 */ /* 0x000fe200078e021a */
[----:B------:R-:W-:Y:S02]  /*8e300*/  LOP3.LUT R12, R12, 0xc0000000, RZ, 0x3c, !PT ;  /* 0xc00000000c0c7812 */ /* 0x000fe400078e3cff */
[----:B------:R-:W-:-:S02]  /*8e310*/  LOP3.LUT R24, R24, 0x80000000, RZ, 0x3c, !PT ;  /* 0x8000000018187812 */ /* 0x000fc400078e3cff */
[----:B------:R-:W-:Y:S02]  /*8e320*/  ISETP.GT.AND P1, PT, R12, -0x1, PT ;  /* 0xffffffff0c00780c */ /* 0x000fe40003f24270 */
[----:B------:R-:W-:Y:S02]  /*8e330*/  ISETP.NE.AND P0, PT, R24, RZ, PT ;  /* 0x000000ff1800720c */ /* 0x000fe40003f05270 */
[----:B------:R-:W-:Y:S02]  /*8e340*/  SHF.R.S32.HI R12, RZ, 0x1f, R12 ;  /* 0x0000001fff0c7819 */ /* 0x000fe4000001140c */
[----:B------:R-:W-:Y:S02]  /*8e350*/  SHF.R.S32.HI R24, RZ, 0x1f, R24 ;  /* 0x0000001fff187819 */ /* 0x000fe40000011418 */
[----:B------:R-:W-:Y:S02]  /*8e360*/  SHF.R.W.U32 R46, R39, R46, R39 ;  /* 0x0000002e272e7219 */ /* 0x000fe40000001e27 */
[----:B------:R-:W-:-:S02]  /*8e370*/  LOP3.LUT R47, R12, R43, RZ, 0x30, !PT ;  /* 0x0000002b0c2f7212 */ /* 0x000fc400078e30ff */
[----:B------:R-:W-:Y:S02]  /*8e380*/  LOP3.LUT R24, R24, R43, RZ, 0xfc, !PT ;  /* 0x0000002b18187212 */ /* 0x000fe400078efcff */
[-C--:B------:R-:W-:Y:S02]  /*8e390*/  LOP3.LUT R12, RZ, R46.reuse, RZ, 0x33, !PT ;  /* 0x0000002eff0c7212 */ /* 0x080fe400078e33ff */
[----:B------:R-:W-:Y:S02]  /*8e3a0*/  LOP3.LUT R47, R46, R47, R24, 0xd0, !PT ;  /* 0x0000002f2e2f7212 */ /* 0x000fe400078ed018 */
[----:B------:R-:W-:-:S04]  /*8e3b0*/  LOP3.LUT R24, R43, R46, RZ, 0x30, !PT ;  /* 0x0000002e2b187212 */ /* 0x000fc800078e30ff */
[----:B------:R-:W-:Y:S01]  /*8e3c0*/  LOP3.LUT R46, R47, R24, RZ, 0xfc, !PT ;  /* 0x000000182f2e7212 */ /* 0x000fe200078efcff */
[----:B------:R-:W-:Y:S01]  /*8e3d0*/  IMAD.IADD R47, R43, 0x1, R12 ;  /* 0x000000012b2f7824 */ /* 0x000fe200078e020c */
[C-C-:B------:R-:W-:Y:S02]  /*8e3e0*/  SHF.L.W.U32.HI R12, R35.reuse, 0x19, R35.reuse ;  /* 0x00000019230c7819 */ /* 0x140fe40000010e23 */
[--C-:B------:R-:W-:Y:S02]  /*8e3f0*/  SHF.L.W.U32.HI R43, R35, 0xe, R35.reuse ;  /* 0x0000000e232b7819 */ /* 0x100fe40000010e23 */
[----:B------:R-:W-:Y:S02]  /*8e400*/  SHF.R.U32.HI R24, RZ, 0x3, R35 ;  /* 0x00000003ff187819 */ /* 0x000fe40000011623 */
[----:B------:R-:W-:Y:S02]  /*8e410*/  @!P0 SEL R46, R46, R47, P1 ;  /* 0x0000002f2e2e8207 */ /* 0x000fe40000800000 */
[----:B------:R-:W-:-:S02]  /*8e420*/  LOP3.LUT R12, R24, R12, R43, 0x96, !PT ;  /* 0x0000000c180c7212 */ /* 0x000fc400078e962b */
[----:B------:R-:W-:Y:S01]  /*8e430*/  SHF.R.U32.HI R24, RZ, 0x8, R38 ;  /* 0x00000008ff187819 */ /* 0x000fe20000011626 */
[----:B------:R-:W-:Y:S01]  /*8e440*/  IMAD.IADD R48, R49, 0x1, R46 ;  /* 0x0000000131307824 */ /* 0x000fe200078e022e */
        /* <DEDUP_REMOVED lines=8> */
[-C--:B------:R-:W-:Y:S02]  /*8e4d0*/  LOP3.LUT R45, R26, R17.reuse, R38, 0x70, !PT ;  /* 0x000000111a2d7212 */ /* 0x080fe400078e7026 */
[----:B------:R-:W-:Y:S02]  /*8e4e0*/  LOP3.LUT R48, R24, R17, R26, 0x70, !PT ;  /* 0x0000001118307212 */ /* 0x000fe400078e701a */
[----:B------:R-:W-:-:S02]  /*8e4f0*/  LOP3.LUT R17, R50, 0xf0f0f0f, R25, 0x48, !PT ;  /* 0x0f0f0f0f32117812 */ /* 0x000fc400078e4819 */
[C-C-:B------:R-:W-:Y:S02]  /*8e500*/  SHF.L.W.U32.HI R24, R16.reuse, 0xf, R16.reuse ;  /* 0x0000000f10187819 */ /* 0x140fe40000010e10 */
[--C-:B------:R-:W-:Y:S02]  /*8e510*/  SHF.L.W.U32.HI R43, R16, 0xd, R16.reuse ;  /* 0x0000000d102b7819 */ /* 0x100fe40000010e10 */
[----:B------:R-:W-:Y:S02]  /*8e520*/  SHF.R.U32.HI R38, RZ, 0xa, R16 ;  /* 0x0000000aff267819 */ /* 0x000fe40000011610 */
[----:B------:R-:W-:Y:S02]  /*8e530*/  SHF.R.U32.HI R50, RZ, 0x18, R17 ;  /* 0x00000018ff327819 */ /* 0x000fe40000011611 */
[----:B------:R-:W-:Y:S02]  /*8e540*/  LOP3.LUT R24, R38, R24, R43, 0x96, !PT ;  /* 0x0000001826187212 */ /* 0x000fe400078e962b */
[----:B------:R-:W-:-:S02]  /*8e550*/  SHF.R.W.U32 R43, R25, R50, R25 ;  /* 0x00000032192b7219 */ /* 0x000fc40000001e19 */
[----:B------:R-:W-:Y:S02]  /*8e560*/  SHF.R.U32.HI R38, RZ, 0x8, R4 ;  /* 0x00000008ff267819 */ /* 0x000fe40000011604 */
[----:B------:R-:W-:Y:S02]  /*8e570*/  LOP3.LUT R27, R43, R40, RZ, 0x3c, !PT ;  /* 0x000000282b1b7212 */ /* 0x000fe400078e3cff */
[----:B------:R-:W-:Y:S02]  /*8e580*/  LOP3.LUT R45, R45, R48, RZ, 0xfc, !PT ;  /* 0x000000302d2d7212 */ /* 0x000fe400078efcff */
[----:B------:R-:W-:Y:S02]  /*8e590*/  SHF.R.U32.HI R48, RZ, 0x10, R27 ;  /* 0x00000010ff307819 */ /* 0x000fe4000001161b */
[----:B------:R-:W-:Y:S02]  /*8e5a0*/  LOP3.LUT R43, R38, 0x1f, RZ, 0xc0, !PT ;  /* 0x0000001f262b7812 */ /* 0x000fe400078ec0ff */
[----:B------:R-:W-:-:S02]  /*8e5b0*/  SHF.L.W.U32.HI R40, R45, 0x1a, R45 ;  /* 0x0000001a2d287819 */ /* 0x000fc40000010e2d */
[C-C-:B------:R-:W-:Y:S02]  /*8e5c0*/  SHF.L.W.U32.HI R7, R45.reuse, 0x15, R45.reuse ;  /* 0x000000152d077819 */ /* 0x140fe40000010e2d */
[----:B------:R-:W-:Y:S02]  /*8e5d0*/  LOP3.LUT R38, R42, 0x1, RZ, 0xc0, !PT ;  /* 0x000000012a267812 */ /* 0x000fe400078ec0ff */
[----:B------:R-:W-:Y:S02]  /*8e5e0*/  LOP3.LUT R4, R4, 0x1, RZ, 0xc0, !PT ;  /* 0x0000000104047812 */ /* 0x000fe400078ec0ff */
[----:B------:R-:W-:Y:S02]  /*8e5f0*/  SHF.L.W.U32.HI R45, R45, 0x7, R45 ;  /* 0x000000072d2d7819 */ /* 0x000fe40000010e2d */
[----:B------:R-:W-:Y:S02]  /*8e600*/  LOP3.LUT R42, R48, R27, RZ, 0x3c, !PT ;  /* 0x0000001b302a7212 */ /* 0x000fe400078e3cff */
[----:B------:R-:W-:-:S02]  /*8e610*/  SHF.L.U32 R38, R38, R43, RZ ;  /* 0x0000002b26267219 */ /* 0x000fc400000006ff */
[-C--:B------:R-:W-:Y:S02]  /*8e620*/  SHF.L.U32 R4, R4, R43.reuse, RZ ;  /* 0x0000002b04047219 */ /* 0x080fe400000006ff */
[----:B------:R-:W-:Y:S02]  /*8e630*/  LOP3.LUT R40, R45, R40, R7, 0x96, !PT ;  /* 0x000000282d287212 */ /* 0x000fe400078e9607 */
        /* <DEDUP_REMOVED lines=11> */
[--C-:B------:R-:W-:Y:S02]  /*8e6f0*/  SHF.R.U32.HI R47, RZ, 0x8, R6.reuse ;  /* 0x00000008ff2f7819 */ /* 0x100fe40000011606 */
[----:B------:R-:W-:Y:S02]  /*8e700*/  SHF.R.U32.HI R49, RZ, 0x1, R6 ;  /* 0x00000001ff317819 */ /* 0x000fe40000011606 */
[----:B------:R-:W-:Y:S02]  /*8e710*/  LOP3.LUT R48, R5, 0x1, RZ, 0xc0, !PT ;  /* 0x0000000105307812 */ /* 0x000fe400078ec0ff */
[----:B------:R-:W-:Y:S02]  /*8e720*/  LOP3.LUT R4, R4, R7, RZ, 0xfc, !PT ;  /* 0x0000000704047212 */ /* 0x000fe400078efcff */
[----:B------:R-:W-:-:S02]  /*8e730*/  SHF.L.U32 R7, R38, R45, RZ ;  /* 0x0000002d26077219 */ /* 0x000fc400000006ff */
[----:B------:R-:W-:Y:S02]  /*8e740*/  LOP3.LUT R47, R47, 0x1f, RZ, 0xc0, !PT ;  /* 0x0000001f2f2f7812 */ /* 0x000fe400078ec0ff */
[----:B------:R-:W-:Y:S02]  /*8e750*/  LOP3.LUT R38, R49, 0x1, RZ, 0xc0, !PT ;  /* 0x0000000131267812 */ /* 0x000fe400078ec0ff */
[----:B------:R-:W-:Y:S02]  /*8e760*/  LOP3.LUT R6, R6, 0x1, RZ, 0xc0, !PT ;  /* 0x0000000106067812 */ /* 0x000fe400078ec0ff */
[-C--:B------:R-:W-:Y:S02]  /*8e770*/  SHF.L.U32 R5, R48, R45.reuse, RZ ;  /* 0x0000002d30057219 */ /* 0x080fe400000006ff */
[----:B------:R-:W-:Y:S02]  /*8e780*/  SHF.L.U32 R45, R2, R45, RZ ;  /* 0x0000002d022d7219 */ /* 0x000fe400000006ff */
[----:B------:R-:W-:-:S02]  /*8e790*/  LOP3.LUT R43, R43, R42, RZ, 0x3c, !PT ;  /* 0x0000002a2b2b7212 */ /* 0x000fc400078e3cff */
[-C--:B------:R-:W-:Y:S02]  /*8e7a0*/  SHF.L.U32 R48, R38, R47.reuse, RZ ;  /* 0x0000002f26307219 */ /* 0x080fe400000006ff */
[-C--:B------:R-:W-:Y:S02]  /*8e7b0*/  SHF.L.U32 R49, R6, R47.reuse, RZ ;  /* 0x0000002f06317219 */ /* 0x080fe400000006ff */
[----:B------:R-:W-:Y:S02]  /*8e7c0*/  SHF.L.U32 R6, R2, R47, RZ ;  /* 0x0000002f02067219 */ /* 0x000fe400000006ff */
[-C--:B------:R-:W-:Y:S02]  /*8e7d0*/  LOP3.LUT R5, R30, R45.reuse, R5, 0x70, !PT ;  /* 0x0000002d1e057212 */ /* 0x080fe400078e7005 */
[----:B------:R-:W-:Y:S02]  /*8e7e0*/  LOP3.LUT R38, R7, R45, R30, 0x70, !PT ;  /* 0x0000002d07267212 */ /* 0x000fe400078e701e */
[----:B------:R-:W-:-:S02]  /*8e7f0*/  SHF.R.U32.HI R45, RZ, 0x8, R39 ;  /* 0x00000008ff2d7819 */ /* 0x000fc40000011627 */
[----:B------:R-:W-:Y:S02]  /*8e800*/  SHF.R.U32.HI R42, RZ, 0x1, R39 ;  /* 0x00000001ff2a7819 */ /* 0x000fe40000011627 */
[----:B------:R-:W-:Y:S02]  /*8e810*/  SHF.R.U32.HI R50, RZ, 0x2, R43 ;  /* 0x00000002ff327819 */ /* 0x000fe4000001162b */
[-C--:B------:R-:W-:Y:S02]  /*8e820*/  LOP3.LUT R7, R21, R6.reuse, R49, 0x70, !PT ;  /* 0x0000000615077212 */ /* 0x080fe400078e7031 */
[----:B------:R-:W-:Y:S02]  /*8e830*/  LOP3.LUT R6, R48, R6, R21, 0x70, !PT ;  /* 0x0000000630067212 */ /* 0x000fe400078e7015 */
[----:B------:R-:W-:Y:S02]  /*8e840*/  LOP3.LUT R45, R45, 0x1f, RZ, 0xc0, !PT ;  /* 0x0000001f2d2d7812 */ /* 0x000fe400078ec0ff */
[----:B------:R-:W-:-:S02]  /*8e850*/  LOP3.LUT R42, R42, 0x1, RZ, 0xc0, !PT ;  /* 0x000000012a2a7812 */ /* 0x000fc400078ec0ff */
[----:B------:R-:W-:Y:S02]  /*8e860*/  LOP3.LUT R48, R39, 0x1, RZ, 0xc0, !PT ;  /* 0x0000000127307812 */ /* 0x000fe400078ec0ff */
[----:B------:R-:W-:Y:S02]  /*8e870*/  LOP3.LUT R43, R50, R43, RZ, 0x3c, !PT ;  /* 0x0000002b322b7212 */ /* 0x000fe400078e3cff */
[-C--:B------:R-:W-:Y:S02]  /*8e880*/  SHF.L.U32 R47, R42, R45.reuse, RZ ;  /* 0x0000002d2a2f7219 */ /* 0x080fe400000006ff */
[-C--:B------:R-:W-:Y:S02]  /*8e890*/  SHF.L.U32 R39, R48, R45.reuse, RZ ;  /* 0x0000002d30277219 */ /* 0x080fe400000006ff */
[----:B------:R-:W-:Y:S01]  /*8e8a0*/  SHF.L.U32 R42, R2, R45, RZ ;  /* 0x0000002d022a7219 */ /* 0x000fe200000006ff */
[----:B------:R-:W-:Y:S01]  /*8e8b0*/  IMAD.SHL.U32 R45, R43, 0x8, RZ ;  /* 0x000000082b2d7824 */ /* 0x000fe200078e00ff */
[----:B------:R-:W-:-:S02]  /*8e8c0*/  LOP3.LUT R5, R5, R38, RZ, 0xfc, !PT ;  /* 0x0000002605057212 */ /* 0x000fc400078efcff */
[-C--:B------:R-:W-:Y:S02]  /*8e8d0*/  LOP3.LUT R39, R21, R42.reuse, R39, 0x70, !PT ;  /* 0x0000002a15277212 */ /* 0x080fe400078e7027 */
[----:B------:R-:W-:Y:S01]  /*8e8e0*/  LOP3.LUT R48, R45, 0x18, RZ, 0xc, !PT ;  /* 0x000000182d307812 */ /* 0x000fe200078e0cff */
[----:B------:R-:W-:Y:S01]  /*8e8f0*/  VIADD R45, R17, 0x1010101 ;  /* 0x01010101112d7836 */ /* 0x000fe20000000000 */
[----:B------:R-:W-:Y:S01]  /*8e900*/  LOP3.LUT R42, R47, R42, R21, 0x70, !PT ;  /* 0x0000002a2f2a7212 */ /* 0x000fe200078e7015 */
        /* <DEDUP_REMOVED lines=70> */
[--C-:B------:R-:W-:Y:S01]  /*8ed70*/  SHF.L.W.U32.HI R38, R17, 0x1e, R17.reuse ;  /* 0x0000001e11267819 */ /* 0x100fe20000010e11 */
[----:B------:R-:W-:Y:S01]  /*8ed80*/  VIADD R43, R43, 0x2020202 ;  /* 0x020202022b2b7836 */ /* 0x000fe20000000000 */
[----:B------:R-:W-:Y:S02]  /*8ed90*/  SHF.L.W.U32.HI R7, R17, 0x13, R17 ;  /* 0x0000001311077819 */ /* 0x000fe40000010e11 */
[----:B------:R-:W-:-:S02]  /*8eda0*/  LOP3.LUT R42, R45, 0x18, RZ, 0xc, !PT ;  /* 0x000000182d2a7812 */ /* 0x000fc400078e0cff */
[----:B------:R-:W-:Y:S02]  /*8edb0*/  SHF.L.W.U32.HI R17, R17, 0xa, R17 ;  /* 0x0000000a11117819 */ /* 0x000fe40000010e11 */
[----:B------:R-:W-:Y:S01]  /*8edc0*/  SHF.R.U32.HI R42, RZ, R42, R39 ;  /* 0x0000002aff2a7219 */ /* 0x000fe20000011627 */
[C---:B------:R-:W-:Y:S01]  /*8edd0*/  IMAD.U32 R39, R46.reuse, -0x80000000, RZ ;  /* 0x800000002e277824 */ /* 0x040fe200078e00ff */
[----:B------:R-:W-:Y:S01]  /*8ede0*/  LOP3.LUT R38, R17, R38, R7, 0x96, !PT ;  /* 0x0000002611267212 */ /* 0x000fe200078e9607 */
        /* <DEDUP_REMOVED lines=115> */
[----:B------:R-:W0:Y:S01]  /*8f520*/  LDS.128 R4, [UR10+0xc0] ;  /* 0x0000c00aff047984 */ /* 0x000e220008000c00 */
        /* <DEDUP_REMOVED lines=11> */
[----:B------:R-:W-:Y:S02]  /*8f5e0*/  SHF.R.U32.HI R42, RZ, 0x8, R49 ;  /* 0x00000008ff2a7819 */ /* 0x000fe40000011631 */
[----:B0-----:R-:W-:Y:S02]  /*8f5f0*/  IADD3 R6, PT, PT, R33, R6, R23 ;  /* 0x0000000621067210 */ /* 0x001fe40007ffe017 */
[----:B------:R-:W-:Y:S01]  /*8f600*/  LOP3.LUT R50, R42, R17, R50, 0x96, !PT ;  /* 0x000000112a327212 */ /* 0x000fe200078e9632 */
[----:B------:R-:W-:Y:S01]  /*8f610*/  IMAD.IADD R17, R37, 0x1, R44 ;  /* 0x0000000125117824 */ /* 0x000fe200078e022c */
[----:B------:R-:W-:-:S02]  /*8f620*/  SHF.L.W.U32.HI R42, R13, 0x19, R13 ;  /* 0x000000190d2a7819 */ /* 0x000fc40000010e0d */
[--C-:B------:R-:W-:Y:S02]  /*8f630*/  SHF.L.W.U32.HI R37, R13, 0xe, R13.reuse ;  /* 0x0000000e0d257819 */ /* 0x100fe40000010e0d */
[----:B------:R-:W-:Y:S02]  /*8f640*/  SHF.R.U32.HI R44, RZ, 0x3, R13 ;  /* 0x00000003ff2c7819 */ /* 0x000fe4000001160d */
[----:B------:R-:W-:Y:S02]  /*8f650*/  SHF.R.U32.HI R45, RZ, 0xa, R17 ;  /* 0x0000000aff2d7819 */ /* 0x000fe40000011611 */
[----:B------:R-:W-:Y:S02]  /*8f660*/  LOP3.LUT R42, R44, R42, R37, 0x96, !PT ;  /* 0x0000002a2c2a7212 */ /* 0x000fe400078e9625 */
[C-C-:B------:R-:W-:Y:S02]  /*8f670*/  SHF.L.W.U32.HI R44, R17.reuse, 0xf, R17.reuse ;  /* 0x0000000f112c7819 */ /* 0x140fe40000010e11 */
[----:B------:R-:W-:-:S02]  /*8f680*/  SHF.L.W.U32.HI R37, R17, 0xd, R17 ;  /* 0x0000000d11257819 */ /* 0x000fc40000010e11 */
[----:B------:R-:W-:Y:S02]  /*8f690*/  LOP3.LUT R50, R50, R49, RZ, 0x3c, !PT ;  /* 0x0000003132327212 */ /* 0x000fe400078e3cff */
[----:B------:R-:W-:Y:S02]  /*8f6a0*/  LOP3.LUT R44, R45, R44, R37, 0x96, !PT ;  /* 0x0000002c2d2c7212 */ /* 0x000fe400078e9625 */
[----:B------:R-:W-:Y:S02]  /*8f6b0*/  IADD3 R45, PT, PT, R10, R24, R35 ;  /* 0x000000180a2d7210 */ /* 0x000fe40007ffe023 */
[C-C-:B------:R-:W-:Y:S02]  /*8f6c0*/  SHF.L.W.U32.HI R37, R20.reuse, 0x19, R20.reuse ;  /* 0x0000001914257819 */ /* 0x140fe40000010e14 */
[--C-:B------:R-:W-:Y:S02]  /*8f6d0*/  SHF.L.W.U32.HI R10, R20, 0xe, R20.reuse ;  /* 0x0000000e140a7819 */ /* 0x100fe40000010e14 */
[----:B------:R-:W-:-:S02]  /*8f6e0*/  SHF.R.U32.HI R24, RZ, 0x3, R20 ;  /* 0x00000003ff187819 */ /* 0x000fc40000011614 */
[C-C-:B------:R-:W-:Y:S02]  /*8f6f0*/  SHF.L.W.U32.HI R49, R15.reuse, 0xe, R15.reuse ;  /* 0x0000000e0f317819 */ /* 0x140fe40000010e0f */
[----:B------:R-:W-:Y:S02]  /*8f700*/  LOP3.LUT R37, R24, R37, R10, 0x96, !PT ;  /* 0x0000002518257212 */ /* 0x000fe400078e960a */
[--C-:B------:R-:W-:Y:S02]  /*8f710*/  SHF.L.W.U32.HI R24, R15, 0x19, R15.reuse ;  /* 0x000000190f187819 */ /* 0x100fe40000010e0f */
[----:B------:R-:W-:Y:S02]  /*8f720*/  SHF.R.U32.HI R10, RZ, 0x3, R15 ;  /* 0x00000003ff0a7819 */ /* 0x000fe4000001160f */
[----:B------:R-:W-:Y:S02]  /*8f730*/  IADD3 R35, PT, PT, R29, R4, R35 ;  /* 0x000000041d237210 */ /* 0x000fe40007ffe023 */
[----:B------:R-:W-:-:S02]  /*8f740*/  LOP3.LUT R24, R10, R24, R49, 0x96, !PT ;  /* 0x000000180a187212 */ /* 0x000fc400078e9631 */
[----:B------:R-:W-:Y:S02]  /*8f750*/  SHF.R.U32.HI R29, RZ, 0x2, R50 ;  /* 0x00000002ff1d7819 */ /* 0x000fe40000011632 */
        /* <DEDUP_REMOVED lines=8> */
[----:B------:R-:W-:Y:S01]  /*8f7e0*/  SHF.L.U32 R10, R2, R29, RZ ;  /* 0x0000001d020a7219 */ /* 0x000fe200000006ff */
[----:B------:R-:W-:Y:S01]  /*8f7f0*/  IMAD.SHL.U32 R29, R4, 0x8, RZ ;  /* 0x00000008041d7824 */ /* 0x000fe200078e00ff */
[----:B------:R-:W-:Y:S02]  /*8f800*/  IADD3 R32, PT, PT, R13, R44, R36 ;  /* 0x0000002c0d207210 */ /* 0x000fe40007ffe024 */
[----:B------:R-:W-:-:S02]  /*8f810*/  LOP3.LUT R13, R31, R10, R50, 0x70, !PT ;  /* 0x0000000a1f0d7212 */ /* 0x000fc400078e7032 */
[----:B------:R-:W-:Y:S02]  /*8f820*/  LOP3.LUT R10, R49, R10, R31, 0x70, !PT ;  /* 0x0000000a310a7212 */ /* 0x000fe400078e701f */
[----:B------:R-:W-:Y:S02]  /*8f830*/  LOP3.LUT R29, R29, 0x18, RZ, 0xc, !PT ;  /* 0x000000181d1d7812 */ /* 0x000fe400078e0cff */
[----:B------:R-:W-:Y:S01]  /*8f840*/  LOP3.LUT R13, R13, R10, RZ, 0xfc, !PT ;  /* 0x0000000a0d0d7212 */ /* 0x000fe200078efcff */
[C---:B------:R-:W-:Y:S01]  /*8f850*/  VIADD R10, R48.reuse, 0x1010101 ;  /* 0x01010101300a7836 */ /* 0x040fe20000000000 */
[----:B------:R-:W-:Y:S01]  /*8f860*/  IADD3 R36, PT, PT, R31, R5, R36 ;  /* 0x000000051f247210 */ /* 0x000fe20007ffe024 */
[----:B------:R-:W-:Y:S01]  /*8f870*/  VIADD R48, R48, 0x2020202 ;  /* 0x0202020230307836 */ /* 0x000fe20000000000 */
[----:B------:R-:W-:Y:S02]  /*8f880*/  IADD3 R7, PT, PT, R26, R7, R22 ;  /* 0x000000071a077210 */ /* 0x000fe40007ffe016 */
[----:B------:R-:W-:Y:S01]  /*8f890*/  SHF.R.U32.HI R10, RZ, R29, R10 ;  /* 0x0000001dff0a7219 */ /* 0x000fe2000001160a */
[----:B------:R-:W-:-:S02]  /*8f8a0*/  IMAD.U32 R29, R4, -0x80000000, RZ ;  /* 0x80000000041d7824 */ /* 0x000fc400078e00ff */
[----:B------:R-:W-:Y:S01]  /*8f8b0*/  IMAD.SHL.U32 R4, R4, 0x40000000, RZ ;  /* 0x4000000004047824 */ /* 0x000fe200078e00ff */
[----:B------:R-:W-:Y:S02]  /*8f8c0*/  SHF.R.W.U32 R10, R27, R10, R27 ;  /* 0x0000000a1b0a7219 */ /* 0x000fe40000001e1b */
[----:B------:R-:W-:Y:S02]  /*8f8d0*/  LOP3.LUT R29, R29, 0x80000000, RZ, 0x3c, !PT ;  /* 0x800000001d1d7812 */ /* 0x000fe400078e3cff */
[----:B------:R-:W-:Y:S02]  /*8f8e0*/  LOP3.LUT R44, R4, 0xc0000000, RZ, 0x3c, !PT ;  /* 0xc0000000042c7812 */ /* 0x000fe400078e3cff */
[----:B------:R-:W-:Y:S02]  /*8f8f0*/  SHF.R.S32.HI R4, RZ, 0x1f, R29 ;  /* 0x0000001fff047819 */ /* 0x000fe4000001141d */
[----:B------:R-:W-:Y:S02]  /*8f900*/  SHF.R.S32.HI R50, RZ, 0x1f, R44 ;  /* 0x0000001fff327819 */ /* 0x000fe4000001142c */
[----:B------:R-:W-:-:S02]  /*8f910*/  ISETP.NE.AND P0, PT, R29, RZ, PT ;  /* 0x000000ff1d00720c */ /* 0x000fc40003f05270 */
        /* <DEDUP_REMOVED lines=8> */
[----:B------:R-:W-:Y:S01]  /*8f9a0*/  IMAD.IADD R47, R47, 0x1, R10 ;  /* 0x000000012f2f7824 */ /* 0x000fe200078e020a */
[----:B------:R-:W-:Y:S02]  /*8f9b0*/  SHF.R.U32.HI R10, RZ, 0x8, R34 ;  /* 0x00000008ff0a7819 */ /* 0x000fe40000011622 */
[----:B------:R-:W-:Y:S02]  /*8f9c0*/  LOP3.LUT R44, R44, 0x1, RZ, 0xc0, !PT ;  /* 0x000000012c2c7812 */ /* 0x000fe400078ec0ff */
[----:B------:R-:W-:Y:S02]  /*8f9d0*/  @!P0 SEL R4, R4, R47, P1 ;  /* 0x0000002f04048207 */ /* 0x000fe40000800000 */
        /* <DEDUP_REMOVED lines=13> */
[----:B------:R-:W-:Y:S02]  /*8fab0*/  LOP3.LUT R34, R13, R34, R44, 0x1e, !PT ;  /* 0x000000220d227212 */ /* 0x000fe400078e1e2c */
[----:B------:R-:W-:Y:S02]  /*8fac0*/  LOP3.LUT R50, R49, R50, R47, 0x96, !PT ;  /* 0x0000003231327212 */ /* 0x000fe400078e962f */
[----:B------:R-:W-:Y:S02]  /*8fad0*/  LOP3.LUT R34, R13, R26, R34, 0x78, !PT ;  /* 0x0000001a0d227212 */ /* 0x000fe400078e7822 */
        /* <DEDUP_REMOVED lines=96> */
[----:B------:R-:W-:-:S03]  /*900e0*/  VIADD R31, R29, 0x1010101 ;  /* 0x010101011d1f7836 */ /* 0x000fc60000000000 */
        /* <DEDUP_REMOVED lines=145> */
[----:B------:R-:W-:Y:S01]  /*90a00*/  IMAD.IADD R10, R42, 0x1, R45 ;  /* 0x000000012a0a7824 */ /* 0x000fe200078e022d */
[----:B------:R-:W-:Y:S02]  /*90a10*/  IADD3 R42, PT, PT, R40, R35, R34 ;  /* 0x00000023282a7210 */ /* 0x000fe40007ffe022 */
[----:B------:R-:W-:Y:S02]  /*90a20*/  SHF.R.U32.HI R48, RZ, 0x2, R47 ;  /* 0x00000002ff307819 */ /* 0x000fe4000001162f */
[--C-:B------:R-:W-:Y:S02]  /*90a30*/  SHF.L.W.U32.HI R40, R10, 0xf, R10.reuse ;  /* 0x0000000f0a287819 */ /* 0x100fe40000010e0a */
[----:B------:R-:W-:Y:S02]  /*90a40*/  LOP3.LUT R45, R48, R47, RZ, 0x3c, !PT ;  /* 0x0000002f302d7212 */ /* 0x000fe400078e3cff */
[----:B------:R-:W-:-:S02]  /*90a50*/  SHF.L.W.U32.HI R35, R10, 0xd, R10 ;  /* 0x0000000d0a237819 */ /* 0x000fc40000010e0a */
[----:B------:R-:W-:Y:S01]  /*90a60*/  SHF.R.U32.HI R34, RZ, 0xa, R10 ;  /* 0x0000000aff227819 */ /* 0x000fe2000001160a */
[C---:B------:R-:W-:Y:S02]  /*90a70*/  IMAD.SHL.U32 R47, R45.reuse, 0x8, RZ ;  /* 0x000000082d2f7824 */ /* 0x040fe400078e00ff */
[----:B------:R-:W-:Y:S01]  /*90a80*/  IMAD.SHL.U32 R49, R45, 0x40000000, RZ ;  /* 0x400000002d317824 */ /* 0x000fe200078e00ff */
[----:B------:R-:W-:Y:S01]  /*90a90*/  LOP3.LUT R40, R34, R40, R35, 0x96, !PT ;  /* 0x0000002822287212 */ /* 0x000fe200078e9623 */
[C---:B------:R-:W-:Y:S01]  /*90aa0*/  VIADD R34, R46.reuse, 0x1010101 ;  /* 0x010101012e227836 */ /* 0x040fe20000000000 */
[----:B------:R-:W-:Y:S01]  /*90ab0*/  LOP3.LUT R47, R47, 0x18, RZ, 0xc, !PT ;  /* 0x000000182f2f7812 */ /* 0x000fe200078e0cff */
[----:B------:R-:W-:Y:S01]  /*90ac0*/  IMAD.U32 R45, R45, -0x80000000, RZ ;  /* 0x800000002d2d7824 */ /* 0x000fe200078e00ff */
[----:B------:R-:W-:Y:S01]  /*90ad0*/  SHF.R.U32.HI R35, RZ, 0x8, R25 ;  /* 0x00000008ff237819 */ /* 0x000fe20000011619 */
[----:B------:R-:W-:Y:S01]  /*90ae0*/  VIADD R46, R46, 0x2020202 ;  /* 0x020202022e2e7836 */ /* 0x000fe20000000000 */
[----:B------:R-:W-:-:S02]  /*90af0*/  SHF.R.U32.HI R34, RZ, R47, R34 ;  /* 0x0000002fff227219 */ /* 0x000fc40000011622 */
[----:B------:R-:W-:Y:S02]  /*90b00*/  SHF.R.U32.HI R47, RZ, 0x1, R25 ;  /* 0x00000001ff2f7819 */ /* 0x000fe40000011619 */
[----:B------:R-:W-:Y:S02]  /*90b10*/  LOP3.LUT R35, R35, 0x1f, RZ, 0xc0, !PT ;  /* 0x0000001f23237812 */ /* 0x000fe400078ec0ff */
[----:B------:R-:W-:Y:S02]  /*90b20*/  LOP3.LUT R48, R47, 0x1, RZ, 0xc0, !PT ;  /* 0x000000012f307812 */ /* 0x000fe400078ec0ff */
[----:B------:R-:W-:Y:S02]  /*90b30*/  LOP3.LUT R49, R49, 0xc0000000, RZ, 0x3c, !PT ;  /* 0xc000000031317812 */ /* 0x000fe400078e3cff */
[----:B------:R-:W-:Y:S02]  /*90b40*/  LOP3.LUT R45, R45, 0x80000000, RZ, 0x3c, !PT ;  /* 0x800000002d2d7812 */ /* 0x000fe400078e3cff */
[----:B------:R-:W-:-:S02]  /*90b50*/  SHF.L.U32 R25, R48, R35, RZ ;  /* 0x0000002330197219 */ /* 0x000fc400000006ff */
[----:B------:R-:W-:Y:S02]  /*90b60*/  SHF.R.S32.HI R52, RZ, 0x1f, R49 ;  /* 0x0000001fff347819 */ /* 0x000fe40000011431 */
[----:B------:R-:W-:Y:S02]  /*90b70*/  SHF.R.S32.HI R48, RZ, 0x1f, R45 ;  /* 0x0000001fff307819 */ /* 0x000fe4000001142d */
[----:B------:R-:W-:Y:S02]  /*90b80*/  ISETP.NE.AND P0, PT, R45, RZ, PT ;  /* 0x000000ff2d00720c */ /* 0x000fe40003f05270 */
[----:B------:R-:W-:Y:S02]  /*90b90*/  SHF.L.U32 R47, R50, R35, RZ ;  /* 0x00000023322f7219 */ /* 0x000fe400000006ff */
[----:B------:R-:W-:Y:S02]  /*90ba0*/  SHF.R.W.U32 R34, R31, R34, R31 ;  /* 0x000000221f227219 */ /* 0x000fe40000001e1f */
[----:B------:R-:W-:-:S02]  /*90bb0*/  LOP3.LUT R45, R52, R43, RZ, 0x30, !PT ;  /* 0x0000002b342d7212 */ /* 0x000fc400078e30ff */
[----:B------:R-:W-:Y:S02]  /*90bc0*/  LOP3.LUT R48, R48, R43, RZ, 0xfc, !PT ;  /* 0x0000002b30307212 */ /* 0x000fe400078efcff */
[----:B------:R-:W-:Y:S02]  /*90bd0*/  SHF.L.U32 R35, R2, R35, RZ ;  /* 0x0000002302237219 */ /* 0x000fe400000006ff */
[----:B------:R-:W-:Y:S02]  /*90be0*/  LOP3.LUT R52, R34, R45, R48, 0xd0, !PT ;  /* 0x0000002d22347212 */ /* 0x000fe400078ed030 */
[-C--:B------:R-:W-:Y:S02]  /*90bf0*/  LOP3.LUT R50, RZ, R34.reuse, RZ, 0x33, !PT ;  /* 0x00000022ff327212 */ /* 0x080fe400078e33ff */
[----:B------:R-:W-:Y:S02]  /*90c00*/  LOP3.LUT R48, R25, R35, R42, 0x70, !PT ;  /* 0x0000002319307212 */ /* 0x000fe400078e702a */
[C---:B------:R-:W-:Y:S01]  /*90c10*/  LOP3.LUT R25, R43.reuse, R34, RZ, 0x30, !PT ;  /* 0x000000222b197212 */ /* 0x040fe200078e30ff */
[----:B------:R-:W-:Y:S01]  /*90c20*/  IMAD.IADD R43, R43, 0x1, R50 ;  /* 0x000000012b2b7824 */ /* 0x000fe200078e0232 */
[----:B------:R-:W-:-:S02]  /*90c30*/  ISETP.GT.AND P1, PT, R49, -0x1, PT ;  /* 0xffffffff3100780c */ /* 0x000fc40003f24270 */
        /* <DEDUP_REMOVED lines=51> */
[----:B------:R-:W-:Y:S01]  /*90f70*/  LOP3.LUT R40, R41, 0x1, RZ, 0xc0, !PT ;  /* 0x0000000129287812 */ /* 0x000fe200078ec0ff */
[----:B------:R-:W-:Y:S01]  /*90f80*/  IMAD.IADD R20, R19, 0x1, R20 ;  /* 0x0000000113147824 */ /* 0x000fe200078e0214 */
[----:B------:R-:W-:Y:S02]  /*90f90*/  SHF.R.U32.HI R46, RZ, 0x1, R41 ;  /* 0x00000001ff2e7819 */ /* 0x000fe40000011629 */
[----:B------:R-:W-:Y:S02]  /*90fa0*/  SHF.R.U32.HI R48, RZ, 0x2, R49 ;  /* 0x00000002ff307819 */ /* 0x000fe40000011631 */
[----:B------:R-:W-:Y:S02]  /*90fb0*/  SHF.L.U32 R41, R40, R47, RZ ;  /* 0x0000002f28297219 */ /* 0x000fe400000006ff */
[----:B------:R-:W-:Y:S02]  /*90fc0*/  LOP3.LUT R46, R46, 0x1, RZ, 0xc0, !PT ;  /* 0x000000012e2e7812 */ /* 0x000fe400078ec0ff */
[----:B------:R-:W-:-:S02]  /*90fd0*/  LOP3.LUT R40, R48, R49, RZ, 0x3c, !PT ;  /* 0x0000003130287212 */ /* 0x000fc400078e3cff */
[-C--:B------:R-:W-:Y:S02]  /*90fe0*/  SHF.L.U32 R44, R2, R47.reuse, RZ ;  /* 0x0000002f022c7219 */ /* 0x080fe400000006ff */
[----:B------:R-:W-:Y:S01]  /*90ff0*/  SHF.L.U32 R46, R46, R47, RZ ;  /* 0x0000002f2e2e7219 */ /* 0x000fe200000006ff */
[C---:B------:R-:W-:Y:S01]  /*91000*/  IMAD.SHL.U32 R47, R40.reuse, 0x8, RZ ;  /* 0x00000008282f7824 */ /* 0x040fe200078e00ff */
[-C--:B------:R-:W-:Y:S01]  /*91010*/  LOP3.LUT R41, R33, R44.reuse, R41, 0x70, !PT ;  /* 0x0000002c21297212 */ /* 0x080fe200078e7029 */
[----:B------:R-:W-:Y:S01]  /*91020*/  IMAD.U32 R49, R40, -0x80000000, RZ ;  /* 0x8000000028317824 */ /* 0x000fe200078e00ff */
[----:B------:R-:W-:Y:S01]  /*91030*/  LOP3.LUT R44, R46, R44, R33, 0x70, !PT ;  /* 0x0000002c2e2c7212 */ /* 0x000fe200078e7021 */
[----:B------:R-:W-:Y:S01]  /*91040*/  VIADD R46, R43, 0x1010101 ;  /* 0x010101012b2e7836 */ /* 0x000fe20000000000 */
[----:B------:R-:W-:Y:S01]  /*91050*/  LOP3.LUT R47, R47, 0x18, RZ, 0xc, !PT ;  /* 0x000000182f2f7812 */ /* 0x000fe200078e0cff */
[----:B------:R-:W-:Y:S01]  /*91060*/  IMAD.SHL.U32 R48, R40, 0x40000000, RZ ;  /* 0x4000000028307824 */ /* 0x000fe200078e00ff */
        /* <DEDUP_REMOVED lines=8> */
[----:B------:R-:W-:-:S02]  /*910f0*/  ISETP.NE.AND P0, PT, R49, RZ, PT ;  /* 0x000000ff3100720c */ /* 0x000fc40003f05270 */
[----:B------:R-:W-:Y:S02]  /*91100*/  SHF.R.S32.HI R51, RZ, 0x1f, R47 ;  /* 0x0000001fff337819 */ /* 0x000fe4000001142f */
[----:B------:R-:W-:Y:S02]  /*91110*/  SHF.R.S32.HI R49, RZ, 0x1f, R49 ;  /* 0x0000001fff317819 */ /* 0x000fe40000011431 */
[----:B------:R-:W-:Y:S02]  /*91120*/  LOP3.LUT R48, R13, 0x1, RZ, 0xc0, !PT ;  /* 0x000000010d307812 */ /* 0x000fe400078ec0ff */
[----:B------:R-:W-:Y:S02]  /*91130*/  ISETP.GT.AND P1, PT, R47, -0x1, PT ;  /* 0xffffffff2f00780c */ /* 0x000fe40003f24270 */
[----:B------:R-:W-:Y:S02]  /*91140*/  SHF.L.U32 R13, R40, R19, RZ ;  /* 0x00000013280d7219 */ /* 0x000fe400000006ff */
[----:B------:R-:W-:-:S02]  /*91150*/  SHF.R.W.U32 R47, R35, R46, R35 ;  /* 0x0000002e232f7219 */ /* 0x000fc40000001e23 */
[-C--:B------:R-:W-:Y:S02]  /*91160*/  LOP3.LUT R40, R51, R34.reuse, RZ, 0x30, !PT ;  /* 0x0000002233287212 */ /* 0x080fe400078e30ff */
[----:B------:R-:W-:Y:S02]  /*91170*/  LOP3.LUT R46, R49, R34, RZ, 0xfc, !PT ;  /* 0x00000022312e7212 */ /* 0x000fe400078efcff */
[----:B------:R-:W-:Y:S02]  /*91180*/  SHF.L.U32 R49, R2, R19, RZ ;  /* 0x0000001302317219 */ /* 0x000fe400000006ff */
[----:B------:R-:W-:Y:S02]  /*91190*/  LOP3.LUT R51, R47, R40, R46, 0xd0, !PT ;  /* 0x000000282f337212 */ /* 0x000fe400078ed02e */
[-C--:B------:R-:W-:Y:S02]  /*911a0*/  LOP3.LUT R40, R34, R47.reuse, RZ, 0x30, !PT ;  /* 0x0000002f22287212 */ /* 0x080fe400078e30ff */
[----:B------:R-:W-:-:S02]  /*911b0*/  LOP3.LUT R47, RZ, R47, RZ, 0x33, !PT ;  /* 0x0000002fff2f7212 */ /* 0x000fc400078e33ff */
[----:B------:R-:W-:Y:S02]  /*911c0*/  LOP3.LUT R40, R51, R40, RZ, 0xfc, !PT ;  /* 0x0000002833287212 */ /* 0x000fe400078efcff */
[----:B------:R-:W-:Y:S01]  /*911d0*/  LOP3.LUT R46, R13, R49, R20, 0x70, !PT ;  /* 0x000000310d2e7212 */ /* 0x000fe200078e7014 */
[----:B------:R-:W-:Y:S01]  /*911e0*/  IMAD.IADD R47, R34, 0x1, R47 ;  /* 0x00000001222f7824 */ /* 0x000fe200078e022f */
[----:B------:R-:W-:Y:S02]  /*911f0*/  SHF.L.U32 R48, R48, R19, RZ ;  /* 0x0000001330307219 */ /* 0x000fe400000006ff */
[----:B------:R-:W-:Y:S02]  /*91200*/  LOP3.LUT R41, R41, R44, RZ, 0xfc, !PT ;  /* 0x0000002c29297212 */ /* 0x000fe400078efcff */
[----:B------:R-:W-:Y:S02]  /*91210*/  @!P0 SEL R40, R40, R47, P1 ;  /* 0x0000002f28288207 */ /* 0x000fe40000800000 */
[----:B------:R-:W-:-:S02]  /*91220*/  LOP3.LUT R19, R20, R49, R48, 0x70, !PT ;  /* 0x0000003114137212 */ /* 0x000fc400078e7030 */
[----:B------:R-:W-:Y:S02]  /*91230*/  LOP3.LUT R13, R40, R45, RZ, 0x3c, !PT ;  /* 0x0000002d280d7212 */ /* 0x000fe400078e3cff */
[----:B------:R-:W-:Y:S02]  /*91240*/  LOP3.LUT R19, R19, R46, RZ, 0xfc, !PT ;  /* 0x0000002e13137212 */ /* 0x000fe400078efcff */
        /* <DEDUP_REMOVED lines=318> */
[--C-:B------:R-:W-:Y:S02]  /*92630*/  SHF.L.W.U32.HI R32, R19, 0x15, R19.reuse ;  /* 0x0000001513207819 */ /* 0x100fe40000010e13 */
[----:B------:R-:W-:Y:S02]  /*92640*/  LOP3.LUT R50, R23, R50, RZ, 0x3c, !PT ;  /* 0x0000003217327212 */ /* 0x000fe400078e3cff */
[----:B------:R-:W-:Y:S02]  /*92650*/  SHF.L.W.U32.HI R19, R19, 0x7, R19 ;  /* 0x0000000713137819 */ /* 0x000fe40000010e13 */
[----:B------:R-:W-:Y:S02]  /*92660*/  SHF.R.U32.HI R37, RZ, 0x2, R50 ;  /* 0x00000002ff257819 */ /* 0x000fe40000011632 */
[----:B------:R-:W-:-:S02]  /*92670*/  LOP3.LUT R43, R19, R43, R32, 0x96, !PT ;  /* 0x0000002b132b7212 */ /* 0x000fc400078e9620 */
[----:B------:R-:W-:Y:S02]  /*92680*/  LOP3.LUT R50, R37, R50, RZ, 0x3c, !PT ;  /* 0x0000003225327212 */ /* 0x000fe400078e3cff */
[C-C-:B------:R-:W-:Y:S02]  /*92690*/  SHF.L.W.U32.HI R19, R13.reuse, 0xf, R13.reuse ;  /* 0x0000000f0d137819 */ /* 0x140fe40000010e0d */
[--C-:B------:R-:W-:Y:S02]  /*926a0*/  SHF.L.W.U32.HI R32, R13, 0xd, R13.reuse ;  /* 0x0000000d0d207819 */ /* 0x100fe40000010e0d */
[----:B------:R-:W-:Y:S02]  /*926b0*/  SHF.R.U32.HI R37, RZ, 0xa, R13 ;  /* 0x0000000aff257819 */ /* 0x000fe4000001160d */
[----:B------:R-:W-:Y:S01]  /*926c0*/  IADD3 R23, PT, PT, R38, R39, R42 ;  /* 0x0000002726177210 */ /* 0x000fe20007ffe02a */
[C---:B------:R-:W-:Y:S01]  /*926d0*/  IMAD.SHL.U32 R38, R50.reuse, 0x8, RZ ;  /* 0x0000000832267824 */ /* 0x040fe200078e00ff */
[----:B------:R-:W-:Y:S01]  /*926e0*/  LOP3.LUT R19, R37, R19, R32, 0x96, !PT ;  /* 0x0000001325137212 */ /* 0x000fe200078e9620 */
[----:B------:R-:W-:-:S02]  /*926f0*/  IMAD.U32 R32, R50, -0x80000000, RZ ;  /* 0x8000000032207824 */ /* 0x000fc400078e00ff */
[----:B------:R-:W-:Y:S01]  /*92700*/  IMAD.SHL.U32 R50, R50, 0x40000000, RZ ;  /* 0x4000000032327824 */ /* 0x000fe200078e00ff */
[----:B------:R-:W-:Y:S01]  /*92710*/  LOP3.LUT R38, R38, 0x18, RZ, 0xc, !PT ;  /* 0x0000001826267812 */ /* 0x000fe200078e0cff */
[----:B------:R-:W-:Y:S01]  /*92720*/  VIADD R37, R48, 0x1010101 ;  /* 0x0101010130257836 */ /* 0x000fe20000000000 */
[----:B------:R-:W-:Y:S01]  /*92730*/  LOP3.LUT R39, R32, 0x80000000, RZ, 0x3c, !PT ;  /* 0x8000000020277812 */ /* 0x000fe200078e3cff */
[----:B------:R-:W-:Y:S01]  /*92740*/  VIADD R48, R48, 0x2020202 ;  /* 0x0202020230307836 */ /* 0x000fe20000000000 */
[----:B------:R-:W-:Y:S02]  /*92750*/  LOP3.LUT R32, R50, 0xc0000000, RZ, 0x3c, !PT ;  /* 0xc000000032207812 */ /* 0x000fe400078e3cff */
        /* <DEDUP_REMOVED lines=13> */
[----:B------:R-:W-:Y:S02]  /*92830*/  IADD3 R19, PT, PT, R15, R19, R22 ;  /* 0x000000130f137210 */ /* 0x000fe40007ffe016 */
        /* <DEDUP_REMOVED lines=213> */
[----:B------:R-:W-:Y:S02]  /*93590*/  ISETP.GT.AND P1, PT, R46, -0x1, PT ;  /* 0xffffffff2e00780c */ /* 0x000fe40003f24270 */
[----:B------:R-:W-:Y:S02]  /*935a0*/  LOP3.LUT R47, R45, R50, R47, 0xd0, !PT ;  /* 0x000000322d2f7212 */ /* 0x000fe400078ed02f */
[C---:B------:R-:W-:Y:S01]  /*935b0*/  LOP3.LUT R46, R42.reuse, R45, RZ, 0x30, !PT ;  /* 0x0000002d2a2e7212 */ /* 0x040fe200078e30ff */
[----:B------:R-:W-:Y:S01]  /*935c0*/  IMAD.IADD R42, R42, 0x1, R27 ;  /* 0x000000012a2a7824 */ /* 0x000fe200078e021b */
[----:B------:R-:W-:Y:S02]  /*935d0*/  LOP3.LUT R50, R31, 0x1, RZ, 0xc0, !PT ;  /* 0x000000011f327812 */ /* 0x000fe400078ec0ff */
        /* <DEDUP_REMOVED lines=54> */
[----:B------:R-:W-:-:S04]  /*93940*/  SHF.L.U32 R27, R2, R27, RZ ;  /* 0x0000001b021b7219 */ /* 0x000fc800000006ff */
[-C--:B------:R-:W-:Y:S02]  /*93950*/  LOP3.LUT R4, R30, R27.reuse, R4, 0x70, !PT ;  /* 0x0000001b1e047212 */ /* 0x080fe400078e7004 */
[----:B------:R-:W-:Y:S02]  /*93960*/  LOP3.LUT R27, R36, R27, R30, 0x70, !PT ;  /* 0x0000001b241b7212 */ /* 0x000fe400078e701e */
[----:B------:R-:W-:Y:S02]  /*93970*/  SHF.R.U32.HI R36, RZ, 0x1, R29 ;  /* 0x00000001ff247819 */ /* 0x000fe4000001161d */
[----:B------:R-:W-:Y:S02]  /*93980*/  LOP3.LUT R4, R4, R27, RZ, 0xfc, !PT ;  /* 0x0000001b04047212 */ /* 0x000fe400078efcff */
[----:B------:R-:W-:-:S04]  /*93990*/  LOP3.LUT R36, R36, 0x1, RZ, 0xc0, !PT ;  /* 0x0000000124247812 */ /* 0x000fc800078ec0ff */
[-C--:B------:R-:W-:Y:S02]  /*939a0*/  SHF.L.U32 R29, R36, R15.reuse, RZ ;  /* 0x0000000f241d7219 */ /* 0x080fe400000006ff */
[----:B------:R-:W-:Y:S02]  /*939b0*/  SHF.L.U32 R36, R2, R15, RZ ;  /* 0x0000000f02247219 */ /* 0x000fe400000006ff */
[----:B------:R-:W-:Y:S02]  /*939c0*/  SHF.R.U32.HI R15, RZ, 0x8, R31 ;  /* 0x00000008ff0f7819 */ /* 0x000fe4000001161f */
[-C--:B------:R-:W-:Y:S02]  /*939d0*/  LOP3.LUT R27, R21, R36.reuse, R48, 0x70, !PT ;  /* 0x00000024151b7212 */ /* 0x080fe400078e7030 */
[----:B------:R-:W-:Y:S02]  /*939e0*/  LOP3.LUT R36, R29, R36, R21, 0x70, !PT ;  /* 0x000000241d247212 */ /* 0x000fe400078e7015 */
[----:B------:R-:W-:-:S02]  /*939f0*/  SHF.R.U32.HI R29, RZ, 0x1, R31 ;  /* 0x00000001ff1d7819 */ /* 0x000fc4000001161f */
        /* <DEDUP_REMOVED lines=16> */
[----:B------:R-:W-:Y:S02]  /*93b00*/  SHF.L.U32 R43, R2, R15, RZ ;  /* 0x0000000f022b7219 */ /* 0x000fe400000006ff */
[----:B------:R-:W-:-:S02]  /*93b10*/  LOP3.LUT R29, R29, R48, RZ, 0x3c, !PT ;  /* 0x000000301d1d7212 */ /* 0x000fc400078e3cff */
[----:B------:R-:W-:Y:S02]  /*93b20*/  SHF.L.U32 R44, R44, R15, RZ ;  /* 0x0000000f2c2c7219 */ /* 0x000fe400000006ff */
[-C--:B------:R-:W-:Y:S01]  /*93b30*/  LOP3.LUT R15, R26, R43.reuse, R40, 0x70, !PT ;  /* 0x0000002b1a0f7212 */ /* 0x080fe200078e7028 */
[----:B------:R-:W-:Y:S01]  /*93b40*/  IMAD.SHL.U32 R40, R29, 0x8, RZ ;  /* 0x000000081d287824 */ /* 0x000fe200078e00ff */
[----:B------:R-:W-:Y:S01]  /*93b50*/  LOP3.LUT R31, R31, R36, RZ, 0xfc, !PT ;  /* 0x000000241f1f7212 */ /* 0x000fe200078efcff */
[----:B------:R-:W-:Y:S01]  /*93b60*/  VIADD R36, R46, 0x1010101 ;  /* 0x010101012e247836 */ /* 0x000fe20000000000 */
[----:B------:R-:W-:Y:S01]  /*93b70*/  LOP3.LUT R44, R44, R43, R26, 0x70, !PT ;  /* 0x0000002b2c2c7212 */ /* 0x000fe200078e701a */
[C---:B------:R-:W-:Y:S01]  /*93b80*/  IMAD.SHL.U32 R48, R29.reuse, 0x40000000, RZ ;  /* 0x400000001d307824 */ /* 0x040fe200078e00ff */
[----:B------:R-:W-:Y:S01]  /*93b90*/  LOP3.LUT R49, R40, 0x18, RZ, 0xc, !PT ;  /* 0x0000001828317812 */ /* 0x000fe200078e0cff */
[----:B------:R-:W-:Y:S01]  /*93ba0*/  IMAD.U32 R29, R29, -0x80000000, RZ ;  /* 0x800000001d1d7824 */ /* 0x000fe200078e00ff */
[----:B------:R-:W-:Y:S01]  /*93bb0*/  SHF.R.U32.HI R43, RZ, 0x8, R35 ;  /* 0x00000008ff2b7819 */ /* 0x000fe20000011623 */
[----:B------:R-:W-:Y:S01]  /*93bc0*/  VIADD R46, R46, 0x2020202 ;  /* 0x020202022e2e7836 */ /* 0x000fe20000000000 */
[----:B------:R-:W-:-:S02]  /*93bd0*/  SHF.R.U32.HI R36, RZ, R49, R36 ;  /* 0x00000031ff247219 */ /* 0x000fc40000011624 */
[----:B------:R-:W-:Y:S02]  /*93be0*/  LOP3.LUT R49, R48, 0xc0000000, RZ, 0x3c, !PT ;  /* 0xc000000030317812 */ /* 0x000fe400078e3cff */
[----:B------:R-:W-:Y:S02]  /*93bf0*/  LOP3.LUT R29, R29, 0x80000000, RZ, 0x3c, !PT ;  /* 0x800000001d1d7812 */ /* 0x000fe400078e3cff */
[----:B------:R-:W-:Y:S02]  /*93c00*/  LOP3.LUT R43, R43, 0x1f, RZ, 0xc0, !PT ;  /* 0x0000001f2b2b7812 */ /* 0x000fe400078ec0ff */
[----:B------:R-:W-:Y:S02]  /*93c10*/  SHF.R.U32.HI R40, RZ, 0x1, R35 ;  /* 0x00000001ff287819 */ /* 0x000fe40000011623 */
[----:B------:R-:W-:Y:S02]  /*93c20*/  LOP3.LUT R48, R35, 0x1, RZ, 0xc0, !PT ;  /* 0x0000000123307812 */ /* 0x000fe400078ec0ff */
[----:B------:R-:W-:-:S02]  /*93c30*/  SHF.R.S32.HI R52, RZ, 0x1f, R49 ;  /* 0x0000001fff347819 */ /* 0x000fc40000011431 */
[----:B------:R-:W-:Y:S02]  /*93c40*/  SHF.R.S32.HI R50, RZ, 0x1f, R29 ;  /* 0x0000001fff327819 */ /* 0x000fe4000001141d */
[----:B------:R-:W-:Y:S02]  /*93c50*/  LOP3.LUT R40, R40, 0x1, RZ, 0xc0, !PT ;  /* 0x0000000128287812 */ /* 0x000fe400078ec0ff */
[----:B------:R-:W-:Y:S02]  /*93c60*/  ISETP.NE.AND P0, PT, R29, RZ, PT ;  /* 0x000000ff1d00720c */ /* 0x000fe40003f05270 */
[----:B------:R-:W-:Y:S02]  /*93c70*/  SHF.L.U32 R35, R48, R43, RZ ;  /* 0x0000002b30237219 */ /* 0x000fe400000006ff */
[----:B------:R-:W-:Y:S02]  /*93c80*/  SHF.R.W.U32 R48, R37, R36, R37 ;  /* 0x0000002425307219 */ /* 0x000fe40000001e25 */
[----:B------:R-:W-:-:S02]  /*93c90*/  LOP3.LUT R29, R52, R45, RZ, 0x30, !PT ;  /* 0x0000002d341d7212 */ /* 0x000fc400078e30ff */
[----:B------:R-:W-:Y:S02]  /*93ca0*/  LOP3.LUT R50, R50, R45, RZ, 0xfc, !PT ;  /* 0x0000002d32327212 */ /* 0x000fe400078efcff */
        /* <DEDUP_REMOVED lines=12> */
[----:B------:R-:W-:Y:S02]  /*93d70*/  LOP3.LUT R29, R43, R42, RZ, 0x3c, !PT ;  /* 0x0000002a2b1d7212 */ /* 0x000fe400078e3cff */
[----:B------:R-:W-:Y:S02]  /*93d80*/  LOP3.LUT R4, R27, R4, R31, 0xe8, !PT ;  /* 0x000000041b047212 */ /* 0x000fe400078ee81f */
[----:B------:R-:W-:Y:S02]  /*93d90*/  SHF.R.U32.HI R40, RZ, 0x10, R29 ;  /* 0x00000010ff287819 */ /* 0x000fe4000001161d */
[----:B------:R-:W-:Y:S02]  /*93da0*/  SHF.L.W.U32.HI R27, R35, 0x13, R35 ;  /* 0x00000013231b7819 */ /* 0x000fe40000010e23 */
[----:B------:R-:W-:Y:S02]  /*93db0*/  LOP3.LUT R40, R40, R29, RZ, 0x3c, !PT ;  /* 0x0000001d28287212 */ /* 0x000fe400078e3cff */
[----:B------:R-:W-:-:S02]  /*93dc0*/  LOP3.LUT R44, R15, R44, RZ, 0xfc, !PT ;  /* 0x0000002c0f2c7212 */ /* 0x000fc400078efcff */
[--C-:B------:R-:W-:Y:S02]  /*93dd0*/  SHF.R.U32.HI R45, RZ, 0xc, R40.reuse ;  /* 0x0000000cff2d7819 */ /* 0x100fe40000011628 */
[--C-:B------:R-:W-:Y:S02]  /*93de0*/  SHF.R.U32.HI R48, RZ, 0x4, R40.reuse ;  /* 0x00000004ff307819 */ /* 0x100fe40000011628 */
[----:B------:R-:W-:Y:S02]  /*93df0*/  SHF.R.U32.HI R49, RZ, 0x8, R40 ;  /* 0x00000008ff317819 */ /* 0x000fe40000011628 */
[----:B------:R-:W-:Y:S02]  /*93e00*/  LOP3.LUT R52, R25, 0x1, RZ, 0xc0, !PT ;  /* 0x0000000119347812 */ /* 0x000fe400078ec0ff */
        /* <DEDUP_REMOVED lines=316> */
[----:B------:R-:W-:Y:S01]  /*951d0*/  IMAD.U32 R49, R47, -0x80000000, RZ ;  /* 0x800000002f317824 */ /* 0x000fe200078e00ff */
[----:B------:R-:W-:Y:S01]  /*951e0*/  LOP3.LUT R26, R35, R26, R27, 0x96, !PT ;  /* 0x0000001a231a7212 */ /* 0x000fe200078e961b */
[----:B------:R-:W-:Y:S01]  /*951f0*/  IMAD.SHL.U32 R47, R47, 0x40000000, RZ ;  /* 0x400000002f2f7824 */ /* 0x000fe200078e00ff */
[----:B------:R-:W-:Y:S01]  /*95200*/  LOP3.LUT R48, R31, 0x18, RZ, 0xc, !PT ;  /* 0x000000181f307812 */ /* 0x000fe200078e0cff */
[C---:B------:R-:W-:Y:S01]  /*95210*/  VIADD R27, R46.reuse, 0x1010101 ;  /* 0x010101012e1b7836 */ /* 0x040fe20000000000 */
[--C-:B------:R-:W-:Y:S01]  /*95220*/  SHF.R.U32.HI R31, RZ, 0x8, R34.reuse ;  /* 0x00000008ff1f7819 */ /* 0x100fe20000011622 */
[----:B------:R-:W-:Y:S01]  /*95230*/  VIADD R46, R46, 0x2020202 ;  /* 0x020202022e2e7836 */ /* 0x000fe20000000000 */
[----:B------:R-:W-:-:S02]  /*95240*/  SHF.R.U32.HI R35, RZ, 0x1, R34 ;  /* 0x00000001ff237819 */ /* 0x000fc40000011622 */
[----:B------:R-:W-:Y:S02]  /*95250*/  LOP3.LUT R49, R49, 0x80000000, RZ, 0x3c, !PT ;  /* 0x8000000031317812 */ /* 0x000fe400078e3cff */
[----:B------:R-:W-:Y:S02]  /*95260*/  LOP3.LUT R47, R47, 0xc0000000, RZ, 0x3c, !PT ;  /* 0xc00000002f2f7812 */ /* 0x000fe400078e3cff */
[----:B------:R-:W-:Y:S02]  /*95270*/  SHF.R.U32.HI R27, RZ, R48, R27 ;  /* 0x00000030ff1b7219 */ /* 0x000fe4000001161b */
[----:B------:R-:W-:Y:S02]  /*95280*/  LOP3.LUT R31, R31, 0x1f, RZ, 0xc0, !PT ;  /* 0x0000001f1f1f7812 */ /* 0x000fe400078ec0ff */
        /* <DEDUP_REMOVED lines=19> */
[----:B------:R-:W-:Y:S01]  /*953c0*/  IMAD.IADD R27, R22, 0x1, R27 ;  /* 0x00000001161b7824 */ /* 0x000fe200078e021b */
[----:B------:R-:W-:-:S03]  /*953d0*/  IADD3 R26, PT, PT, R26, R4, R41 ;  /* 0x000000041a1a7210 */ /* 0x000fc60007ffe029 */
        /* <DEDUP_REMOVED lines=66> */
[----:B------:R-:W-:Y:S02]  /*95800*/  SHF.R.W.U32 R43, R27, R18, R27 ;  /* 0x000000121b2b7219 */ /* 0x000fe40000001e1b */
[-C--:B------:R-:W-:Y:S02]  /*95810*/  SHF.L.U32 R46, R46, R47.reuse, RZ ;  /* 0x0000002f2e2e7219 */ /* 0x080fe400000006ff */
[-C--:B------:R-:W-:Y:S02]  /*95820*/  SHF.L.U32 R33, R48, R47.reuse, RZ ;  /* 0x0000002f30217219 */ /* 0x080fe400000006ff */
[----:B------:R-:W-:Y:S02]  /*95830*/  SHF.L.U32 R18, R2, R47, RZ ;  /* 0x0000002f02127219 */ /* 0x000fe400000006ff */
        /* <DEDUP_REMOVED lines=43> */
[C-C-:B------:R-:W-:Y:S02]  /*95af0*/  SHF.L.W.U32.HI R43, R33.reuse, 0x15, R33.reuse ;  /* 0x00000015212b7819 */ /* 0x140fe40000010e21 */
[----:B------:R-:W-:Y:S02]  /*95b00*/  SHF.L.W.U32.HI R33, R33, 0x7, R33 ;  /* 0x0000000721217819 */ /* 0x000fe40000010e21 */
[----:B------:R-:W-:Y:S02]  /*95b10*/  LOP3.LUT R35, R22, R27, RZ, 0x3c, !PT ;  /* 0x0000001b16237212 */ /* 0x000fe400078e3cff */
[----:B------:R-:W-:Y:S02]  /*95b20*/  LOP3.LUT R33, R33, R4, R43, 0x96, !PT ;  /* 0x0000000421217212 */ /* 0x000fe400078e962b */
[----:B------:R-:W-:Y:S02]  /*95b30*/  SHF.R.U32.HI R22, RZ, 0x4, R35 ;  /* 0x00000004ff167819 */ /* 0x000fe40000011623 */
[----:B------:R-:W-:-:S02]  /*95b40*/  SHF.L.W.U32.HI R4, R28, 0x19, R28 ;  /* 0x000000191c047819 */ /* 0x000fc40000010e1c */
[----:B------:R-:W-:Y:S02]  /*95b50*/  LOP3.LUT R22, R22, 0xf0f0f0f, R35, 0x48, !PT ;  /* 0x0f0f0f0f16167812 */ /* 0x000fe400078e4823 */
[----:B------:R-:W-:Y:S02]  /*95b60*/  SHF.L.W.U32.HI R43, R28, 0xe, R28 ;  /* 0x0000000e1c2b7819 */ /* 0x000fe40000010e1c */
        /* <DEDUP_REMOVED lines=12> */
[--C-:B------:R-:W-:Y:S02]  /*95c30*/  SHF.R.U32.HI R43, RZ, 0x8, R39.reuse ;  /* 0x00000008ff2b7819 */ /* 0x100fe40000011627 */
[----:B------:R-:W-:Y:S01]  /*95c40*/  SHF.R.U32.HI R41, RZ, 0x1, R39 ;  /* 0x00000001ff297819 */ /* 0x000fe20000011627 */
[----:B------:R-:W-:Y:S01]  /*95c50*/  IMAD.IADD R19, R4, 0x1, R19 ;  /* 0x0000000104137824 */ /* 0x000fe200078e0213 */
[----:B------:R-:W-:-:S02]  /*95c60*/  SHF.R.U32.HI R50, RZ, 0x2, R47 ;  /* 0x00000002ff327819 */ /* 0x000fc4000001162f */
[----:B------:R-:W-:Y:S02]  /*95c70*/  LOP3.LUT R43, R43, 0x1f, RZ, 0xc0, !PT ;  /* 0x0000001f2b2b7812 */ /* 0x000fe400078ec0ff */
[----:B------:R-:W-:Y:S02]  /*95c80*/  LOP3.LUT R46, R41, 0x1, RZ, 0xc0, !PT ;  /* 0x00000001292e7812 */ /* 0x000fe400078ec0ff */
[----:B------:R-:W-:Y:S02]  /*95c90*/  LOP3.LUT R48, R39, 0x1, RZ, 0xc0, !PT ;  /* 0x0000000127307812 */ /* 0x000fe400078ec0ff */
[----:B------:R-:W-:Y:S02]  /*95ca0*/  LOP3.LUT R39, R50, R47, RZ, 0x3c, !PT ;  /* 0x0000002f32277212 */ /* 0x000fe400078e3cff */
[-C--:B------:R-:W-:Y:S02]  /*95cb0*/  SHF.L.U32 R41, R46, R43.reuse, RZ ;  /* 0x0000002b2e297219 */ /* 0x080fe400000006ff */
[-C--:B------:R-:W-:Y:S01]  /*95cc0*/  SHF.L.U32 R46, R48, R43.reuse, RZ ;  /* 0x0000002b302e7219 */ /* 0x080fe200000006ff */
[C---:B------:R-:W-:Y:S01]  /*95cd0*/  IMAD.SHL.U32 R47, R39.reuse, 0x40000000, RZ ;  /* 0x40000000272f7824 */ /* 0x040fe200078e00ff */
[----:B------:R-:W-:Y:S01]  /*95ce0*/  SHF.L.U32 R48, R2, R43, RZ ;  /* 0x0000002b02307219 */ /* 0x000fe200000006ff */
[----:B------:R-:W-:-:S02]  /*95cf0*/  IMAD.SHL.U32 R43, R39, 0x8, RZ ;  /* 0x00000008272b7824 */ /* 0x000fc400078e00ff */
[----:B------:R-:W-:Y:S01]  /*95d00*/  IMAD.U32 R39, R39, -0x80000000, RZ ;  /* 0x8000000027277824 */ /* 0x000fe200078e00ff */
[-C--:B------:R-:W-:Y:S02]  /*95d10*/  LOP3.LUT R46, R21, R48.reuse, R46, 0x70, !PT ;  /* 0x00000030152e7212 */ /* 0x080fe400078e702e */
[----:B------:R-:W-:Y:S01]  /*95d20*/  LOP3.LUT R15, R41, R48, R21, 0x70, !PT ;  /* 0x00000030290f7212 */ /* 0x000fe200078e7015 */
[C---:B------:R-:W-:Y:S01]  /*95d30*/  VIADD R48, R22.reuse, 0x1010101 ;  /* 0x0101010116307836 */ /* 0x040fe20000000000 */
[----:B------:R-:W-:Y:S01]  /*95d40*/  LOP3.LUT R43, R43, 0x18, RZ, 0xc, !PT ;  /* 0x000000182b2b7812 */ /* 0x000fe200078e0cff */
[----:B------:R-:W-:Y:S01]  /*95d50*/  VIADD R22, R22, 0x2020202 ;  /* 0x0202020216167836 */ /* 0x000fe20000000000 */
[--C-:B------:R-:W-:Y:S02]  /*95d60*/  SHF.R.U32.HI R41, RZ, 0x8, R25.reuse ;  /* 0x00000008ff297819 */ /* 0x100fe40000011619 */
[----:B------:R-:W-:Y:S02]  /*95d70*/  SHF.R.U32.HI R48, RZ, R43, R48 ;  /* 0x0000002bff307219 */ /* 0x000fe40000011630 */
[----:B------:R-:W-:-:S02]  /*95d80*/  SHF.R.U32.HI R43, RZ, 0x1, R25 ;  /* 0x00000001ff2b7819 */ /* 0x000fc40000011619 */
[----:B------:R-:W-:Y:S02]  /*95d90*/  LOP3.LUT R47, R47, 0xc0000000, RZ, 0x3c, !PT ;  /* 0xc00000002f2f7812 */ /* 0x000fe400078e3cff */
[----:B------:R-:W-:Y:S02]  /*95da0*/  LOP3.LUT R25, R39, 0x80000000, RZ, 0x3c, !PT ;  /* 0x8000000027197812 */ /* 0x000fe400078e3cff */
[----:B------:R-:W-:Y:S02]  /*95db0*/  ISETP.GT.AND P1, PT, R47, -0x1, PT ;  /* 0xffffffff2f00780c */ /* 0x000fe40003f24270 */
[----:B------:R-:W-:Y:S02]  /*95dc0*/  SHF.R.S32.HI R49, RZ, 0x1f, R47 ;  /* 0x0000001fff317819 */ /* 0x000fe4000001142f */
[----:B------:R-:W-:Y:S02]  /*95dd0*/  SHF.R.S32.HI R47, RZ, 0x1f, R25 ;  /* 0x0000001fff2f7819 */ /* 0x000fe40000011419 */
[----:B------:R-:W-:-:S02]  /*95de0*/  LOP3.LUT R50, R43, 0x1, RZ, 0xc0, !PT ;  /* 0x000000012b327812 */ /* 0x000fc400078ec0ff */
        /* <DEDUP_REMOVED lines=9> */
[----:B------:R-:W-:Y:S01]  /*95e80*/  IMAD.IADD R43, R18, 0x1, R43 ;  /* 0x00000001122b7824 */ /* 0x000fe200078e022b */
[----:B------:R-:W-:Y:S02]  /*95e90*/  LOP3.LUT R15, R46, R15, RZ, 0xfc, !PT ;  /* 0x0000000f2e0f7212 */ /* 0x000fe400078efcff */
[----:B------:R-:W-:Y:S02]  /*95ea0*/  SHF.L.U32 R39, R50, R41, RZ ;  /* 0x0000002932277219 */ /* 0x000fe400000006ff */
[----:B------:R-:W-:-:S02]  /*95eb0*/  @!P0 SEL R48, R48, R43, P1 ;  /* 0x0000002b30308207 */ /* 0x000fc40000800000 */
[-C--:B------:R-:W-:Y:S02]  /*95ec0*/  SHF.L.U32 R25, R52, R41.reuse, RZ ;  /* 0x0000002934197219 */ /* 0x080fe400000006ff */
[----:B------:R-:W-:Y:S02]  /*95ed0*/  SHF.L.U32 R41, R2, R41, RZ ;  /* 0x0000002902297219 */ /* 0x000fe400000006ff */
[----:B------:R-:W-:Y:S02]  /*95ee0*/  LOP3.LUT R18, R48, R45, RZ, 0x3c, !PT ;  /* 0x0000002d30127212 */ /* 0x000fe400078e3cff */
[-C--:B------:R-:W-:Y:S02]  /*95ef0*/  LOP3.LUT R25, R20, R41.reuse, R25, 0x70, !PT ;  /* 0x0000002914197212 */ /* 0x080fe400078e7019 */
[----:B------:R-:W-:Y:S02]  /*95f00*/  LOP3.LUT R39, R39, R41, R20, 0x70, !PT ;  /* 0x0000002927277212 */ /* 0x000fe400078e7014 */
[----:B------:R-:W-:-:S02]  /*95f10*/  SHF.R.U32.HI R41, RZ, 0x10, R18 ;  /* 0x00000010ff297819 */ /* 0x000fc40000011612 */
[C---:B------:R-:W-:Y:S02]  /*95f20*/  LOP3.LUT R25, R44.reuse, R25, R39, 0x1e, !PT ;  /* 0x000000192c197212 */ /* 0x040fe400078e1e27 */
[----:B------:R-:W-:Y:S02]  /*95f30*/  LOP3.LUT R41, R41, R18, RZ, 0x3c, !PT ;  /* 0x0000001229297212 */ /* 0x000fe400078e3cff */
[----:B------:R-:W-:Y:S02]  /*95f40*/  LOP3.LUT R25, R44, R31, R25, 0x78, !PT ;  /* 0x0000001f2c197212 */ /* 0x000fe400078e7819 */
[--C-:B------:R-:W-:Y:S02]  /*95f50*/  SHF.R.U32.HI R43, RZ, 0xc, R41.reuse ;  /* 0x0000000cff2b7819 */ /* 0x100fe40000011629 */
[--C-:B------:R-:W-:Y:S02]  /*95f60*/  SHF.R.U32.HI R50, RZ, 0x4, R41.reuse ;  /* 0x00000004ff327819 */ /* 0x100fe40000011629 */
[----:B------:R-:W-:-:S02]  /*95f70*/  SHF.R.U32.HI R47, RZ, 0x8, R41 ;  /* 0x00000008ff2f7819 */ /* 0x000fc40000011629 */
[----:B------:R-:W-:Y:S02]  /*95f80*/  SHF.R.U32.HI R46, RZ, 0x1, R38 ;  /* 0x00000001ff2e7819 */ /* 0x000fe40000011626 */
[----:B------:R-:W-:Y:S02]  /*95f90*/  LOP3.LUT R50, R47, R50, R43, 0x96, !PT ;  /* 0x000000322f327212 */ /* 0x000fe400078e962b */
[----:B------:R-:W-:Y:S02]  /*95fa0*/  IADD3 R25, PT, PT, R33, R6, R25 ;  /* 0x0000000621197210 */ /* 0x000fe40007ffe019 */
[----:B------:R-:W-:Y:S02]  /*95fb0*/  LOP3.LUT R50, R50, R41, RZ, 0x3c, !PT ;  /* 0x0000002932327212 */ /* 0x000fe400078e3cff */
[----:B------:R-:W-:Y:S02]  /*95fc0*/  LOP3.LUT R6, R46, 0x1, RZ, 0xc0, !PT ;  /* 0x000000012e067812 */ /* 0x000fe400078ec0ff */
[----:B------:R-:W-:-:S02]  /*95fd0*/  SHF.R.U32.HI R41, RZ, 0x2, R50 ;  /* 0x00000002ff297819 */ /* 0x000fc40000011632 */
[--C-:B------:R-:W-:Y:S02]  /*95fe0*/  SHF.R.U32.HI R33, RZ, 0x8, R32.reuse ;  /* 0x00000008ff217819 */ /* 0x100fe40000011620 */
[----:B------:R-:W-:Y:S02]  /*95ff0*/  LOP3.LUT R41, R41, R50, RZ, 0x3c, !PT ;  /* 0x0000003229297212 */ /* 0x000fe400078e3cff */
[----:B------:R-:W-:Y:S02]  /*96000*/  SHF.R.U32.HI R46, RZ, 0x1, R32 ;  /* 0x00000001ff2e7819 */ /* 0x000fe40000011620 */
[----:B------:R-:W-:Y:S01]  /*96010*/  LOP3.LUT R33, R33, 0x1f, RZ, 0xc0, !PT ;  /* 0x0000001f21217812 */ /* 0x000fe200078ec0ff */
[----:B------:R-:W-:Y:S01]  /*96020*/  IMAD.SHL.U32 R43, R41, 0x8, RZ ;  /* 0x00000008292b7824 */ /* 0x000fe200078e00ff */
[----:B------:R-:W-:-:S04]  /*96030*/  LOP3.LUT R46, R46, 0x1, RZ, 0xc0, !PT ;  /* 0x000000012e2e7812 */ /* 0x000fc800078ec0ff */
[----:B------:R-:W-:Y:S02]  /*96040*/  LOP3.LUT R43, R43, 0x18, RZ, 0xc, !PT ;  /* 0x000000182b2b7812 */ /* 0x000fe400078e0cff */
[----:B------:R-:W-:Y:S02]  /*96050*/  SHF.L.U32 R46, R46, R33, RZ ;  /* 0x000000212e2e7219 */ /* 0x000fe400000006ff */
        /* <DEDUP_REMOVED lines=110> */
[-C--:B------:R-:W-:Y:S02]  /*96740*/  SHF.L.U32 R48, R48, R33.reuse, RZ ;  /* 0x0000002130307219 */ /* 0x080fe400000006ff */
[----:B------:R-:W-:Y:S01]  /*96750*/  LOP3.LUT R45, R6, R38, R23, 0x70, !PT ;  /* 0x00000026062d7212 */ /* 0x000fe200078e7017 */
[C---:B------:R-:W-:Y:S01]  /*96760*/  VIADD R6, R43.reuse, 0x1010101 ;  /* 0x010101012b067836 */ /* 0x040fe20000000000 */
[----:B------:R-:W-:Y:S01]  /*96770*/  SHF.L.U32 R47, R2, R33, RZ ;  /* 0x00000021022f7219 */ /* 0x000fe200000006ff */
[----:B------:R-:W-:Y:S01]  /*96780*/  VIADD R43, R43, 0x2020202 ;  /* 0x020202022b2b7836 */ /* 0x000fe20000000000 */
[----:B------:R-:W-:-:S02]  /*96790*/  LOP3.LUT R49, R49, 0x18, RZ, 0xc, !PT ;  /* 0x0000001831317812 */ /* 0x000fc400078e0cff */
[----:B------:R-:W-:Y:S01]  /*967a0*/  LOP3.LUT R33, R26, R47, R48, 0x70, !PT ;  /* 0x0000002f1a217212 */ /* 0x000fe200078e7030 */
[C---:B------:R-:W-:Y:S01]  /*967b0*/  IMAD.U32 R48, R44.reuse, -0x80000000, RZ ;  /* 0x800000002c307824 */ /* 0x040fe200078e00ff */
[----:B------:R-:W-:Y:S01]  /*967c0*/  SHF.R.U32.HI R6, RZ, R49, R6 ;  /* 0x00000031ff067219 */ /* 0x000fe20000011606 */
[----:B------:R-:W-:Y:S01]  /*967d0*/  IMAD.SHL.U32 R49, R44, 0x40000000, RZ ;  /* 0x400000002c317824 */ /* 0x000fe200078e00ff */
[----:B------:R-:W-:Y:S02]  /*967e0*/  LOP3.LUT R32, R23, R38, R32, 0x70, !PT ;  /* 0x0000002617207212 */ /* 0x000fe400078e7020 */
[----:B------:R-:W-:Y:S02]  /*967f0*/  LOP3.LUT R38, R46, R47, R26, 0x70, !PT ;  /* 0x0000002f2e267212 */ /* 0x000fe400078e701a */
[--C-:B------:R-:W-:Y:S02]  /*96800*/  SHF.R.U32.HI R47, RZ, 0x8, R37.reuse ;  /* 0x00000008ff2f7819 */ /* 0x100fe40000011625 */
[----:B------:R-:W-:-:S02]  /*96810*/  SHF.R.U32.HI R46, RZ, 0x1, R37 ;  /* 0x00000001ff2e7819 */ /* 0x000fc40000011625 */
[----:B------:R-:W-:Y:S02]  /*96820*/  LOP3.LUT R50, R49, 0xc0000000, RZ, 0x3c, !PT ;  /* 0xc000000031327812 */ /* 0x000fe400078e3cff */
[----:B------:R-:W-:Y:S02]  /*96830*/  LOP3.LUT R48, R48, 0x80000000, RZ, 0x3c, !PT ;  /* 0x8000000030307812 */ /* 0x000fe400078e3cff */
[----:B------:R-:W-:Y:S02]  /*96840*/  LOP3.LUT R47, R47, 0x1f, RZ, 0xc0, !PT ;  /* 0x0000001f2f2f7812 */ /* 0x000fe400078ec0ff */
[----:B------:R-:W-:Y:S02]  /*96850*/  LOP3.LUT R46, R46, 0x1, RZ, 0xc0, !PT ;  /* 0x000000012e2e7812 */ /* 0x000fe400078ec0ff */
[----:B------:R-:W-:Y:S02]  /*96860*/  LOP3.LUT R44, R37, 0x1, RZ, 0xc0, !PT ;  /* 0x00000001252c7812 */ /* 0x000fe400078ec0ff */
[----:B------:R-:W-:-:S02]  /*96870*/  SHF.R.S32.HI R53, RZ, 0x1f, R50 ;  /* 0x0000001fff357819 */ /* 0x000fc40000011432 */
[----:B------:R-:W-:Y:S02]  /*96880*/  SHF.R.S32.HI R51, RZ, 0x1f, R48 ;  /* 0x0000001fff337819 */ /* 0x000fe40000011430 */
[-C--:B------:R-:W-:Y:S02]  /*96890*/  SHF.L.U32 R49, R46, R47.reuse, RZ ;  /* 0x0000002f2e317219 */ /* 0x080fe400000006ff */
[-C--:B------:R-:W-:Y:S02]  /*968a0*/  SHF.L.U32 R44, R44, R47.reuse, RZ ;  /* 0x0000002f2c2c7219 */ /* 0x080fe400000006ff */
[----:B------:R-:W-:Y:S02]  /*968b0*/  SHF.R.W.U32 R37, R39, R6, R39 ;  /* 0x0000000627257219 */ /* 0x000fe40000001e27 */
[----:B------:R-:W-:Y:S02]  /*968c0*/  SHF.L.U32 R47, R2, R47, RZ ;  /* 0x0000002f022f7219 */ /* 0x000fe400000006ff */
[----:B------:R-:W-:-:S02]  /*968d0*/  LOP3.LUT R6, R53, R22, RZ, 0x30, !PT ;  /* 0x0000001635067212 */ /* 0x000fc400078e30ff */
[----:B------:R-:W-:Y:S02]  /*968e0*/  LOP3.LUT R51, R51, R22, RZ, 0xfc, !PT ;  /* 0x0000001633337212 */ /* 0x000fe400078efcff */
[----:B------:R-:W-:Y:S02]  /*968f0*/  ISETP.NE.AND P0, PT, R48, RZ, PT ;  /* 0x000000ff3000720c */ /* 0x000fe40003f05270 */
[-C--:B------:R-:W-:Y:S02]  /*96900*/  LOP3.LUT R44, R26, R47.reuse, R44, 0x70, !PT ;  /* 0x0000002f1a2c7212 */ /* 0x080fe400078e702c */
[----:B------:R-:W-:Y:S02]  /*96910*/  LOP3.LUT R49, R49, R47, R26, 0x70, !PT ;  /* 0x0000002f31317212 */ /* 0x000fe400078e701a */
[----:B------:R-:W-:Y:S02]  /*96920*/  LOP3.LUT R6, R37, R6, R51, 0xd0, !PT ;  /* 0x0000000625067212 */ /* 0x000fe400078ed033 */
[----:B------:R-:W-:-:S02]  /*96930*/  LOP3.LUT R47, R22, R37, RZ, 0x30, !PT ;  /* 0x00000025162f7212 */ /* 0x000fc400078e30ff */
[----:B------:R-:W-:Y:S02]  /*96940*/  LOP3.LUT R37, RZ, R37, RZ, 0x33, !PT ;  /* 0x00000025ff257212 */ /* 0x000fe400078e33ff */
[----:B------:R-:W-:Y:S02]  /*96950*/  ISETP.GT.AND P1, PT, R50, -0x1, PT ;  /* 0xffffffff3200780c */ /* 0x000fe40003f24270 */
[----:B------:R-:W-:Y:S01]  /*96960*/  LOP3.LUT R47, R6, R47, RZ, 0xfc, !PT ;  /* 0x0000002f062f7212 */ /* 0x000fe200078efcff */
[----:B------:R-:W-:Y:S01]  /*96970*/  IMAD.IADD R22, R22, 0x1, R37 ;  /* 0x0000000116167824 */ /* 0x000fe200078e0225 */
[----:B------:R-:W-:Y:S02]  /*96980*/  LOP3.LUT R33, R33, R38, RZ, 0xfc, !PT ;  /* 0x0000002621217212 */ /* 0x000fe400078efcff */
        /* <DEDUP_REMOVED lines=34> */
[--C-:B------:R-:W-:Y:S02]  /*96bb0*/  SHF.R.U32.HI R37, RZ, 0x4, R6.reuse ;  /* 0x00000004ff257819 */ /* 0x100fe40000011606 */
[--C-:B------:R-:W-:Y:S02]  /*96bc0*/  SHF.R.U32.HI R4, RZ, 0x8, R6.reuse ;  /* 0x00000008ff047819 */ /* 0x100fe40000011606 */
        /* <DEDUP_REMOVED lines=30> */
[----:B------:R-:W-:Y:S02]  /*96db0*/  LOP3.LUT R18, R44, R49, RZ, 0xfc, !PT ;  /* 0x000000312c127212 */ /* 0x000fe400078efcff */
[-C--:B------:R-:W-:Y:S02]  /*96dc0*/  LOP3.LUT R44, RZ, R34.reuse, RZ, 0x33, !PT ;  /* 0x00000022ff2c7212 */ /* 0x080fe400078e33ff */
[C---:B------:R-:W-:Y:S02]  /*96dd0*/  LOP3.LUT R43, R47.reuse, R34, RZ, 0x30, !PT ;  /* 0x000000222f2b7212 */ /* 0x040fe400078e30ff */
[----:B------:R-:W-:Y:S01]  /*96de0*/  SHF.L.W.U32.HI R45, R18, 0xa, R18 ;  /* 0x0000000a122d7819 */ /* 0x000fe20000010e12 */
        /* <DEDUP_REMOVED lines=31> */
[----:B------:R-:W-:Y:S02]  /*96fe0*/  IMAD.IADD R46, R23, 0x1, R20 ;  /* 0x00000001172e7824 */ /* 0x000fe400078e0214 */
        /* <DEDUP_REMOVED lines=12> */
[----:B------:R-:W-:Y:S02]  /*970b0*/  LOP3.LUT R18, R32, R15, R33, 0xe8, !PT ;  /* 0x0000000f20127212 */ /* 0x000fe400078ee821 */
[----:B------:R-:W-:-:S02]  /*970c0*/  LOP3.LUT R32, R47, R38, RZ, 0x3c, !PT ;  /* 0x000000262f207212 */ /* 0x000fc400078e3cff */
[----:B------:R-:W-:Y:S02]  /*970d0*/  LOP3.LUT R37, R45, R37, R22, 0x96, !PT ;  /* 0x000000252d257212 */ /* 0x000fe400078e9616 */
[C-C-:B------:R-:W-:Y:S02]  /*970e0*/  SHF.L.W.U32.HI R15, R14.reuse, 0x19, R14.reuse ;  /* 0x000000190e0f7819 */ /* 0x140fe40000010e0e */
[--C-:B------:R-:W-:Y:S02]  /*970f0*/  SHF.L.W.U32.HI R22, R14, 0xe, R14.reuse ;  /* 0x0000000e0e167819 */ /* 0x100fe40000010e0e */
[----:B------:R-:W-:Y:S02]  /*97100*/  SHF.R.U32.HI R33, RZ, 0x3, R14 ;  /* 0x00000003ff217819 */ /* 0x000fe4000001160e */
[--C-:B------:R-:W-:Y:S02]  /*97110*/  SHF.R.U32.HI R45, RZ, 0xc, R32.reuse ;  /* 0x0000000cff2d7819 */ /* 0x100fe40000011620 */
[----:B------:R-:W-:-:S02]  /*97120*/  SHF.R.U32.HI R48, RZ, 0x4, R32 ;  /* 0x00000004ff307819 */ /* 0x000fc40000011620 */
[----:B------:R-:W-:Y:S02]  /*97130*/  SHF.R.U32.HI R47, RZ, 0x8, R32 ;  /* 0x00000008ff2f7819 */ /* 0x000fe40000011620 */
[----:B------:R-:W-:Y:S02]  /*97140*/  LOP3.LUT R15, R33, R15, R22, 0x96, !PT ;  /* 0x0000000f210f7212 */ /* 0x000fe400078e9616 */
[----:B------:R-:W-:Y:S02]  /*97150*/  LOP3.LUT R47, R47, R48, R45, 0x96, !PT ;  /* 0x000000302f2f7212 */ /* 0x000fe400078e962d */
        /* <DEDUP_REMOVED lines=188> */
[----:B------:R-:W-:Y:S01]  /*97d20*/  SHF.L.W.U32.HI R45, R45, 0x7, R45 ;  /* 0x000000072d2d7819 */ /* 0x000fe20000010e2d */
[----:B------:R-:W-:Y:S01]  /*97d30*/  IMAD.IADD R38, R38, 0x1, R49 ;  /* 0x0000000126267824 */ /* 0x000fe200078e0231 */
[----:B------:R-:W-:Y:S02]  /*97d40*/  LOP3.LUT R47, R51, R32, RZ, 0xfc, !PT ;  /* 0x00000020332f7212 */ /* 0x000fe400078efcff */
[----:B------:R-:W-:Y:S02]  /*97d50*/  LOP3.LUT R18, R45, R18, R37, 0x96, !PT ;  /* 0x000000122d127212 */ /* 0x000fe400078e9625 */
[----:B------:R-:W-:Y:S02]  /*97d60*/  @!P0 SEL R47, R47, R38, P1 ;  /* 0x000000262f2f8207 */ /* 0x000fe40000800000 */
[----:B------:R-:W-:Y:S02]  /*97d70*/  SHF.R.U32.HI R37, RZ, 0x8, R36 ;  /* 0x00000008ff257819 */ /* 0x000fe40000011624 */
[----:B------:R-:W-:-:S02]  /*97d80*/  LOP3.LUT R32, R47, R44, RZ, 0x3c, !PT ;  /* 0x0000002c2f207212 */ /* 0x000fc400078e3cff */
[----:B------:R-:W-:Y:S02]  /*97d90*/  SHF.R.U32.HI R45, RZ, 0x1, R36 ;  /* 0x00000001ff2d7819 */ /* 0x000fe40000011624 */
[----:B------:R-:W-:Y:S02]  /*97da0*/  SHF.R.U32.HI R49, RZ, 0x10, R32 ;  /* 0x00000010ff317819 */ /* 0x000fe40000011620 */
[----:B------:R-:W-:Y:S02]  /*97db0*/  LOP3.LUT R37, R37, 0x1f, RZ, 0xc0, !PT ;  /* 0x0000001f25257812 */ /* 0x000fe400078ec0ff */
[----:B------:R-:W-:Y:S02]  /*97dc0*/  LOP3.LUT R49, R49, R32, RZ, 0x3c, !PT ;  /* 0x0000002031317212 */ /* 0x000fe400078e3cff */
[----:B------:R-:W-:Y:S02]  /*97dd0*/  LOP3.LUT R36, R36, 0x1, RZ, 0xc0, !PT ;  /* 0x0000000124247812 */ /* 0x000fe400078ec0ff */
[----:B------:R-:W-:-:S02]  /*97de0*/  SHF.R.U32.HI R38, RZ, 0xc, R49 ;  /* 0x0000000cff267819 */ /* 0x000fc40000011631 */
        /* <DEDUP_REMOVED lines=94> */
[-C--:B------:R-:W-:Y:S02]  /*983d0*/  SHF.L.U32 R45, R36, R37.reuse, RZ ;  /* 0x00000025242d7219 */ /* 0x080fe400000006ff */
[----:B------:R-:W-:Y:S02]  /*983e0*/  SHF.L.U32 R46, R46, R37, RZ ;  /* 0x000000252e2e7219 */ /* 0x000fe400000006ff */
[----:B------:R-:W-:Y:S02]  /*983f0*/  @!P0 SEL R42, R42, R49, P1 ;  /* 0x000000312a2a8207 */ /* 0x000fe40000800000 */
[----:B------:R-:W-:-:S03]  /*98400*/  SHF.L.U32 R37, R2, R37, RZ ;  /* 0x0000002502257219 */ /* 0x000fc600000006ff */
[----:B------:R-:W-:Y:S01]  /*98410*/  IMAD.IADD R47, R47, 0x1, R42 ;  /* 0x000000012f2f7824 */ /* 0x000fe200078e022a */
[-C--:B------:R-:W-:Y:S02]  /*98420*/  LOP3.LUT R45, R20, R37.reuse, R45, 0x70, !PT ;  /* 0x00000025142d7212 */ /* 0x080fe400078e702d */
[----:B------:R-:W-:Y:S02]  /*98430*/  LOP3.LUT R46, R46, R37, R20, 0x70, !PT ;  /* 0x000000252e2e7212 */ /* 0x000fe400078e7014 */
        /* <DEDUP_REMOVED lines=164> */
[----:B------:R-:W-:Y:S02]  /*98e80*/  IADD3 R7, PT, PT, R18, R7, R47 ;  /* 0x0000000712077210 */ /* 0x000fe40007ffe02f */
        /* <DEDUP_REMOVED lines=67> */
[----:B------:R-:W-:-:S04]  /*992c0*/  SHF.R.U32.HI R18, RZ, 0x8, R27 ;  /* 0x00000008ff127819 */ /* 0x000fc8000001161b */
[----:B------:R-:W-:Y:S02]  /*992d0*/  LOP3.LUT R47, R18, 0x1f, RZ, 0xc0, !PT ;  /* 0x0000001f122f7812 */ /* 0x000fe400078ec0ff */
[----:B------:R-:W-:Y:S02]  /*992e0*/  LOP3.LUT R18, R27, 0x1, RZ, 0xc0, !PT ;  /* 0x000000011b127812 */ /* 0x000fe400078ec0ff */
[-C--:B------:R-:W-:Y:S02]  /*992f0*/  SHF.L.U32 R27, R48, R47.reuse, RZ ;  /* 0x0000002f301b7219 */ /* 0x080fe400000006ff */
[-C--:B------:R-:W-:Y:S02]  /*99300*/  SHF.L.U32 R48, R2, R47.reuse, RZ ;  /* 0x0000002f02307219 */ /* 0x080fe400000006ff */
[----:B------:R-:W-:Y:S01]  /*99310*/  SHF.L.U32 R49, R18, R47, RZ ;  /* 0x0000002f12317219 */ /* 0x000fe200000006ff */
[----:B------:R-:W-:Y:S01]  /*99320*/  IMAD.IADD R18, R24, 0x1, R5 ;  /* 0x0000000118127824 */ /* 0x000fe200078e0205 */
[----:B------:R-:W-:-:S02]  /*99330*/  LOP3.LUT R47, R46, R45, RZ, 0x3c, !PT ;  /* 0x0000002d2e2f7212 */ /* 0x000fc400078e3cff */
[-C--:B------:R-:W-:Y:S02]  /*99340*/  LOP3.LUT R24, R27, R48.reuse, R23, 0x70, !PT ;  /* 0x000000301b187212 */ /* 0x080fe400078e7017 */
[----:B------:R-:W-:Y:S02]  /*99350*/  SHF.R.U32.HI R27, RZ, 0x8, R35 ;  /* 0x00000008ff1b7819 */ /* 0x000fe40000011623 */
[----:B------:R-:W-:Y:S02]  /*99360*/  SHF.R.U32.HI R50, RZ, 0x2, R47 ;  /* 0x00000002ff327819 */ /* 0x000fe4000001162f */
[----:B------:R-:W-:Y:S02]  /*99370*/  LOP3.LUT R45, R27, 0x1f, RZ, 0xc0, !PT ;  /* 0x0000001f1b2d7812 */ /* 0x000fe400078ec0ff */
[----:B------:R-:W-:Y:S02]  /*99380*/  LOP3.LUT R5, R23, R48, R49, 0x70, !PT ;  /* 0x0000003017057212 */ /* 0x000fe400078e7031 */
[----:B------:R-:W-:-:S02]  /*99390*/  SHF.R.U32.HI R46, RZ, 0x1, R35 ;  /* 0x00000001ff2e7819 */ /* 0x000fc40000011623 */
[----:B------:R-:W-:Y:S02]  /*993a0*/  LOP3.LUT R27, R50, R47, RZ, 0x3c, !PT ;  /* 0x0000002f321b7212 */ /* 0x000fe400078e3cff */
[----:B------:R-:W-:Y:S02]  /*993b0*/  LOP3.LUT R48, R35, 0x1, RZ, 0xc0, !PT ;  /* 0x0000000123307812 */ /* 0x000fe400078ec0ff */
[----:B------:R-:W-:Y:S01]  /*993c0*/  LOP3.LUT R46, R46, 0x1, RZ, 0xc0, !PT ;  /* 0x000000012e2e7812 */ /* 0x000fe200078ec0ff */
[----:B------:R-:W-:Y:S01]  /*993d0*/  IMAD.SHL.U32 R47, R27, 0x8, RZ ;  /* 0x000000081b2f7824 */ /* 0x000fe200078e00ff */
[-C--:B------:R-:W-:Y:S02]  /*993e0*/  SHF.L.U32 R48, R48, R45.reuse, RZ ;  /* 0x0000002d30307219 */ /* 0x080fe400000006ff */
[-C--:B------:R-:W-:Y:S02]  /*993f0*/  SHF.L.U32 R35, R2, R45.reuse, RZ ;  /* 0x0000002d02237219 */ /* 0x080fe400000006ff */
[----:B------:R-:W-:-:S02]  /*99400*/  SHF.L.U32 R46, R46, R45, RZ ;  /* 0x0000002d2e2e7219 */ /* 0x000fc400000006ff */
[-C--:B------:R-:W-:Y:S02]  /*99410*/  LOP3.LUT R45, R26, R35.reuse, R48, 0x70, !PT ;  /* 0x000000231a2d7212 */ /* 0x080fe400078e7030 */
[----:B------:R-:W-:Y:S01]  /*99420*/  LOP3.LUT R48, R47, 0x18, RZ, 0xc, !PT ;  /* 0x000000182f307812 */ /* 0x000fe200078e0cff */
[C---:B------:R-:W-:Y:S01]  /*99430*/  IMAD.U32 R47, R27.reuse, -0x80000000, RZ ;  /* 0x800000001b2f7824 */ /* 0x040fe200078e00ff */
[----:B------:R-:W-:Y:S01]  /*99440*/  LOP3.LUT R46, R46, R35, R26, 0x70, !PT ;  /* 0x000000232e2e7212 */ /* 0x000fe200078e701a */
[----:B------:R-:W-:Y:S01]  /*99450*/  IMAD.SHL.U32 R27, R27, 0x40000000, RZ ;  /* 0x400000001b1b7824 */ /* 0x000fe200078e00ff */
[----:B------:R-:W-:Y:S01]  /*99460*/  LOP3.LUT R5, R5, R24, RZ, 0xfc, !PT ;  /* 0x0000001805057212 */ /* 0x000fe200078efcff */
        /* <DEDUP_REMOVED lines=11> */
[----:B------:R-:W-:Y:S02]  /*99520*/  ISETP.GT.AND P1, PT, R27, -0x1, PT ;  /* 0xffffffff1b00780c */ /* 0x000fe40003f24270 */
[----:B------:R-:W-:Y:S02]  /*99530*/  LOP3.LUT R50, R48, R35, R50, 0xd0, !PT ;  /* 0x0000002330327212 */ /* 0x000fe400078ed032 */
[-C--:B------:R-:W-:Y:S02]  /*99540*/  LOP3.LUT R27, R37, R48.reuse, RZ, 0x30, !PT ;  /* 0x00000030251b7212 */ /* 0x080fe400078e30ff */
[----:B------:R-:W-:Y:S02]  /*99550*/  LOP3.LUT R48, RZ, R48, RZ, 0x33, !PT ;  /* 0x00000030ff307212 */ /* 0x000fe400078e33ff */
[----:B------:R-:W-:-:S02]  /*99560*/  LOP3.LUT R27, R50, R27, RZ, 0xfc, !PT ;  /* 0x0000001b321b7212 */ /* 0x000fc400078efcff */
[----:B------:R-:W-:Y:S01]  /*99570*/  SHF.R.U32.HI R24, RZ, 0x8, R41 ;  /* 0x00000008ff187819 */ /* 0x000fe20000011629 */
[----:B------:R-:W-:Y:S01]  /*99580*/  IMAD.IADD R48, R37, 0x1, R48 ;  /* 0x0000000125307824 */ /* 0x000fe200078e0230 */
[----:B------:R-:W-:Y:S02]  /*99590*/  LOP3.LUT R46, R45, R46, RZ, 0xfc, !PT ;  /* 0x0000002e2d2e7212 */ /* 0x000fe400078efcff */
[----:B------:R-:W-:Y:S02]  /*995a0*/  LOP3.LUT R45, R24, 0x1f, RZ, 0xc0, !PT ;  /* 0x0000001f182d7812 */ /* 0x000fe400078ec0ff */
[----:B------:R-:W-:Y:S02]  /*995b0*/  @!P0 SEL R27, R27, R48, P1 ;  /* 0x000000301b1b8207 */ /* 0x000fe40000800000 */
[----:B------:R-:W-:Y:S02]  /*995c0*/  LOP3.LUT R24, R41, 0x1, RZ, 0xc0, !PT ;  /* 0x0000000129187812 */ /* 0x000fe400078ec0ff */
[----:B------:R-:W-:-:S02]  /*995d0*/  LOP3.LUT R48, R27, R36, RZ, 0x3c, !PT ;  /* 0x000000241b307212 */ /* 0x000fc400078e3cff */
        /* <DEDUP_REMOVED lines=102> */
[----:B------:R-:W-:Y:S01]  /*99c40*/  LOP3.LUT R50, R48, R43, R50, 0xd0, !PT ;  /* 0x0000002b30327212 */ /* 0x000fe200078ed032 */
[----:B------:R-:W-:Y:S01]  /*99c50*/  IMAD.IADD R43, R26, 0x1, R31 ;  /* 0x000000011a2b7824 */ /* 0x000fe200078e021f */
[----:B------:R-:W-:-:S02]  /*99c60*/  LOP3.LUT R27, R37, R48, RZ, 0x30, !PT ;  /* 0x00000030251b7212 */ /* 0x000fc400078e30ff */
        /* <DEDUP_REMOVED lines=177> */
[----:B------:R-:W-:Y:S02]  /*9a780*/  LOP3.LUT R28, R39, R28, RZ, 0xfc, !PT ;  /* 0x0000001c271c7212 */ /* 0x000fe400078efcff */
[----:B------:R-:W-:-:S02]  /*9a790*/  LOP3.LUT R6, R7, R24, R6, 0x70, !PT ;  /* 0x0000001807067212 */ /* 0x000fc400078e7006 */
[----:B------:R-:W-:Y:S01]  /*9a7a0*/  LOP3.LUT R45, R47, R24, R7, 0x70, !PT ;  /* 0x000000182f2d7212 */ /* 0x000fe200078e7007 */
[----:B------:R-:W-:Y:S01]  /*9a7b0*/  VIADD R24, R44, 0x1010101 ;  /* 0x010101012c187836 */ /* 0x000fe20000000000 */
[----:B------:R-:W-:Y:S02]  /*9a7c0*/  LOP3.LUT R47, R48, 0x18, RZ, 0xc, !PT ;  /* 0x00000018302f7812 */ /* 0x000fe400078e0cff */
        /* <DEDUP_REMOVED lines=39> */
[----:B------:R-:W-:Y:S01]  /*9aa40*/  SHF.R.W.U32 R48, R27, R24, R27 ;  /* 0x000000181b307219 */ /* 0x000fe20000001e1b */
[----:B------:R-:W-:Y:S01]  /*9aa50*/  IMAD.IADD R24, R21, 0x1, R6 ;  /* 0x0000000115187824 */ /* 0x000fe200078e0206 */
        /* <DEDUP_REMOVED lines=17> */
[-C--:B------:R-:W-:Y:S02]  /*9ab70*/  SHF.L.U32 R32, R32, R21.reuse, RZ ;  /* 0x0000001520207219 */ /* 0x080fe400000006ff */
[----:B------:R-:W-:Y:S02]  /*9ab80*/  SHF.L.U32 R21, R2, R21, RZ ;  /* 0x0000001502157219 */ /* 0x000fe400000006ff */
[----:B------:R-:W-:Y:S02]  /*9ab90*/  LOP3.LUT R37, R48, R27, RZ, 0x3c, !PT ;  /* 0x0000001b30257212 */ /* 0x000fe400078e3cff */
[-C--:B------:R-:W-:Y:S02]  /*9aba0*/  LOP3.LUT R39, R24, R21.reuse, R32, 0x70, !PT ;  /* 0x0000001518277212 */ /* 0x080fe400078e7020 */
[----:B------:R-:W-:Y:S02]  /*9abb0*/  LOP3.LUT R48, R44, R21, R24, 0x70, !PT ;  /* 0x000000152c307212 */ /* 0x000fe400078e7018 */
[----:B------:R-:W-:-:S02]  /*9abc0*/  SHF.R.U32.HI R32, RZ, 0x4, R37 ;  /* 0x00000004ff207819 */ /* 0x000fc40000011625 */
[C-C-:B------:R-:W-:Y:S02]  /*9abd0*/  SHF.L.W.U32.HI R21, R28.reuse, 0x1e, R28.reuse ;  /* 0x0000001e1c157819 */ /* 0x140fe40000010e1c */
[C-C-:B------:R-:W-:Y:S02]  /*9abe0*/  SHF.L.W.U32.HI R44, R28.reuse, 0x13, R28.reuse ;  /* 0x000000131c2c7819 */ /* 0x140fe40000010e1c */
[----:B------:R-:W-:Y:S02]  /*9abf0*/  SHF.L.W.U32.HI R28, R28, 0xa, R28 ;  /* 0x0000000a1c1c7819 */ /* 0x000fe40000010e1c */
[----:B------:R-:W-:Y:S02]  /*9ac00*/  LOP3.LUT R32, R32, 0xf0f0f0f, R37, 0x48, !PT ;  /* 0x0f0f0f0f20207812 */ /* 0x000fe400078e4825 */
[----:B------:R-:W-:Y:S02]  /*9ac10*/  LOP3.LUT R43, R28, R21, R44, 0x96, !PT ;  /* 0x000000151c2b7212 */ /* 0x000fe400078e962c */
[----:B------:R-:W-:-:S02]  /*9ac20*/  LOP3.LUT R28, R39, R48, RZ, 0xfc, !PT ;  /* 0x00000030271c7212 */ /* 0x000fc400078efcff */
[----:B------:R-:W-:Y:S02]  /*9ac30*/  SHF.R.U32.HI R48, RZ, 0x18, R32 ;  /* 0x00000018ff307819 */ /* 0x000fe40000011620 */
[C-C-:B------:R-:W-:Y:S02]  /*9ac40*/  SHF.L.W.U32.HI R44, R19.reuse, 0xf, R19.reuse ;  /* 0x0000000f132c7819 */ /* 0x140fe40000010e13 */
[--C-:B------:R-:W-:Y:S02]  /*9ac50*/  SHF.L.W.U32.HI R21, R19, 0xd, R19.reuse ;  /* 0x0000000d13157819 */ /* 0x100fe40000010e13 */
[----:B------:R-:W-:Y:S02]  /*9ac60*/  SHF.R.U32.HI R39, RZ, 0xa, R19 ;  /* 0x0000000aff277819 */ /* 0x000fe40000011613 */
[----:B------:R-:W-:Y:S02]  /*9ac70*/  SHF.R.W.U32 R48, R37, R48, R37 ;  /* 0x0000003025307219 */ /* 0x000fe40000001e25 */
[----:B------:R-:W-:-:S02]  /*9ac80*/  LOP3.LUT R44, R39, R44, R21, 0x96, !PT ;  /* 0x0000002c272c7212 */ /* 0x000fc400078e9615 */
[----:B------:R-:W-:Y:S02]  /*9ac90*/  IADD3 R21, PT, PT, R43, R46, R7 ;  /* 0x0000002e2b157210 */ /* 0x000fe40007ffe007 */
[----:B------:R-:W-:Y:S02]  /*9aca0*/  LOP3.LUT R7, R48, R5, RZ, 0x3c, !PT ;  /* 0x0000000530077212 */ /* 0x000fe400078e3cff */
[--C-:B------:R-:W-:Y:S02]  /*9acb0*/  SHF.R.U32.HI R39, RZ, 0x8, R30.reuse ;  /* 0x00000008ff277819 */ /* 0x100fe4000001161e */
[----:B------:R-:W-:Y:S02]  /*9acc0*/  SHF.R.U32.HI R43, RZ, 0x1, R30 ;  /* 0x00000001ff2b7819 */ /* 0x000fe4000001161e */
[----:B------:R-:W-:Y:S02]  /*9acd0*/  SHF.R.U32.HI R52, RZ, 0x10, R7 ;  /* 0x00000010ff347819 */ /* 0x000fe40000011607 */
[----:B------:R-:W-:-:S02]  /*9ace0*/  SHF.L.W.U32.HI R5, R28, 0x1a, R28 ;  /* 0x0000001a1c057819 */ /* 0x000fc40000010e1c */
[C-C-:B------:R-:W-:Y:S02]  /*9acf0*/  SHF.L.W.U32.HI R46, R28.reuse, 0x15, R28.reuse ;  /* 0x000000151c2e7819 */ /* 0x140fe40000010e1c */
[----:B------:R-:W-:Y:S02]  /*9ad00*/  SHF.L.W.U32.HI R28, R28, 0x7, R28 ;  /* 0x000000071c1c7819 */ /* 0x000fe40000010e1c */
[----:B------:R-:W-:Y:S02]  /*9ad10*/  LOP3.LUT R39, R39, 0x1f, RZ, 0xc0, !PT ;  /* 0x0000001f27277812 */ /* 0x000fe400078ec0ff */
[----:B------:R-:W-:Y:S02]  /*9ad20*/  LOP3.LUT R48, R43, 0x1, RZ, 0xc0, !PT ;  /* 0x000000012b307812 */ /* 0x000fe400078ec0ff */
[----:B------:R-:W-:Y:S02]  /*9ad30*/  LOP3.LUT R50, R30, 0x1, RZ, 0xc0, !PT ;  /* 0x000000011e327812 */ /* 0x000fe400078ec0ff */
[----:B------:R-:W-:-:S02]  /*9ad40*/  LOP3.LUT R30, R52, R7, RZ, 0x3c, !PT ;  /* 0x00000007341e7212 */ /* 0x000fc400078e3cff */
[----:B------:R-:W-:Y:S02]  /*9ad50*/  LOP3.LUT R28, R28, R5, R46, 0x96, !PT ;  /* 0x000000051c1c7212 */ /* 0x000fe400078e962e */
        /* <DEDUP_REMOVED lines=13> */
[--C-:B------:R-:W-:Y:S02]  /*9ae30*/  SHF.R.U32.HI R43, RZ, 0x8, R42.reuse ;  /* 0x00000008ff2b7819 */ /* 0x100fe4000001162a */
[----:B------:R-:W-:Y:S02]  /*9ae40*/  SHF.R.U32.HI R47, RZ, 0x1, R42 ;  /* 0x00000001ff2f7819 */ /* 0x000fe4000001162a */
[----:B------:R-:W-:Y:S02]  /*9ae50*/  LOP3.LUT R5, R5, R48, RZ, 0xfc, !PT ;  /* 0x0000003005057212 */ /* 0x000fe400078efcff */
[----:B------:R-:W-:-:S02]  /*9ae60*/  LOP3.LUT R48, R40, 0x1, RZ, 0xc0, !PT ;  /* 0x0000000128307812 */ /* 0x000fc400078ec0ff */
[-C--:B------:R-:W-:Y:S02]  /*9ae70*/  SHF.L.U32 R40, R46, R39.reuse, RZ ;  /* 0x000000272e287219 */ /* 0x080fe400000006ff */
[----:B------:R-:W-:Y:S02]  /*9ae80*/  LOP3.LUT R43, R43, 0x1f, RZ, 0xc0, !PT ;  /* 0x0000001f2b2b7812 */ /* 0x000fe400078ec0ff */
[----:B------:R-:W-:Y:S02]  /*9ae90*/  LOP3.LUT R46, R47, 0x1, RZ, 0xc0, !PT ;  /* 0x000000012f2e7812 */ /* 0x000fe400078ec0ff */
[----:B------:R-:W-:Y:S02]  /*9aea0*/  LOP3.LUT R50, R42, 0x1, RZ, 0xc0, !PT ;  /* 0x000000012a327812 */ /* 0x000fe400078ec0ff */
[-C--:B------:R-:W-:Y:S02]  /*9aeb0*/  SHF.L.U32 R48, R48, R39.reuse, RZ ;  /* 0x0000002730307219 */ /* 0x080fe400000006ff */
[----:B------:R-:W-:-:S02]  /*9aec0*/  SHF.L.U32 R42, R2, R39, RZ ;  /* 0x00000027022a7219 */ /* 0x000fc400000006ff */
[-C--:B------:R-:W-:Y:S02]  /*9aed0*/  SHF.L.U32 R47, R46, R43.reuse, RZ ;  /* 0x0000002b2e2f7219 */ /* 0x080fe400000006ff */
[-C--:B------:R-:W-:Y:S02]  /*9aee0*/  SHF.L.U32 R46, R2, R43.reuse, RZ ;  /* 0x0000002b022e7219 */ /* 0x080fe400000006ff */
[----:B------:R-:W-:Y:S02]  /*9aef0*/  SHF.L.U32 R50, R50, R43, RZ ;  /* 0x0000002b32327219 */ /* 0x000fe400000006ff */
[-C--:B------:R-:W-:Y:S02]  /*9af00*/  LOP3.LUT R39, R25, R42.reuse, R48, 0x70, !PT ;  /* 0x0000002a19277212 */ /* 0x080fe400078e7030 */
[----:B------:R-:W-:Y:S02]  /*9af10*/  LOP3.LUT R40, R40, R42, R25, 0x70, !PT ;  /* 0x0000002a28287212 */ /* 0x000fe400078e7019 */
[----:B------:R-:W-:-:S02]  /*9af20*/  LOP3.LUT R42, R47, R46, R21, 0x70, !PT ;  /* 0x0000002e2f2a7212 */ /* 0x000fc400078e7015 */
        /* <DEDUP_REMOVED lines=134> */
[----:B------:R-:W-:Y:S01]  /*9b790*/  LOP3.LUT R38, R39, R40, RZ, 0xfc, !PT ;  /* 0x0000002827267212 */ /* 0x000fe200078efcff */
[----:B------:R-:W-:Y:S01]  /*9b7a0*/  IMAD.IADD R6, R49, 0x1, R6 ;  /* 0x0000000131067824 */ /* 0x000fe200078e0206 */
[----:B------:R-:W-:Y:S02]  /*9b7b0*/  SHF.L.W.U32.HI R39, R4, 0x1e, R4 ;  /* 0x0000001e04277819 */ /* 0x000fe40000010e04 */
[----:B------:R-:W-:Y:S02]  /*9b7c0*/  LOP3.LUT R38, R38, R5, R42, 0xe8, !PT ;  /* 0x0000000526267212 */ /* 0x000fe400078ee82a */
[----:B------:R-:W-:Y:S02]  /*9b7d0*/  @!P0 SEL R47, R47, R6, P1 ;  /* 0x000000062f2f8207 */ /* 0x000fe40000800000 */
[----:B------:R-:W-:-:S02]  /*9b7e0*/  SHF.L.W.U32.HI R6, R4, 0x13, R4 ;  /* 0x0000001304067819 */ /* 0x000fc40000010e04 */
[----:B------:R-:W-:Y:S01]  /*9b7f0*/  SHF.L.W.U32.HI R4, R4, 0xa, R4 ;  /* 0x0000000a04047819 */ /* 0x000fe20000010e04 */
[----:B------:R-:W-:-:S03]  /*9b800*/  IMAD.IADD R7, R30, 0x1, R47 ;  /* 0x000000011e077824 */ /* 0x000fc600078e022f */
[----:B------:R-:W-:Y:S02]  /*9b810*/  LOP3.LUT R39, R4, R39, R6, 0x96, !PT ;  /* 0x0000002704277212 */ /* 0x000fe400078e9606 */
[----:B------:R-:W-:-:S04]  /*9b820*/  LOP3.LUT R30, R7, R32, RZ, 0x3c, !PT ;  /* 0x00000020071e7212 */ /* 0x000fc800078e3cff */
[----:B------:R-:W-:-:S04]  /*9b830*/  SHF.R.U32.HI R7, RZ, 0x4, R30 ;  /* 0x00000004ff077819 */ /* 0x000fc8000001161e */
[----:B------:R-:W-:-:S04]  /*9b840*/  LOP3.LUT R40, R7, 0xf0f0f0f, R30, 0x48, !PT ;  /* 0x0f0f0f0f07287812 */ /* 0x000fc800078e481e */
[----:B------:R-:W-:Y:S01]  /*9b850*/  SHF.R.U32.HI R43, RZ, 0x18, R40 ;  /* 0x00000018ff2b7819 */ /* 0x000fe20000011628 */
[----:B------:R-:W0:Y:S03]  /*9b860*/  LDS.128 R4, [UR10+0xd0] ;  /* 0x0000d00aff047984 */ /* 0x000e260008000c00 */
[----:B------:R-:W-:Y:S02]  /*9b870*/  SHF.R.W.U32 R42, R30, R43, R30 ;  /* 0x0000002b1e2a7219 */ /* 0x000fe40000001e1e */
        /* <DEDUP_REMOVED lines=11> */
[----:B0-----:R-:W-:Y:S01]  /*9b930*/  IADD3 R43, PT, PT, R20, R4, R9 ;  /* 0x00000004142b7210 */ /* 0x001fe20007ffe009 */
[----:B------:R-:W-:Y:S01]  /*9b940*/  VIADD R9, R40, 0x1010101 ;  /* 0x0101010128097836 */ /* 0x000fe20000000000 */
[----:B------:R-:W-:Y:S01]  /*9b950*/  IADD3 R7, PT, PT, R24, R7, R10 ;  /* 0x0000000718077210 */ /* 0x000fe20007ffe00a */
        /* <DEDUP_REMOVED lines=133> */
[----:B------:R-:W-:Y:S02]  /*9c1b0*/  IADD3 R22, PT, PT, R11, R44, R16 ;  /* 0x0000002c0b167210 */ /* 0x000fe40007ffe010 */
[--C-:B------:R-:W-:Y:S02]  /*9c1c0*/  SHF.R.U32.HI R11, RZ, 0x8, R33.reuse ;  /* 0x00000008ff0b7819 */ /* 0x100fe40000011621 */
[----:B------:R-:W-:Y:S02]  /*9c1d0*/  SHF.R.U32.HI R41, RZ, 0x1, R33 ;  /* 0x00000001ff297819 */ /* 0x000fe40000011621 */
[----:B------:R-:W-:Y:S02]  /*9c1e0*/  LOP3.LUT R47, R47, R48, RZ, 0x3c, !PT ;  /* 0x000000302f2f7212 */ /* 0x000fe400078e3cff */
[----:B------:R-:W-:-:S02]  /*9c1f0*/  LOP3.LUT R11, R11, 0x1f, RZ, 0xc0, !PT ;  /* 0x0000001f0b0b7812 */ /* 0x000fc400078ec0ff */
[----:B------:R-:W-:Y:S02]  /*9c200*/  LOP3.LUT R44, R41, 0x1, RZ, 0xc0, !PT ;  /* 0x00000001292c7812 */ /* 0x000fe400078ec0ff */
[----:B------:R-:W-:Y:S02]  /*9c210*/  SHF.R.U32.HI R48, RZ, 0x2, R47 ;  /* 0x00000002ff307819 */ /* 0x000fe4000001162f */
[-C--:B------:R-:W-:Y:S02]  /*9c220*/  SHF.L.U32 R41, R44, R11.reuse, RZ ;  /* 0x0000000b2c297219 */ /* 0x080fe400000006ff */
[-C--:B------:R-:W-:Y:S02]  /*9c230*/  SHF.L.U32 R33, R50, R11.reuse, RZ ;  /* 0x0000000b32217219 */ /* 0x080fe400000006ff */
[----:B------:R-:W-:Y:S02]  /*9c240*/  SHF.L.U32 R44, R2, R11, RZ ;  /* 0x0000000b022c7219 */ /* 0x000fe400000006ff */
[----:B------:R-:W-:-:S02]  /*9c250*/  LOP3.LUT R47, R48, R47, RZ, 0x3c, !PT ;  /* 0x0000002f302f7212 */ /* 0x000fc400078e3cff */
[C---:B------:R-:W-:Y:S02]  /*9c260*/  IADD3 R11, PT, PT, R31.reuse, R5, R16 ;  /* 0x000000051f0b7210 */ /* 0x040fe40007ffe010 */
[C-C-:B------:R-:W-:Y:S02]  /*9c270*/  SHF.L.W.U32.HI R48, R20.reuse, 0xf, R20.reuse ;  /* 0x0000000f14307819 */ /* 0x140fe40000010e14 */
[--C-:B------:R-:W-:Y:S02]  /*9c280*/  SHF.L.W.U32.HI R5, R20, 0xd, R20.reuse ;  /* 0x0000000d14057819 */ /* 0x100fe40000010e14 */
[----:B------:R-:W-:Y:S02]  /*9c290*/  SHF.R.U32.HI R16, RZ, 0xa, R20 ;  /* 0x0000000aff107819 */ /* 0x000fe40000011614 */
[-C--:B------:R-:W-:Y:S02]  /*9c2a0*/  LOP3.LUT R33, R31, R44.reuse, R33, 0x70, !PT ;  /* 0x0000002c1f217212 */ /* 0x080fe400078e7021 */
[----:B------:R-:W-:Y:S01]  /*9c2b0*/  LOP3.LUT R44, R41, R44, R31, 0x70, !PT ;  /* 0x0000002c292c7212 */ /* 0x000fe200078e701f */
[C---:B------:R-:W-:Y:S01]  /*9c2c0*/  IMAD.SHL.U32 R31, R47.reuse, 0x8, RZ ;  /* 0x000000082f1f7824 */ /* 0x040fe200078e00ff */
[----:B------:R-:W-:Y:S01]  /*9c2d0*/  LOP3.LUT R48, R16, R48, R5, 0x96, !PT ;  /* 0x0000003010307212 */ /* 0x000fe200078e9605 */
[----:B------:R-:W-:-:S02]  /*9c2e0*/  IMAD.U32 R5, R47, -0x80000000, RZ ;  /* 0x800000002f057824 */ /* 0x000fc400078e00ff */
[----:B------:R-:W-:Y:S01]  /*9c2f0*/  IMAD.SHL.U32 R47, R47, 0x40000000, RZ ;  /* 0x400000002f2f7824 */ /* 0x000fe200078e00ff */
[----:B------:R-:W-:Y:S01]  /*9c300*/  LOP3.LUT R31, R31, 0x18, RZ, 0xc, !PT ;  /* 0x000000181f1f7812 */ /* 0x000fe200078e0cff */
[C---:B------:R-:W-:Y:S01]  /*9c310*/  VIADD R16, R46.reuse, 0x1010101 ;  /* 0x010101012e107836 */ /* 0x040fe20000000000 */
        /* <DEDUP_REMOVED lines=17> */
[----:B------:R-:W-:Y:S02]  /*9c430*/  LOP3.LUT R48, R29, 0x1, RZ, 0xc0, !PT ;  /* 0x000000011d307812 */ /* 0x000fe400078ec0ff */
[----:B------:R-:W-:-:S02]  /*9c440*/  @!P0 SEL R31, R31, R16, P1 ;  /* 0x000000101f1f8207 */ /* 0x000fc40000800000 */
        /* <DEDUP_REMOVED lines=48> */
[----:B------:R-:W-:-:S02]  /*9c750*/  SHF.L.U32 R48, R48, R45, RZ ;  /* 0x0000002d30307219 */ /* 0x000fc400000006ff */
[-C--:B------:R-:W-:Y:S02]  /*9c760*/  SHF.L.U32 R46, R46, R45.reuse, RZ ;  /* 0x0000002d2e2e7219 */ /* 0x080fe400000006ff */
[----:B------:R-:W-:Y:S02]  /*9c770*/  LOP3.LUT R47, R47, R42, RZ, 0x3c, !PT ;  /* 0x0000002a2f2f7212 */ /* 0x000fe400078e3cff */
[----:B------:R-:W-:Y:S02]  /*9c780*/  SHF.L.U32 R45, R2, R45, RZ ;  /* 0x0000002d022d7219 */ /* 0x000fe400000006ff */
[----:B------:R-:W-:Y:S02]  /*9c790*/  LOP3.LUT R29, R33, R44, RZ, 0xfc, !PT ;  /* 0x0000002c211d7212 */ /* 0x000fe400078efcff */
[--C-:B------:R-:W-:Y:S02]  /*9c7a0*/  SHF.R.U32.HI R42, RZ, 0x1, R36.reuse ;  /* 0x00000001ff2a7819 */ /* 0x100fe40000011624 */
[----:B------:R-:W-:-:S02]  /*9c7b0*/  SHF.R.U32.HI R33, RZ, 0x8, R36 ;  /* 0x00000008ff217819 */ /* 0x000fc40000011624 */
[----:B------:R-:W-:Y:S02]  /*9c7c0*/  SHF.R.U32.HI R50, RZ, 0x2, R47 ;  /* 0x00000002ff327819 */ /* 0x000fe4000001162f */
[-C--:B------:R-:W-:Y:S02]  /*9c7d0*/  LOP3.LUT R44, R34, R45.reuse, R48, 0x70, !PT ;  /* 0x0000002d222c7212 */ /* 0x080fe400078e7030 */
[----:B------:R-:W-:Y:S02]  /*9c7e0*/  LOP3.LUT R45, R46, R45, R34, 0x70, !PT ;  /* 0x0000002d2e2d7212 */ /* 0x000fe400078e7022 */
        /* <DEDUP_REMOVED lines=8> */
[----:B------:R-:W-:Y:S02]  /*9c870*/  LOP3.LUT R44, R29, R44, R45, 0x1e, !PT ;  /* 0x0000002c1d2c7212 */ /* 0x000fe400078e1e2d */
[----:B------:R-:W-:-:S02]  /*9c880*/  LOP3.LUT R33, R34, R47, R48, 0x70, !PT ;  /* 0x0000002f22217212 */ /* 0x000fc400078e7030 */
        /* <DEDUP_REMOVED lines=341> */
[----:B------:R-:W-:-:S03]  /*9dde0*/  LOP3.LUT R47, R29, R24, R44, 0x78, !PT ;  /* 0x000000181d2f7212 */ /* 0x000fc600078e782c */
[----:B------:R-:W-:Y:S01]  /*9ddf0*/  IMAD.SHL.U32 R6, R48, 0x8, RZ ;  /* 0x0000000830067824 */ /* 0x000fe200078e00ff */
[----:B------:R-:W-:Y:S02]  /*9de00*/  IADD3 R43, PT, PT, R28, R43, R47 ;  /* 0x0000002b1c2b7210 */ /* 0x000fe40007ffe02f */
[----:B------:R-:W-:Y:S02]  /*9de10*/  SHF.R.U32.HI R28, RZ, 0x1, R35 ;  /* 0x00000001ff1c7819 */ /* 0x000fe40000011623 */
[----:B------:R-:W-:Y:S01]  /*9de20*/  LOP3.LUT R29, R6, 0x18, RZ, 0xc, !PT ;  /* 0x00000018061d7812 */ /* 0x000fe200078e0cff */
        /* <DEDUP_REMOVED lines=82> */
[----:B------:R-:W-:-:S02]  /*9e350*/  SHF.L.U32 R46, R28, R49, RZ ;  /* 0x000000311c2e7219 */ /* 0x000fc400000006ff */
[----:B------:R-:W-:Y:S02]  /*9e360*/  ISETP.NE.AND P0, PT, R45, RZ, PT ;  /* 0x000000ff2d00720c */ /* 0x000fe40003f05270 */
        /* <DEDUP_REMOVED lines=9> */
[-C--:B------:R-:W-:Y:S01]  /*9e400*/  LOP3.LUT R45, R46, R50.reuse, R43, 0x70, !PT ;  /* 0x000000322e2d7212 */ /* 0x080fe200078e702b */
[----:B------:R-:W-:Y:S01]  /*9e410*/  IMAD.IADD R48, R29, 0x1, R48 ;  /* 0x000000011d307824 */ /* 0x000fe200078e0230 */
[----:B------:R-:W-:-:S02]  /*9e420*/  LOP3.LUT R28, R43, R50, R28, 0x70, !PT ;  /* 0x000000322b1c7212 */ /* 0x000fc400078e701c */
[----:B------:R-:W-:Y:S02]  /*9e430*/  LOP3.LUT R50, R37, 0x1, RZ, 0xc0, !PT ;  /* 0x0000000125327812 */ /* 0x000fe400078ec0ff */
        /* <DEDUP_REMOVED lines=10> */
[----:B------:R-:W-:Y:S02]  /*9e4e0*/  SHF.R.U32.HI R49, RZ, 0x8, R29 ;  /* 0x00000008ff317819 */ /* 0x000fe4000001161d */
[----:B------:R-:W-:Y:S02]  /*9e4f0*/  SHF.L.U32 R50, R50, R23, RZ ;  /* 0x0000001732327219 */ /* 0x000fe400000006ff */
        /* <DEDUP_REMOVED lines=52> */
[----:B------:R-:W-:Y:S02]  /*9e840*/  SHF.L.U32 R37, R46, R23, RZ ;  /* 0x000000172e257219 */ /* 0x000fe400000006ff */
[----:B------:R-:W-:Y:S02]  /*9e850*/  SHF.R.S32.HI R46, RZ, 0x1f, R47 ;  /* 0x0000001fff2e7819 */ /* 0x000fe4000001142f */
[----:B------:R-:W-:-:S02]  /*9e860*/  ISETP.NE.AND P0, PT, R47, RZ, PT ;  /* 0x000000ff2f00720c */ /* 0x000fc40003f05270 */
[----:B------:R-:W-:Y:S02]  /*9e870*/  SHF.R.W.U32 R48, R41, R48, R41 ;  /* 0x0000003029307219 */ /* 0x000fe40000001e29 */
[-C--:B------:R-:W-:Y:S02]  /*9e880*/  LOP3.LUT R47, R52, R35.reuse, RZ, 0x30, !PT ;  /* 0x00000023342f7212 */ /* 0x080fe400078e30ff */
[----:B------:R-:W-:Y:S02]  /*9e890*/  LOP3.LUT R46, R46, R35, RZ, 0xfc, !PT ;  /* 0x000000232e2e7212 */ /* 0x000fe400078efcff */
[----:B------:R-:W-:Y:S02]  /*9e8a0*/  SHF.L.U32 R45, R2, R23, RZ ;  /* 0x00000017022d7219 */ /* 0x000fe400000006ff */
[----:B------:R-:W-:Y:S02]  /*9e8b0*/  LOP3.LUT R52, R48, R47, R46, 0xd0, !PT ;  /* 0x0000002f30347212 */ /* 0x000fe400078ed02e */
[----:B------:R-:W-:-:S02]  /*9e8c0*/  LOP3.LUT R23, R28, R45, R50, 0x70, !PT ;  /* 0x0000002d1c177212 */ /* 0x000fc400078e7032 */
        /* <DEDUP_REMOVED lines=120> */
[----:B------:R-:W-:Y:S02]  /*9f050*/  IADD3 R23, PT, PT, R39, R38, R43 ;  /* 0x0000002627177210 */ /* 0x000fe40007ffe02b */
[----:B------:R-:W-:Y:S02]  /*9f060*/  SHF.R.U32.HI R43, RZ, 0x2, R48 ;  /* 0x00000002ff2b7819 */ /* 0x000fe40000011630 */
[C-C-:B------:R-:W-:Y:S02]  /*9f070*/  SHF.L.W.U32.HI R38, R34.reuse, 0x1a, R34.reuse ;  /* 0x0000001a22267819 */ /* 0x140fe40000010e22 */
[C-C-:B------:R-:W-:Y:S02]  /*9f080*/  SHF.L.W.U32.HI R39, R34.reuse, 0x15, R34.reuse ;  /* 0x0000001522277819 */ /* 0x140fe40000010e22 */
[----:B------:R-:W-:-:S02]  /*9f090*/  SHF.L.W.U32.HI R34, R34, 0x7, R34 ;  /* 0x0000000722227819 */ /* 0x000fc40000010e22 */
[----:B------:R-:W-:Y:S02]  /*9f0a0*/  LOP3.LUT R43, R43, R48, RZ, 0x3c, !PT ;  /* 0x000000302b2b7212 */ /* 0x000fe400078e3cff */
[----:B------:R-:W-:Y:S01]  /*9f0b0*/  LOP3.LUT R34, R34, R38, R39, 0x96, !PT ;  /* 0x0000002622227212 */ /* 0x000fe200078e9627 */
        /* <DEDUP_REMOVED lines=16> */
[-C--:B------:R-:W-:Y:S02]  /*9f1c0*/  LOP3.LUT R39, R35, R48.reuse, RZ, 0x30, !PT ;  /* 0x0000003023277212 */ /* 0x080fe400078e30ff */
        /* <DEDUP_REMOVED lines=52> */
[----:B------:R-:W-:Y:S02]  /*9f510*/  LOP3.LUT R47, R33, 0x1f, RZ, 0xc0, !PT ;  /* 0x0000001f212f7812 */ /* 0x000fe400078ec0ff */
        /* <DEDUP_REMOVED lines=8> */
[----:B------:R-:W-:Y:S01]  /*9f5a0*/  IMAD.SHL.U32 R47, R33, 0x8, RZ ;  /* 0x00000008212f7824 */ /* 0x000fe200078e00ff */
        /* <DEDUP_REMOVED lines=225> */
[----:B------:R-:W-:Y:S01]  /*a03c0*/  IMAD.U32 R49, R34, -0x80000000, RZ ;  /* 0x8000000022317824 */ /* 0x000fe200078e00ff */
[----:B------:R-:W-:Y:S01]  /*a03d0*/  SHF.L.U32 R46, R2, R45, RZ ;  /* 0x0000002d022e7219 */ /* 0x000fe200000006ff */
[----:B------:R-:W-:Y:S01]  /*a03e0*/  IMAD.SHL.U32 R50, R34, 0x40000000, RZ ;  /* 0x4000000022327824 */ /* 0x000fe200078e00ff */
[----:B------:R-:W-:Y:S01]  /*a03f0*/  LOP3.LUT R30, R32, R35, RZ, 0xfc, !PT ;  /* 0x00000023201e7212 */ /* 0x000fe200078efcff */
[----:B------:R-:W-:Y:S01]  /*a0400*/  IMAD.SHL.U32 R35, R34, 0x8, RZ ;  /* 0x0000000822237824 */ /* 0x000fe200078e00ff */
[-C--:B------:R-:W-:Y:S02]  /*a0410*/  LOP3.LUT R32, R21, R46.reuse, R48, 0x70, !PT ;  /* 0x0000002e15207212 */ /* 0x080fe400078e7030 */
[----:B------:R-:W-:Y:S01]  /*a0420*/  LOP3.LUT R45, R47, R46, R21, 0x70, !PT ;  /* 0x0000002e2f2d7212 */ /* 0x000fe200078e7015 */
[C---:B------:R-:W-:Y:S01]  /*a0430*/  VIADD R46, R44.reuse, 0x1010101 ;  /* 0x010101012c2e7836 */ /* 0x040fe20000000000 */
        /* <DEDUP_REMOVED lines=11> */
[----:B------:R-:W-:Y:S02]  /*a04f0*/  ISETP.GT.AND P1, PT, R9, -0x1, PT ;  /* 0xffffffff0900780c */ /* 0x000fe40003f24270 */
[----:B------:R-:W-:Y:S02]  /*a0500*/  SHF.R.W.U32 R46, R27, R46, R27 ;  /* 0x0000002e1b2e7219 */ /* 0x000fe40000001e1b */
[-C--:B------:R-:W-:Y:S02]  /*a0510*/  LOP3.LUT R47, R50, R39.reuse, RZ, 0xfc, !PT ;  /* 0x00000027322f7212 */ /* 0x080fe400078efcff */
[----:B------:R-:W-:-:S02]  /*a0520*/  LOP3.LUT R9, R52, R39, RZ, 0x30, !PT ;  /* 0x0000002734097212 */ /* 0x000fc400078e30ff */
[----:B------:R-:W-:Y:S02]  /*a0530*/  ISETP.NE.AND P0, PT, R49, RZ, PT ;  /* 0x000000ff3100720c */ /* 0x000fe40003f05270 */
[----:B------:R-:W-:Y:S02]  /*a0540*/  LOP3.LUT R52, R46, R9, R47, 0xd0, !PT ;  /* 0x000000092e347212 */ /* 0x000fe400078ed02f */
[-C--:B------:R-:W-:Y:S02]  /*a0550*/  LOP3.LUT R47, R39, R46.reuse, RZ, 0x30, !PT ;  /* 0x0000002e272f7212 */ /* 0x080fe400078e30ff */
[----:B------:R-:W-:Y:S02]  /*a0560*/  LOP3.LUT R46, RZ, R46, RZ, 0x33, !PT ;  /* 0x0000002eff2e7212 */ /* 0x000fe400078e33ff */
[----:B------:R-:W-:Y:S02]  /*a0570*/  LOP3.LUT R47, R52, R47, RZ, 0xfc, !PT ;  /* 0x0000002f342f7212 */ /* 0x000fe400078efcff */
[----:B------:R-:W-:Y:S01]  /*a0580*/  LOP3.LUT R35, R35, 0x1f, RZ, 0xc0, !PT ;  /* 0x0000001f23237812 */ /* 0x000fe200078ec0ff */
[----:B------:R-:W-:-:S03]  /*a0590*/  IMAD.IADD R46, R39, 0x1, R46 ;  /* 0x00000001272e7824 */ /* 0x000fc600078e022e */
[-C--:B------:R-:W-:Y:S02]  /*a05a0*/  SHF.L.U32 R48, R48, R35.reuse, RZ ;  /* 0x0000002330307219 */ /* 0x080fe400000006ff */
[----:B------:R-:W-:Y:S02]  /*a05b0*/  @!P0 SEL R47, R47, R46, P1 ;  /* 0x0000002e2f2f8207 */ /* 0x000fe40000800000 */
[-C--:B------:R-:W-:Y:S02]  /*a05c0*/  SHF.L.U32 R50, R2, R35.reuse, RZ ;  /* 0x0000002302327219 */ /* 0x080fe400000006ff */
[----:B------:R-:W-:Y:S02]  /*a05d0*/  LOP3.LUT R46, R47, R38, RZ, 0x3c, !PT ;  /* 0x000000262f2e7212 */ /* 0x000fe400078e3cff */
[----:B------:R-:W-:Y:S02]  /*a05e0*/  SHF.L.U32 R34, R34, R35, RZ ;  /* 0x0000002322227219 */ /* 0x000fe400000006ff */
[----:B------:R-:W-:-:S02]  /*a05f0*/  SHF.R.U32.HI R9, RZ, 0x10, R46 ;  /* 0x00000010ff097819 */ /* 0x000fc4000001162e */
[----:B------:R-:W-:Y:S02]  /*a0600*/  LOP3.LUT R49, R48, R50, R23, 0x70, !PT ;  /* 0x0000003230317212 */ /* 0x000fe400078e7017 */
[----:B------:R-:W-:Y:S02]  /*a0610*/  LOP3.LUT R9, R9, R46, RZ, 0x3c, !PT ;  /* 0x0000002e09097212 */ /* 0x000fe400078e3cff */
[----:B------:R-:W-:Y:S02]  /*a0620*/  LOP3.LUT R34, R23, R50, R34, 0x70, !PT ;  /* 0x0000003217227212 */ /* 0x000fe400078e7022 */
[--C-:B------:R-:W-:Y:S02]  /*a0630*/  SHF.R.U32.HI R35, RZ, 0xc, R9.reuse ;  /* 0x0000000cff237819 */ /* 0x100fe40000011609 */
[--C-:B------:R-:W-:Y:S02]  /*a0640*/  SHF.R.U32.HI R48, RZ, 0x4, R9.reuse ;  /* 0x00000004ff307819 */ /* 0x100fe40000011609 */
[----:B------:R-:W-:-:S02]  /*a0650*/  SHF.R.U32.HI R39, RZ, 0x8, R9 ;  /* 0x00000008ff277819 */ /* 0x000fc40000011609 */
[----:B------:R-:W-:Y:S02]  /*a0660*/  LOP3.LUT R34, R34, R49, RZ, 0xfc, !PT ;  /* 0x0000003122227212 */ /* 0x000fe400078efcff */
        /* <DEDUP_REMOVED lines=43> */
[----:B------:R-:W-:Y:S02]  /*a0920*/  VIADD R32, R43, 0x1010101 ;  /* 0x010101012b207836 */ /* 0x000fe40000000000 */
[C---:B------:R-:W-:Y:S01]  /*a0930*/  IMAD.SHL.U32 R45, R44.reuse, 0x8, RZ ;  /* 0x000000082c2d7824 */ /* 0x040fe200078e00ff */
[----:B------:R-:W-:Y:S01]  /*a0940*/  LOP3.LUT R9, R9, R30, R34, 0xe8, !PT ;  /* 0x0000001e09097212 */ /* 0x000fe200078ee822 */
[----:B------:R-:W-:Y:S02]  /*a0950*/  IMAD.U32 R48, R44, -0x80000000, RZ ;  /* 0x800000002c307824 */ /* 0x000fe400078e00ff */
[----:B------:R-:W-:Y:S01]  /*a0960*/  VIADD R43, R43, 0x2020202 ;  /* 0x020202022b2b7836 */ /* 0x000fe20000000000 */
[----:B------:R-:W-:-:S02]  /*a0970*/  LOP3.LUT R49, R45, 0x18, RZ, 0xc, !PT ;  /* 0x000000182d317812 */ /* 0x000fc400078e0cff */
[----:B------:R-:W-:Y:S02]  /*a0980*/  SHF.R.U32.HI R45, RZ, 0x8, R4 ;  /* 0x00000008ff2d7819 */ /* 0x000fe40000011604 */
[----:B------:R-:W-:Y:S01]  /*a0990*/  SHF.R.U32.HI R32, RZ, R49, R32 ;  /* 0x00000031ff207219 */ /* 0x000fe20000011620 */
[----:B------:R-:W-:Y:S01]  /*a09a0*/  IMAD.SHL.U32 R49, R44, 0x40000000, RZ ;  /* 0x400000002c317824 */ /* 0x000fe200078e00ff */
[----:B------:R-:W-:Y:S02]  /*a09b0*/  LOP3.LUT R45, R45, 0x1f, RZ, 0xc0, !PT ;  /* 0x0000001f2d2d7812 */ /* 0x000fe400078ec0ff */
[----:B------:R-:W-:Y:S02]  /*a09c0*/  LOP3.LUT R48, R48, 0x80000000, RZ, 0x3c, !PT ;  /* 0x8000000030307812 */ /* 0x000fe400078e3cff */
[----:B------:R-:W-:Y:S02]  /*a09d0*/  LOP3.LUT R49, R49, 0xc0000000, RZ, 0x3c, !PT ;  /* 0xc000000031317812 */ /* 0x000fe400078e3cff */
[----:B------:R-:W-:-:S02]  /*a09e0*/  LOP3.LUT R44, R4, 0x1, RZ, 0xc0, !PT ;  /* 0x00000001042c7812 */ /* 0x000fc400078ec0ff */
[-C--:B------:R-:W-:Y:S02]  /*a09f0*/  SHF.L.U32 R4, R46, R45.reuse, RZ ;  /* 0x0000002d2e047219 */ /* 0x080fe400000006ff */
[----:B------:R-:W-:Y:S02]  /*a0a00*/  SHF.R.S32.HI R50, RZ, 0x1f, R49 ;  /* 0x0000001fff327819 */ /* 0x000fe40000011431 */
[----:B------:R-:W-:Y:S02]  /*a0a10*/  SHF.R.S32.HI R46, RZ, 0x1f, R48 ;  /* 0x0000001fff2e7819 */ /* 0x000fe40000011430 */
[----:B------:R-:W-:Y:S02]  /*a0a20*/  ISETP.NE.AND P0, PT, R48, RZ, PT ;  /* 0x000000ff3000720c */ /* 0x000fe40003f05270 */
[----:B------:R-:W-:Y:S02]  /*a0a30*/  SHF.L.U32 R48, R44, R45, RZ ;  /* 0x0000002d2c307219 */ /* 0x000fe400000006ff */
[----:B------:R-:W-:-:S02]  /*a0a40*/  ISETP.GT.AND P1, PT, R49, -0x1, PT ;  /* 0xffffffff3100780c */ /* 0x000fc40003f24270 */
[----:B------:R-:W-:Y:S02]  /*a0a50*/  SHF.R.W.U32 R44, R35, R32, R35 ;  /* 0x00000020232c7219 */ /* 0x000fe40000001e23 */
[-C--:B------:R-:W-:Y:S02]  /*a0a60*/  LOP3.LUT R49, R50, R47.reuse, RZ, 0x30, !PT ;  /* 0x0000002f32317212 */ /* 0x080fe400078e30ff */
[----:B------:R-:W-:Y:S02]  /*a0a70*/  LOP3.LUT R32, R46, R47, RZ, 0xfc, !PT ;  /* 0x0000002f2e207212 */ /* 0x000fe400078efcff */
[----:B------:R-:W-:Y:S02]  /*a0a80*/  SHF.L.U32 R46, R2, R45, RZ ;  /* 0x0000002d022e7219 */ /* 0x000fe400000006ff */
[----:B------:R-:W-:Y:S02]  /*a0a90*/  LOP3.LUT R50, R44, R49, R32, 0xd0, !PT ;  /* 0x000000312c327212 */ /* 0x000fe400078ed020 */
[----:B------:R-:W-:-:S02]  /*a0aa0*/  LOP3.LUT R49, R47, R44, RZ, 0x30, !PT ;  /* 0x0000002c2f317212 */ /* 0x000fc400078e30ff */
[----:B------:R-:W-:Y:S02]  /*a0ab0*/  LOP3.LUT R44, RZ, R44, RZ, 0x33, !PT ;  /* 0x0000002cff2c7212 */ /* 0x000fe400078e33ff */
[----:B------:R-:W-:Y:S02]  /*a0ac0*/  LOP3.LUT R49, R50, R49, RZ, 0xfc, !PT ;  /* 0x0000003132317212 */ /* 0x000fe400078efcff */
[-C--:B------:R-:W-:Y:S01]  /*a0ad0*/  LOP3.LUT R45, R4, R46.reuse, R23, 0x70, !PT ;  /* 0x0000002e042d7212 */ /* 0x080fe200078e7017 */
[----:B------:R-:W-:Y:S01]  /*a0ae0*/  IMAD.IADD R44, R47, 0x1, R44 ;  /* 0x000000012f2c7824 */ /* 0x000fe200078e022c */
[----:B------:R-:W-:-:S04]  /*a0af0*/  LOP3.LUT R32, R23, R46, R48, 0x70, !PT ;  /* 0x0000002e17207212 */ /* 0x000fc800078e7030 */
[----:B------:R-:W-:Y:S02]  /*a0b00*/  @!P0 SEL R49, R49, R44, P1 ;  /* 0x0000002c31318207 */ /* 0x000fe40000800000 */
[----:B------:R-:W-:Y:S02]  /*a0b10*/  LOP3.LUT R45, R32, R45, RZ, 0xfc, !PT ;  /* 0x0000002d202d7212 */ /* 0x000fe400078efcff */
        /* <DEDUP_REMOVED lines=120> */
[C---:B------:R-:W-:Y:S01]  /*a12a0*/  VIADD R47, R43.reuse, 0x1010101 ;  /* 0x010101012b2f7836 */ /* 0x040fe20000000000 */
[----:B------:R-:W-:Y:S01]  /*a12b0*/  LOP3.LUT R34, R34, 0x18, RZ, 0xc, !PT ;  /* 0x0000001822227812 */ /* 0x000fe200078e0cff */
[----:B------:R-:W-:Y:S01]  /*a12c0*/  IMAD.U32 R46, R46, -0x80000000, RZ ;  /* 0x800000002e2e7824 */ /* 0x000fe200078e00ff */
[----:B------:R-:W-:Y:S01]  /*a12d0*/  LOP3.LUT R49, R48, 0xc0000000, RZ, 0x3c, !PT ;  /* 0xc000000030317812 */ /* 0x000fe200078e3cff */
[----:B------:R-:W-:Y:S01]  /*a12e0*/  VIADD R43, R43, 0x2020202 ;  /* 0x020202022b2b7836 */ /* 0x000fe20000000000 */
[----:B------:R-:W-:-:S02]  /*a12f0*/  SHF.R.U32.HI R47, RZ, R34, R47 ;  /* 0x00000022ff2f7219 */ /* 0x000fc4000001162f */
[--C-:B------:R-:W-:Y:S02]  /*a1300*/  SHF.R.U32.HI R45, RZ, 0x8, R5.reuse ;  /* 0x00000008ff2d7819 */ /* 0x100fe40000011605 */
[----:B------:R-:W-:Y:S02]  /*a1310*/  SHF.R.U32.HI R34, RZ, 0x1, R5 ;  /* 0x00000001ff227819 */ /* 0x000fe40000011605 */
[----:B------:R-:W-:Y:S02]  /*a1320*/  LOP3.LUT R48, R5, 0x1, RZ, 0xc0, !PT ;  /* 0x0000000105307812 */ /* 0x000fe400078ec0ff */
[----:B------:R-:W-:Y:S02]  /*a1330*/  LOP3.LUT R5, R46, 0x80000000, RZ, 0x3c, !PT ;  /* 0x800000002e057812 */ /* 0x000fe400078e3cff */
[----:B------:R-:W-:Y:S02]  /*a1340*/  ISETP.GT.AND P1, PT, R49, -0x1, PT ;  /* 0xffffffff3100780c */ /* 0x000fe40003f24270 */
[----:B------:R-:W-:-:S02]  /*a1350*/  ISETP.NE.AND P0, PT, R5, RZ, PT ;  /* 0x000000ff0500720c */ /* 0x000fc40003f05270 */
[----:B------:R-:W-:Y:S02]  /*a1360*/  SHF.R.S32.HI R49, RZ, 0x1f, R49 ;  /* 0x0000001fff317819 */ /* 0x000fe40000011431 */
[----:B------:R-:W-:Y:S02]  /*a1370*/  SHF.R.S32.HI R5, RZ, 0x1f, R5 ;  /* 0x0000001fff057819 */ /* 0x000fe40000011405 */
[----:B------:R-:W-:Y:S02]  /*a1380*/  SHF.R.W.U32 R47, R38, R47, R38 ;  /* 0x0000002f262f7219 */ /* 0x000fe40000001e26 */
[-C--:B------:R-:W-:Y:S02]  /*a1390*/  LOP3.LUT R50, R49, R32.reuse, RZ, 0x30, !PT ;  /* 0x0000002031327212 */ /* 0x080fe400078e30ff */
[----:B------:R-:W-:Y:S02]  /*a13a0*/  LOP3.LUT R5, R5, R32, RZ, 0xfc, !PT ;  /* 0x0000002005057212 */ /* 0x000fe400078efcff */
[----:B------:R-:W-:-:S02]  /*a13b0*/  LOP3.LUT R45, R45, 0x1f, RZ, 0xc0, !PT ;  /* 0x0000001f2d2d7812 */ /* 0x000fc400078ec0ff */
        /* <DEDUP_REMOVED lines=20> */
[----:B------:R-:W-:Y:S01]  /*a1500*/  IADD3 R11, PT, PT, R30, R9, R11 ;  /* 0x000000091e0b7210 */ /* 0x000fe20007ffe00b */
[----:B------:R-:W-:Y:S01]  /*a1510*/  IMAD.IADD R34, R26, 0x1, R45 ;  /* 0x000000011a227824 */ /* 0x000fe200078e022d */
[----:B------:R-:W-:Y:S02]  /*a1520*/  LOP3.LUT R49, R49, R32, RZ, 0x3c, !PT ;  /* 0x0000002031317212 */ /* 0x000fe400078e3cff */
[----:B------:R-:W-:Y:S02]  /*a1530*/  SHF.R.U32.HI R45, RZ, 0x8, R42 ;  /* 0x00000008ff2d7819 */ /* 0x000fe4000001162a */
[----:B------:R-:W-:-:S02]  /*a1540*/  SHF.R.U32.HI R32, RZ, 0x2, R49 ;  /* 0x00000002ff207819 */ /* 0x000fc40000011631 */
[----:B------:R-:W-:Y:S02]  /*a1550*/  LOP3.LUT R45, R45, 0x1f, RZ, 0xc0, !PT ;  /* 0x0000001f2d2d7812 */ /* 0x000fe400078ec0ff */
        /* <DEDUP_REMOVED lines=78> */
[----:B------:R-:W-:-:S02]  /*a1a40*/  SHF.R.U32.HI R48, RZ, 0x8, R42 ;  /* 0x00000008ff307819 */ /* 0x000fc4000001162a */
[----:B------:R-:W-:Y:S02]  /*a1a50*/  SHF.R.U32.HI R30, RZ, 0x1, R31 ;  /* 0x00000001ff1e7819 */ /* 0x000fe4000001161f */
[----:B------:R-:W-:Y:S02]  /*a1a60*/  LOP3.LUT R49, R48, R49, R46, 0x96, !PT ;  /* 0x0000003130317212 */ /* 0x000fe400078e962e */
[----:B------:R-:W-:Y:S02]  /*a1a70*/  LOP3.LUT R9, R9, 0x1f, RZ, 0xc0, !PT ;  /* 0x0000001f09097812 */ /* 0x000fe400078ec0ff */
        /* <DEDUP_REMOVED lines=71> */
[-C--:B------:R-:W-:Y:S02]  /*a1ef0*/  SHF.L.U32 R31, R30, R9.reuse, RZ ;  /* 0x000000091e1f7219 */ /* 0x080fe400000006ff */
[----:B------:R-:W-:Y:S02]  /*a1f00*/  SHF.R.U32.HI R44, RZ, 0x2, R47 ;  /* 0x00000002ff2c7819 */ /* 0x000fe4000001162f */
[----:B------:R-:W-:-:S02]  /*a1f10*/  SHF.L.U32 R48, R48, R9, RZ ;  /* 0x0000000930307219 */ /* 0x000fc400000006ff */
[----:B------:R-:W-:Y:S02]  /*a1f20*/  LOP3.LUT R44, R44, R47, RZ, 0x3c, !PT ;  /* 0x0000002f2c2c7212 */ /* 0x000fe400078e3cff */
[----:B------:R-:W-:-:S03]  /*a1f30*/  SHF.L.U32 R9, R2, R9, RZ ;  /* 0x0000000902097219 */ /* 0x000fc600000006ff */
[----:B------:R-:W-:Y:S01]  /*a1f40*/  IMAD.SHL.U32 R47, R44, 0x8, RZ ;  /* 0x000000082c2f7824 */ /* 0x000fe200078e00ff */
[-C--:B------:R-:W-:Y:S02]  /*a1f50*/  LOP3.LUT R48, R24, R9.reuse, R48, 0x70, !PT ;  /* 0x0000000918307212 */ /* 0x080fe400078e7030 */
[----:B------:R-:W-:Y:S02]  /*a1f60*/  LOP3.LUT R9, R31, R9, R24, 0x70, !PT ;  /* 0x000000091f097212 */ /* 0x000fe400078e7018 */
[----:B------:R-:W-:Y:S02]  /*a1f70*/  LOP3.LUT R47, R47, 0x18, RZ, 0xc, !PT ;  /* 0x000000182f2f7812 */ /* 0x000fe400078e0cff */
[----:B------:R-:W-:Y:S02]  /*a1f80*/  LOP3.LUT R9, R48, R9, RZ, 0xfc, !PT ;  /* 0x0000000930097212 */ /* 0x000fe400078efcff */
[----:B------:R-:W-:Y:S01]  /*a1f90*/  SHF.R.U32.HI R42, RZ, R47, R42 ;  /* 0x0000002fff2a7219 */ /* 0x000fe2000001162a */
[----:B------:R-:W-:-:S02]  /*a1fa0*/  IMAD.U32 R47, R44, -0x80000000, RZ ;  /* 0x800000002c2f7824 */ /* 0x000fc400078e00ff */
        /* <DEDUP_REMOVED lines=266> */
[----:B------:R-:W-:Y:S02]  /*a3050*/  LOP3.LUT R45, R48, R6, R23, 0x70, !PT ;  /* 0x00000006302d7212 */ /* 0x000fe400078e7017 */
        /* <DEDUP_REMOVED lines=15> */
[----:B------:R-:W-:Y:S01]  /*a3150*/  VIADD R41, R40, 0x1010101 ;  /* 0x0101010128297836 */ /* 0x000fe20000000000 */
[----:B------:R-:W-:Y:S01]  /*a3160*/  LOP3.LUT R48, R48, 0x18, RZ, 0xc, !PT ;  /* 0x0000001830307812 */ /* 0x000fe200078e0cff */
[----:B------:R-:W-:Y:S01]  /*a3170*/  VIADD R40, R40, 0x2020202 ;  /* 0x0202020228287836 */ /* 0x000fe20000000000 */
[----:B------:R-:W-:Y:S02]  /*a3180*/  LOP3.LUT R44, R11, R46, R44, 0x70, !PT ;  /* 0x0000002e0b2c7212 */ /* 0x000fe400078e702c */
        /* <DEDUP_REMOVED lines=73> */
[----:B------:R-:W-:Y:S01]  /*a3620*/  IMAD.SHL.U32 R47, R45, 0x8, RZ ;  /* 0x000000082d2f7824 */ /* 0x000fe200078e00ff */
[----:B------:R-:W-:-:S02]  /*a3630*/  LOP3.LUT R16, R16, R9, R26, 0xe8, !PT ;  /* 0x0000000910107212 */ /* 0x000fc400078ee81a */
        /* <DEDUP_REMOVED lines=121> */
[--C-:B------:R-:W-:Y:S01]  /*a3dd0*/  SHF.L.W.U32.HI R48, R46, 0x13, R46.reuse ;  /* 0x000000132e307819 */ /* 0x100fe20000010e2e */
[----:B------:R-:W-:Y:S01]  /*a3de0*/  IMAD.IADD R42, R42, 0x1, R41 ;  /* 0x000000012a2a7824 */ /* 0x000fe200078e0229 */
[----:B------:R-:W-:-:S04]  /*a3df0*/  SHF.L.W.U32.HI R46, R46, 0xa, R46 ;  /* 0x0000000a2e2e7819 */ /* 0x000fc80000010e2e */
[----:B------:R-:W-:Y:S02]  /*a3e00*/  @!P0 SEL R37, R37, R42, P1 ;  /* 0x0000002a25258207 */ /* 0x000fe40000800000 */
[----:B------:R-:W-:Y:S02]  /*a3e10*/  LOP3.LUT R9, R46, R9, R48, 0x96, !PT ;  /* 0x000000092e097212 */ /* 0x000fe400078e9630 */
[----:B------:R-:W-:Y:S01]  /*a3e20*/  LOP3.LUT R48, R29, 0x1, RZ, 0xc0, !PT ;  /* 0x000000011d307812 */ /* 0x000fe200078ec0ff */
        /* <DEDUP_REMOVED lines=26> */
[C-C-:B------:R-:W-:Y:S02]  /*a3fd0*/  SHF.L.W.U32.HI R47, R3.reuse, 0x19, R3.reuse ;  /* 0x00000019032f7819 */ /* 0x140fe40000010e03 */
[--C-:B------:R-:W-:Y:S01]  /*a3fe0*/  SHF.L.W.U32.HI R26, R3, 0xe, R3.reuse ;  /* 0x0000000e031a7819 */ /* 0x100fe20000010e03 */
[----:B------:R-:W-:Y:S01]  /*a3ff0*/  IMAD.SHL.U32 R45, R50, 0x8, RZ ;  /* 0x00000008322d7824 */ /* 0x000fe200078e00ff */
[----:B------:R-:W-:Y:S02]  /*a4000*/  SHF.R.U32.HI R29, RZ, 0x3, R3 ;  /* 0x00000003ff1d7819 */ /* 0x000fe40000011603 */
[----:B------:R-:W-:Y:S02]  /*a4010*/  LOP3.LUT R16, R16, R17, RZ, 0xfc, !PT ;  /* 0x0000001110107212 */ /* 0x000fe400078efcff */
[----:B------:R-:W-:Y:S01]  /*a4020*/  LOP3.LUT R47, R29, R47, R26, 0x96, !PT ;  /* 0x0000002f1d2f7212 */ /* 0x000fe200078e961a */
[C---:B------:R-:W-:Y:S01]  /*a4030*/  IMAD.U32 R26, R50.reuse, -0x80000000, RZ ;  /* 0x80000000321a7824 */ /* 0x040fe200078e00ff */
[----:B------:R-:W-:Y:S01]  /*a4040*/  LOP3.LUT R46, R45, 0x18, RZ, 0xc, !PT ;  /* 0x000000182d2e7812 */ /* 0x000fe200078e0cff */
[----:B------:R-:W-:-:S02]  /*a4050*/  IMAD.SHL.U32 R50, R50, 0x40000000, RZ ;  /* 0x4000000032327824 */ /* 0x000fc400078e00ff */
[----:B------:R-:W-:Y:S01]  /*a4060*/  VIADD R29, R42, 0x1010101 ;  /* 0x010101012a1d7836 */ /* 0x000fe20000000000 */
[----:B------:R-:W-:Y:S01]  /*a4070*/  LOP3.LUT R45, R26, 0x80000000, RZ, 0x3c, !PT ;  /* 0x800000001a2d7812 */ /* 0x000fe200078e3cff */
[----:B------:R-:W-:Y:S01]  /*a4080*/  VIADD R42, R42, 0x2020202 ;  /* 0x020202022a2a7836 */ /* 0x000fe20000000000 */
[----:B------:R-:W-:Y:S01]  /*a4090*/  LOP3.LUT R26, R50, 0xc0000000, RZ, 0x3c, !PT ;  /* 0xc0000000321a7812 */ /* 0x000fe200078e3cff */
[----:B------:R-:W-:Y:S01]  /*a40a0*/  IMAD.IADD R14, R47, 0x1, R14 ;  /* 0x000000012f0e7824 */ /* 0x000fe200078e020e */
[----:B------:R-:W-:Y:S02]  /*a40b0*/  SHF.R.U32.HI R46, RZ, R46, R29 ;  /* 0x0000002eff2e7219 */ /* 0x000fe4000001161d */
[----:B------:R-:W-:Y:S02]  /*a40c0*/  ISETP.NE.AND P0, PT, R45, RZ, PT ;  /* 0x000000ff2d00720c */ /* 0x000fe40003f05270 */
[----:B------:R-:W-:Y:S02]  /*a40d0*/  SHF.R.S32.HI R49, RZ, 0x1f, R26 ;  /* 0x0000001fff317819 */ /* 0x000fe4000001141a */
[----:B------:R-:W-:-:S02]  /*a40e0*/  SHF.R.S32.HI R45, RZ, 0x1f, R45 ;  /* 0x0000001fff2d7819 */ /* 0x000fc4000001142d */
[----:B------:R-:W-:Y:S02]  /*a40f0*/  SHF.R.W.U32 R29, R41, R46, R41 ;  /* 0x0000002e291d7219 */ /* 0x000fe40000001e29 */
[-C--:B------:R-:W-:Y:S02]  /*a4100*/  LOP3.LUT R46, R49, R30.reuse, RZ, 0x30, !PT ;  /* 0x0000001e312e7212 */ /* 0x080fe400078e30ff */
[----:B------:R-:W-:Y:S02]  /*a4110*/  LOP3.LUT R45, R45, R30, RZ, 0xfc, !PT ;  /* 0x0000001e2d2d7212 */ /* 0x000fe400078efcff */
[----:B------:R-:W-:Y:S02]  /*a4120*/  ISETP.GT.AND P1, PT, R26, -0x1, PT ;  /* 0xffffffff1a00780c */ /* 0x000fe40003f24270 */
        /* <DEDUP_REMOVED lines=140> */
[----:B------:R-:W-:Y:S01]  /*a49f0*/  LOP3.LUT R48, R47, 0x18, RZ, 0xc, !PT ;  /* 0x000000182f307812 */ /* 0x000fe200078e0cff */
[C---:B------:R-:W-:Y:S01]  /*a4a00*/  IMAD.U32 R47, R33.reuse, -0x80000000, RZ ;  /* 0x80000000212f7824 */ /* 0x040fe200078e00ff */
[-C--:B------:R-:W-:Y:S01]  /*a4a10*/  LOP3.LUT R44, R34, R37.reuse, R44, 0x70, !PT ;  /* 0x00000025222c7212 */ /* 0x080fe200078e702c */
        /* <DEDUP_REMOVED lines=99> */
[C---:B------:R-:W-:Y:S02]  /*a5050*/  LOP3.LUT R27, R33.reuse, R46, RZ, 0x30, !PT ;  /* 0x0000002e211b7212 */ /* 0x040fe400078e30ff */
[----:B------:R-:W-:Y:S01]  /*a5060*/  SHF.L.W.U32.HI R17, R44, 0x1a, R44 ;  /* 0x0000001a2c117819 */ /* 0x000fe20000010e2c */
[----:B------:R-:W-:Y:S01]  /*a5070*/  IMAD.IADD R33, R33, 0x1, R48 ;  /* 0x0000000121217824 */ /* 0x000fe200078e0230 */
[----:B------:R-:W-:-:S02]  /*a5080*/  LOP3.LUT R46, R50, R27, RZ, 0xfc, !PT ;  /* 0x0000001b322e7212 */ /* 0x000fc400078efcff */
[--C-:B------:R-:W-:Y:S02]  /*a5090*/  SHF.L.W.U32.HI R24, R44, 0x15, R44.reuse ;  /* 0x000000152c187819 */ /* 0x100fe40000010e2c */
[----:B------:R-:W-:Y:S02]  /*a50a0*/  @!P0 SEL R46, R46, R33, P1 ;  /* 0x000000212e2e8207 */ /* 0x000fe40000800000 */
[----:B------:R-:W-:Y:S02]  /*a50b0*/  SHF.L.W.U32.HI R44, R44, 0x7, R44 ;  /* 0x000000072c2c7819 */ /* 0x000fe40000010e2c */
[----:B------:R-:W-:Y:S02]  /*a50c0*/  LOP3.LUT R27, R46, R29, RZ, 0x3c, !PT ;  /* 0x0000001d2e1b7212 */ /* 0x000fe400078e3cff */
[----:B------:R-:W-:Y:S02]  /*a50d0*/  LOP3.LUT R24, R44, R17, R24, 0x96, !PT ;  /* 0x000000112c187212 */ /* 0x000fe400078e9618 */
[----:B------:R-:W-:-:S02]  /*a50e0*/  SHF.R.U32.HI R48, RZ, 0x10, R27 ;  /* 0x00000010ff307819 */ /* 0x000fc4000001161b */
[----:B------:R-:W-:Y:S02]  /*a50f0*/  SHF.R.U32.HI R44, RZ, 0x8, R35 ;  /* 0x00000008ff2c7819 */ /* 0x000fe40000011623 */
[----:B------:R-:W-:Y:S02]  /*a5100*/  LOP3.LUT R48, R48, R27, RZ, 0x3c, !PT ;  /* 0x0000001b30307212 */ /* 0x000fe400078e3cff */
[----:B------:R-:W-:Y:S02]  /*a5110*/  IADD3 R16, PT, PT, R24, R7, R16 ;  /* 0x0000000718107210 */ /* 0x000fe40007ffe010 */
        /* <DEDUP_REMOVED lines=187> */
[----:B------:R-:W-:-:S02]  /*a5cd0*/  LOP3.LUT R7, R7, R46, RZ, 0xfc, !PT ;  /* 0x0000002e07077212 */ /* 0x000fc400078efcff */
[--C-:B------:R-:W-:Y:S02]  /*a5ce0*/  SHF.R.U32.HI R45, RZ, 0x8, R38.reuse ;  /* 0x00000008ff2d7819 */ /* 0x100fe40000011626 */
[----:B------:R-:W-:Y:S02]  /*a5cf0*/  SHF.R.U32.HI R46, RZ, 0x1, R38 ;  /* 0x00000001ff2e7819 */ /* 0x000fe40000011626 */
[----:B------:R-:W-:Y:S02]  /*a5d00*/  LOP3.LUT R35, R35, 0x1f, RZ, 0xc0, !PT ;  /* 0x0000001f23237812 */ /* 0x000fe400078ec0ff */
[----:B------:R-:W-:Y:S02]  /*a5d10*/  LOP3.LUT R24, R24, 0x1, RZ, 0xc0, !PT ;  /* 0x0000000118187812 */ /* 0x000fe400078ec0ff */
[----:B------:R-:W-:Y:S02]  /*a5d20*/  LOP3.LUT R4, R4, 0x1, RZ, 0xc0, !PT ;  /* 0x0000000104047812 */ /* 0x000fe400078ec0ff */
[----:B------:R-:W-:-:S02]  /*a5d30*/  LOP3.LUT R45, R45, 0x1f, RZ, 0xc0, !PT ;  /* 0x0000001f2d2d7812 */ /* 0x000fc400078ec0ff */
[----:B------:R-:W-:Y:S02]  /*a5d40*/  LOP3.LUT R46, R46, 0x1, RZ, 0xc0, !PT ;  /* 0x000000012e2e7812 */ /* 0x000fe400078ec0ff */
[----:B------:R-:W-:Y:S02]  /*a5d50*/  LOP3.LUT R48, R38, 0x1, RZ, 0xc0, !PT ;  /* 0x0000000126307812 */ /* 0x000fe400078ec0ff */
[-C--:B------:R-:W-:Y:S02]  /*a5d60*/  SHF.L.U32 R24, R24, R35.reuse, RZ ;  /* 0x0000002318187219 */ /* 0x080fe400000006ff */
[-C--:B------:R-:W-:Y:S02]  /*a5d70*/  SHF.L.U32 R4, R4, R35.reuse, RZ ;  /* 0x0000002304047219 */ /* 0x080fe400000006ff */
[----:B------:R-:W-:Y:S02]  /*a5d80*/  SHF.L.U32 R38, R2, R35, RZ ;  /* 0x0000002302267219 */ /* 0x000fe400000006ff */
[----:B------:R-:W-:-:S02]  /*a5d90*/  SHF.L.U32 R35, R46, R45, RZ ;  /* 0x0000002d2e237219 */ /* 0x000fc400000006ff */
[-C--:B------:R-:W-:Y:S02]  /*a5da0*/  SHF.L.U32 R48, R48, R45.reuse, RZ ;  /* 0x0000002d30307219 */ /* 0x080fe400000006ff */
[----:B------:R-:W-:Y:S02]  /*a5db0*/  SHF.L.U32 R46, R2, R45, RZ ;  /* 0x0000002d022e7219 */ /* 0x000fe400000006ff */
[----:B------:R-:W-:Y:S02]  /*a5dc0*/  LOP3.LUT R45, R24, R38, R11, 0x70, !PT ;  /* 0x00000026182d7212 */ /* 0x000fe400078e700b */
[----:B------:R-:W-:Y:S02]  /*a5dd0*/  LOP3.LUT R24, R9, R46, R48, 0x70, !PT ;  /* 0x0000002e09187212 */ /* 0x000fe400078e7030 */
[----:B------:R-:W-:Y:S02]  /*a5de0*/  LOP3.LUT R4, R11, R38, R4, 0x70, !PT ;  /* 0x000000260b047212 */ /* 0x000fe400078e7004 */
[----:B------:R-:W-:-:S02]  /*a5df0*/  LOP3.LUT R48, R47, R44, RZ, 0x3c, !PT ;  /* 0x0000002c2f307212 */ /* 0x000fc400078e3cff */
[--C-:B------:R-:W-:Y:S02]  /*a5e00*/  SHF.R.U32.HI R38, RZ, 0x8, R43.reuse ;  /* 0x00000008ff267819 */ /* 0x100fe4000001162b */
[----:B------:R-:W-:Y:S02]  /*a5e10*/  SHF.R.U32.HI R44, RZ, 0x1, R43 ;  /* 0x00000001ff2c7819 */ /* 0x000fe4000001162b */
[----:B------:R-:W-:Y:S02]  /*a5e20*/  SHF.R.U32.HI R49, RZ, 0x2, R48 ;  /* 0x00000002ff317819 */ /* 0x000fe40000011630 */
[----:B------:R-:W-:Y:S02]  /*a5e30*/  LOP3.LUT R47, R38, 0x1f, RZ, 0xc0, !PT ;  /* 0x0000001f262f7812 */ /* 0x000fe400078ec0ff */
[----:B------:R-:W-:Y:S02]  /*a5e40*/  LOP3.LUT R35, R35, R46, R9, 0x70, !PT ;  /* 0x0000002e23237212 */ /* 0x000fe400078e7009 */
        /* <DEDUP_REMOVED lines=130> */
[----:B------:R-:W-:Y:S01]  /*a6670*/  IMAD.IADD R47, R47, 0x1, R26 ;  /* 0x000000012f2f7824 */ /* 0x000fe200078e021a */
[----:B------:R-:W-:-:S02]  /*a6680*/  SHF.L.W.U32.HI R4, R8, 0xe, R8 ;  /* 0x0000000e08047819 */ /* 0x000fc40000010e08 */
[----:B------:R-:W-:Y:S02]  /*a6690*/  SHF.R.U32.HI R24, RZ, 0x3, R8 ;  /* 0x00000003ff187819 */ /* 0x000fe40000011608 */
        /* <DEDUP_REMOVED lines=8> */
[C---:B------:R-:W-:Y:S02]  /*a6720*/  SHF.L.W.U32.HI R43, R17.reuse, 0x1e, R17 ;  /* 0x0000001e112b7819 */ /* 0x040fe40000010e11 */
[----:B------:R-:W-:Y:S02]  /*a6730*/  SHF.R.U32.HI R50, RZ, 0x10, R35 ;  /* 0x00000010ff327819 */ /* 0x000fe40000011623 */
[C-C-:B------:R-:W-:Y:S02]  /*a6740*/  SHF.L.W.U32.HI R48, R17.reuse, 0x13, R17.reuse ;  /* 0x0000001311307819 */ /* 0x140fe40000010e11 */
[----:B------:R-:W-:Y:S02]  /*a6750*/  SHF.L.W.U32.HI R17, R17, 0xa, R17 ;  /* 0x0000000a11117819 */ /* 0x000fe40000010e11 */
[----:B------:R-:W-:-:S02]  /*a6760*/  LOP3.LUT R7, R50, R35, RZ, 0x3c, !PT ;  /* 0x0000002332077212 */ /* 0x000fc400078e3cff */
[----:B------:R-:W-:Y:S02]  /*a6770*/  LOP3.LUT R43, R17, R43, R48, 0x96, !PT ;  /* 0x0000002b112b7212 */ /* 0x000fe400078e9630 */
[----:B------:R-:W-:Y:S02]  /*a6780*/  SHF.L.W.U32.HI R17, R8, 0x19, R8 ;  /* 0x0000001908117819 */ /* 0x000fe40000010e08 */
[--C-:B------:R-:W-:Y:S02]  /*a6790*/  SHF.R.U32.HI R45, RZ, 0xc, R7.reuse ;  /* 0x0000000cff2d7819 */ /* 0x100fe40000011607 */
[--C-:B------:R-:W-:Y:S02]  /*a67a0*/  SHF.R.U32.HI R48, RZ, 0x4, R7.reuse ;  /* 0x00000004ff307819 */ /* 0x100fe40000011607 */
[----:B------:R-:W-:Y:S02]  /*a67b0*/  SHF.R.U32.HI R47, RZ, 0x8, R7 ;  /* 0x00000008ff2f7819 */ /* 0x000fe40000011607 */
[----:B------:R-:W-:-:S02]  /*a67c0*/  LOP3.LUT R17, R24, R17, R4, 0x96, !PT ;  /* 0x0000001118117212 */ /* 0x000fc400078e9604 */
        /* <DEDUP_REMOVED lines=17> */
[----:B------:R-:W-:Y:S02]  /*a68e0*/  IADD3 R8, PT, PT, R8, R4, R13 ;  /* 0x0000000408087210 */ /* 0x000fe40007ffe00d */
        /* <DEDUP_REMOVED lines=9> */
[----:B------:R-:W-:Y:S02]  /*a6980*/  IADD3 R16, PT, PT, R43, R44, R16 ;  /* 0x0000002c2b107210 */ /* 0x000fe40007ffe010 */
        /* <DEDUP_REMOVED lines=132> */
[-C--:B------:R-:W-:Y:S02]  /*a71d0*/  SHF.L.U32 R45, R6, R39.reuse, RZ ;  /* 0x00000027062d7219 */ /* 0x080fe400000006ff */
[----:B------:R-:W-:-:S02]  /*a71e0*/  SHF.L.U32 R6, R2, R39, RZ ;  /* 0x0000002702067219 */ /* 0x000fc400000006ff */
        /* <DEDUP_REMOVED lines=125> */
[----:B------:R-:W-:Y:S01]  /*a79c0*/  VIADD R5, R5, 0x2020202 ;  /* 0x0202020205057836 */ /* 0x000fe20000000000 */
[----:B------:R-:W-:Y:S02]  /*a79d0*/  LOP3.LUT R45, R48, 0x18, RZ, 0xc, !PT ;  /* 0x00000018302d7812 */ /* 0x000fe400078e0cff */
[----:B------:R-:W-:Y:S02]  /*a79e0*/  LOP3.LUT R47, R46, R47, RZ, 0xfc, !PT ;  /* 0x0000002f2e2f7212 */ /* 0x000fe400078efcff */
        /* <DEDUP_REMOVED lines=29> */
[C-C-:B------:R-:W-:Y:S01]  /*a7bc0*/  SHF.L.W.U32.HI R7, R47.reuse, 0x13, R47.reuse ;  /* 0x000000132f077819 */ /* 0x140fe20000010e2f */
[----:B------:R-:W-:Y:S01]  /*a7bd0*/  IMAD.SHL.U32 R6, R46, 0x8, RZ ;  /* 0x000000082e067824 */ /* 0x000fe200078e00ff */
[----:B------:R-:W-:-:S04]  /*a7be0*/  SHF.L.W.U32.HI R47, R47, 0xa, R47 ;  /* 0x0000000a2f2f7819 */ /* 0x000fc80000010e2f */
[----:B------:R-:W-:Y:S02]  /*a7bf0*/  LOP3.LUT R6, R6, 0x18, RZ, 0xc, !PT ;  /* 0x0000001806067812 */ /* 0x000fe400078e0cff */
[----:B------:R-:W-:Y:S02]  /*a7c00*/  LOP3.LUT R40, R47, R40, R7, 0x96, !PT ;  /* 0x000000282f287212 */ /* 0x000fe400078e9607 */
[----:B------:R-:W-:Y:S01]  /*a7c10*/  SHF.R.U32.HI R44, RZ, R6, R5 ;  /* 0x00000006ff2c7219 */ /* 0x000fe20000011605 */
[C---:B------:R-:W-:Y:S01]  /*a7c20*/  IMAD.U32 R47, R46.reuse, -0x80000000, RZ ;  /* 0x800000002e2f7824 */ /* 0x040fe200078e00ff */
[----:B------:R-:W0:Y:S01]  /*a7c30*/  LDS.128 R4, [UR10+0xe0] ;  /* 0x0000e00aff047984 */ /* 0x000e220008000c00 */
[----:B------:R-:W-:Y:S01]  /*a7c40*/  IMAD.SHL.U32 R46, R46, 0x40000000, RZ ;  /* 0x400000002e2e7824 */ /* 0x000fe200078e00ff */
[----:B------:R-:W-:Y:S02]  /*a7c50*/  SHF.R.W.U32 R44, R27, R44, R27 ;  /* 0x0000002c1b2c7219 */ /* 0x000fe40000001e1b */
        /* <DEDUP_REMOVED lines=15> */
[----:B------:R-:W-:Y:S01]  /*a7d50*/  IMAD.IADD R46, R45, 0x1, R44 ;  /* 0x000000012d2e7824 */ /* 0x000fe200078e022c */
[----:B0-----:R-:W-:-:S04]  /*a7d60*/  IADD3 R6, PT, PT, R36, R6, R19 ;  /* 0x0000000624067210 */ /* 0x001fc80007ffe013 */
[----:B------:R-:W-:Y:S02]  /*a7d70*/  LOP3.LUT R45, R27, R46, R41, 0x96, !PT ;  /* 0x0000002e1b2d7212 */ /* 0x000fe400078e9629 */
[----:B------:R-:W-:Y:S02]  /*a7d80*/  IADD3 R41, PT, PT, R28, R4, R13 ;  /* 0x000000041c297210 */ /* 0x000fe40007ffe00d */
[----:B------:R-:W-:Y:S02]  /*a7d90*/  SHF.R.U32.HI R4, RZ, 0x8, R32 ;  /* 0x00000008ff047819 */ /* 0x000fe40000011620 */
[--C-:B------:R-:W-:Y:S02]  /*a7da0*/  SHF.R.U32.HI R46, RZ, 0x4, R45.reuse ;  /* 0x00000004ff2e7819 */ /* 0x100fe4000001162d */
[----:B------:R-:W-:Y:S02]  /*a7db0*/  LOP3.LUT R13, R4, 0x1f, RZ, 0xc0, !PT ;  /* 0x0000001f040d7812 */ /* 0x000fe400078ec0ff */
[----:B------:R-:W-:-:S02]  /*a7dc0*/  LOP3.LUT R4, R46, 0xf0f0f0f, R45, 0x48, !PT ;  /* 0x0f0f0f0f2e047812 */ /* 0x000fc400078e482d */
[----:B------:R-:W-:Y:S02]  /*a7dd0*/  SHF.R.U32.HI R28, RZ, 0x1, R32 ;  /* 0x00000001ff1c7819 */ /* 0x000fe40000011620 */
[----:B------:R-:W-:Y:S02]  /*a7de0*/  SHF.R.U32.HI R46, RZ, 0x18, R4 ;  /* 0x00000018ff2e7819 */ /* 0x000fe40000011604 */
[----:B------:R-:W-:Y:S02]  /*a7df0*/  LOP3.LUT R28, R28, 0x1, RZ, 0xc0, !PT ;  /* 0x000000011c1c7812 */ /* 0x000fe400078ec0ff */
[----:B------:R-:W-:Y:S02]  /*a7e00*/  LOP3.LUT R32, R32, 0x1, RZ, 0xc0, !PT ;  /* 0x0000000120207812 */ /* 0x000fe400078ec0ff */
[----:B------:R-:W-:Y:S02]  /*a7e10*/  SHF.R.W.U32 R46, R45, R46, R45 ;  /* 0x0000002e2d2e7219 */ /* 0x000fe40000001e2d */
[----:B------:R-:W-:-:S02]  /*a7e20*/  SHF.L.U32 R28, R28, R13, RZ ;  /* 0x0000000d1c1c7219 */ /* 0x000fc400000006ff */
[-C--:B------:R-:W-:Y:S02]  /*a7e30*/  SHF.L.U32 R32, R32, R13.reuse, RZ ;  /* 0x0000000d20207219 */ /* 0x080fe400000006ff */
[----:B------:R-:W-:Y:S02]  /*a7e40*/  SHF.L.U32 R47, R2, R13, RZ ;  /* 0x0000000d022f7219 */ /* 0x000fe400000006ff */
[----:B------:R-:W-:Y:S02]  /*a7e50*/  LOP3.LUT R43, R46, R43, RZ, 0x3c, !PT ;  /* 0x0000002b2e2b7212 */ /* 0x000fe400078e3cff */
[-C--:B------:R-:W-:Y:S02]  /*a7e60*/  LOP3.LUT R13, R34, R47.reuse, R32, 0x70, !PT ;  /* 0x0000002f220d7212 */ /* 0x080fe400078e7020 */
[----:B------:R-:W-:Y:S02]  /*a7e70*/  LOP3.LUT R28, R28, R47, R34, 0x70, !PT ;  /* 0x0000002f1c1c7212 */ /* 0x000fe400078e7022 */
[----:B------:R-:W-:-:S02]  /*a7e80*/  SHF.R.U32.HI R32, RZ, 0x8, R31 ;  /* 0x00000008ff207819 */ /* 0x000fc4000001161f */
[----:B------:R-:W-:Y:S02]  /*a7e90*/  IADD3 R34, PT, PT, R34, R5, R18 ;  /* 0x0000000522227210 */ /* 0x000fe40007ffe012 */
        /* <DEDUP_REMOVED lines=461> */
[----:B------:R-:W-:Y:S01]  /*a9b70*/  IMAD.IADD R43, R46, 0x1, R43 ;  /* 0x000000012e2b7824 */ /* 0x000fe200078e022b */
[----:B------:R-:W-:Y:S02]  /*a9b80*/  SHF.R.U32.HI R44, RZ, 0x1, R30 ;  /* 0x00000001ff2c7819 */ /* 0x000fe4000001161e */
[----:B------:R-:W-:Y:S02]  /*a9b90*/  LOP3.LUT R41, R41, 0x1f, RZ, 0xc0, !PT ;  /* 0x0000001f29297812 */ /* 0x000fe400078ec0ff */
        /* <DEDUP_REMOVED lines=47> */
[----:B------:R-:W-:Y:S02]  /*a9e90*/  SHF.L.U32 R49, R44, R41, RZ ;  /* 0x000000292c317219 */ /* 0x000fe400000006ff */
[----:B------:R-:W-:Y:S02]  /*a9ea0*/  LOP3.LUT R46, R46, R47, RZ, 0x3c, !PT ;  /* 0x0000002f2e2e7212 */ /* 0x000fe400078e3cff */
[----:B------:R-:W-:Y:S02]  /*a9eb0*/  SHF.L.U32 R41, R2, R41, RZ ;  /* 0x0000002902297219 */ /* 0x000fe400000006ff */
[----:B------:R-:W-:Y:S02]  /*a9ec0*/  SHF.R.U32.HI R47, RZ, 0x2, R46 ;  /* 0x00000002ff2f7819 */ /* 0x000fe4000001162e */
[----:B------:R-:W-:-:S02]  /*a9ed0*/  LOP3.LUT R44, R38, R41, R30, 0x70, !PT ;  /* 0x00000029262c7212 */ /* 0x000fc400078e701e */
[----:B------:R-:W-:Y:S01]  /*a9ee0*/  LOP3.LUT R46, R47, R46, RZ, 0x3c, !PT ;  /* 0x0000002e2f2e7212 */ /* 0x000fe200078e3cff */
[C---:B------:R-:W-:Y:S02]  /*a9ef0*/  VIADD R47, R43.reuse, 0x1010101 ;  /* 0x010101012b2f7836 */ /* 0x040fe40000000000 */
[----:B------:R-:W-:Y:S02]  /*a9f00*/  VIADD R43, R43, 0x2020202 ;  /* 0x020202022b2b7836 */ /* 0x000fe40000000000 */
[----:B------:R-:W-:-:S05]  /*a9f10*/  IMAD.SHL.U32 R48, R46, 0x8, RZ ;  /* 0x000000082e307824 */ /* 0x000fca00078e00ff */
[----:B------:R-:W-:-:S04]  /*a9f20*/  LOP3.LUT R48, R48, 0x18, RZ, 0xc, !PT ;  /* 0x0000001830307812 */ /* 0x000fc800078e0cff */
[----:B------:R-:W-:Y:S01]  /*a9f30*/  SHF.R.U32.HI R47, RZ, R48, R47 ;  /* 0x00000030ff2f7219 */ /* 0x000fe2000001162f */
[C---:B------:R-:W-:Y:S02]  /*a9f40*/  IMAD.SHL.U32 R48, R46.reuse, 0x40000000, RZ ;  /* 0x400000002e307824 */ /* 0x040fe400078e00ff */
[----:B------:R-:W-:Y:S01]  /*a9f50*/  IMAD.U32 R46, R46, -0x80000000, RZ ;  /* 0x800000002e2e7824 */ /* 0x000fe200078e00ff */
[----:B------:R-:W-:Y:S02]  /*a9f60*/  SHF.R.W.U32 R51, R18, R47, R18 ;  /* 0x0000002f12337219 */ /* 0x000fe40000001e12 */
[----:B------:R-:W-:Y:S02]  /*a9f70*/  LOP3.LUT R48, R48, 0xc0000000, RZ, 0x3c, !PT ;  /* 0xc000000030307812 */ /* 0x000fe400078e3cff */
[----:B------:R-:W-:Y:S02]  /*a9f80*/  LOP3.LUT R46, R46, 0x80000000, RZ, 0x3c, !PT ;  /* 0x800000002e2e7812 */ /* 0x000fe400078e3cff */
[----:B------:R-:W-:-:S02]  /*a9f90*/  ISETP.GT.AND P1, PT, R48, -0x1, PT ;  /* 0xffffffff3000780c */ /* 0x000fc40003f24270 */
[----:B------:R-:W-:Y:S02]  /*a9fa0*/  SHF.R.S32.HI R48, RZ, 0x1f, R48 ;  /* 0x0000001fff307819 */ /* 0x000fe40000011430 */
[----:B------:R-:W-:Y:S02]  /*a9fb0*/  SHF.R.S32.HI R53, RZ, 0x1f, R46 ;  /* 0x0000001fff357819 */ /* 0x000fe4000001142e */
[-C--:B------:R-:W-:Y:S02]  /*a9fc0*/  LOP3.LUT R48, R48, R28.reuse, RZ, 0x30, !PT ;  /* 0x0000001c30307212 */ /* 0x080fe400078e30ff */
[----:B------:R-:W-:Y:S02]  /*a9fd0*/  LOP3.LUT R53, R53, R28, RZ, 0xfc, !PT ;  /* 0x0000001c35357212 */ /* 0x000fe400078efcff */
[----:B------:R-:W-:Y:S02]  /*a9fe0*/  ISETP.NE.AND P0, PT, R46, RZ, PT ;  /* 0x000000ff2e00720c */ /* 0x000fe40003f05270 */
[----:B------:R-:W-:-:S02]  /*a9ff0*/  LOP3.LUT R47, R49, R41, R38, 0x70, !PT ;  /* 0x00000029312f7212 */ /* 0x000fc400078e7026 */
        /* <DEDUP_REMOVED lines=60> */
[----:B------:R-:W-:-:S05]  /*aa3c0*/  LOP3.LUT R31, R46, R31, RZ, 0x3c, !PT ;  /* 0x0000001f2e1f7212 */ /* 0x000fca00078e3cff */
[C---:B------:R-:W-:Y:S02]  /*aa3d0*/  IMAD.SHL.U32 R46, R31.reuse, 0x8, RZ ;  /* 0x000000081f2e7824 */ /* 0x040fe400078e00ff */
[----:B------:R-:W-:-:S03]  /*aa3e0*/  IMAD.SHL.U32 R48, R31, 0x40000000, RZ ;  /* 0x400000001f307824 */ /* 0x000fc600078e00ff */
[----:B------:R-:W-:-:S04]  /*aa3f0*/  LOP3.LUT R46, R46, 0x18, RZ, 0xc, !PT ;  /* 0x000000182e2e7812 */ /* 0x000fc800078e0cff */
[----:B------:R-:W-:Y:S01]  /*aa400*/  SHF.R.U32.HI R47, RZ, R46, R47 ;  /* 0x0000002eff2f7219 */ /* 0x000fe2000001162f */
[----:B------:R-:W-:-:S05]  /*aa410*/  IMAD.U32 R46, R31, -0x80000000, RZ ;  /* 0x800000001f2e7824 */ /* 0x000fca00078e00ff */
[----:B------:R-:W-:Y:S02]  /*aa420*/  LOP3.LUT R31, R46, 0x80000000, RZ, 0x3c, !PT ;  /* 0x800000002e1f7812 */ /* 0x000fe400078e3cff */
[----:B------:R-:W-:Y:S02]  /*aa430*/  LOP3.LUT R46, R33, 0x1, RZ, 0xc0, !PT ;  /* 0x00000001212e7812 */ /* 0x000fe400078ec0ff */
[----:B------:R-:W-:Y:S02]  /*aa440*/  LOP3.LUT R33, R48, 0xc0000000, RZ, 0x3c, !PT ;  /* 0xc000000030217812 */ /* 0x000fe400078e3cff */
[----:B------:R-:W-:Y:S02]  /*aa450*/  SHF.R.S32.HI R48, RZ, 0x1f, R31 ;  /* 0x0000001fff307819 */ /* 0x000fe4000001141f */
[----:B------:R-:W-:Y:S02]  /*aa460*/  SHF.R.S32.HI R50, RZ, 0x1f, R33 ;  /* 0x0000001fff327819 */ /* 0x000fe40000011421 */
[----:B------:R-:W-:-:S02]  /*aa470*/  ISETP.NE.AND P0, PT, R31, RZ, PT ;  /* 0x000000ff1f00720c */ /* 0x000fc40003f05270 */
[----:B------:R-:W-:Y:S02]  /*aa480*/  SHF.L.U32 R31, R46, R49, RZ ;  /* 0x000000312e1f7219 */ /* 0x000fe400000006ff */
[----:B------:R-:W-:Y:S02]  /*aa490*/  ISETP.GT.AND P1, PT, R33, -0x1, PT ;  /* 0xffffffff2100780c */ /* 0x000fe40003f24270 */
[----:B------:R-:W-:Y:S02]  /*aa4a0*/  SHF.R.W.U32 R46, R30, R47, R30 ;  /* 0x0000002f1e2e7219 */ /* 0x000fe40000001e1e */
[-C--:B------:R-:W-:Y:S02]  /*aa4b0*/  LOP3.LUT R47, R48, R41.reuse, RZ, 0xfc, !PT ;  /* 0x00000029302f7212 */ /* 0x080fe400078efcff */
[----:B------:R-:W-:Y:S02]  /*aa4c0*/  LOP3.LUT R33, R50, R41, RZ, 0x30, !PT ;  /* 0x0000002932217212 */ /* 0x000fe400078e30ff */
[----:B------:R-:W-:-:S02]  /*aa4d0*/  SHF.L.U32 R48, R2, R49, RZ ;  /* 0x0000003102307219 */ /* 0x000fc400000006ff */
[----:B------:R-:W-:Y:S02]  /*aa4e0*/  LOP3.LUT R50, R46, R33, R47, 0xd0, !PT ;  /* 0x000000212e327212 */ /* 0x000fe400078ed02f */
[----:B------:R-:W-:Y:S02]  /*aa4f0*/  LOP3.LUT R47, R23, R48, R31, 0x70, !PT ;  /* 0x00000030172f7212 */ /* 0x000fe400078e701f */
[CC--:B------:R-:W-:Y:S02]  /*aa500*/  LOP3.LUT R31, R41.reuse, R46.reuse, RZ, 0x30, !PT ;  /* 0x0000002e291f7212 */ /* 0x0c0fe400078e30ff */
        /* <DEDUP_REMOVED lines=33> */
[----:B------:R-:W-:Y:S01]  /*aa720*/  LOP3.LUT R33, R46, R33, RZ, 0xfc, !PT ;  /* 0x000000212e217212 */ /* 0x000fe200078efcff */
[----:B------:R-:W-:Y:S02]  /*aa730*/  IMAD.IADD R46, R16, 0x1, R35 ;  /* 0x00000001102e7824 */ /* 0x000fe400078e0223 */
[----:B------:R-:W-:-:S05]  /*aa740*/  IMAD.IADD R28, R28, 0x1, R43 ;  /* 0x000000011c1c7824 */ /* 0x000fca00078e022b */
[----:B------:R-:W-:Y:S02]  /*aa750*/  @!P0 SEL R33, R33, R28, P1 ;  /* 0x0000001c21218207 */ /* 0x000fe40000800000 */
[----:B------:R-:W-:Y:S02]  /*aa760*/  IADD3 R28, PT, PT, R40, R39, R38 ;  /* 0x00000027281c7210 */ /* 0x000fe40007ffe026 */
[----:B------:R-:W-:Y:S01]  /*aa770*/  SHF.L.W.U32.HI R40, R47, 0x15, R47 ;  /* 0x000000152f287819 */ /* 0x000fe20000010e2f */
[----:B------:R-:W-:Y:S01]  /*aa780*/  IMAD.IADD R41, R44, 0x1, R33 ;  /* 0x000000012c297824 */ /* 0x000fe200078e0221 */
[----:B------:R-:W-:-:S04]  /*aa790*/  SHF.R.U32.HI R38, RZ, 0x8, R29 ;  /* 0x00000008ff267819 */ /* 0x000fc8000001161d */
[----:B------:R-:W-:Y:S02]  /*aa7a0*/  LOP3.LUT R46, R30, R41, R46, 0x96, !PT ;  /* 0x000000291e2e7212 */ /* 0x000fe400078e962e */
[----:B------:R-:W-:Y:S02]  /*aa7b0*/  LOP3.LUT R39, R38, 0x1f, RZ, 0xc0, !PT ;  /* 0x0000001f26277812 */ /* 0x000fe400078ec0ff */
[--C-:B------:R-:W-:Y:S02]  /*aa7c0*/  SHF.R.U32.HI R41, RZ, 0x4, R46.reuse ;  /* 0x00000004ff297819 */ /* 0x100fe4000001162e */
[----:B------:R-:W-:Y:S02]  /*aa7d0*/  LOP3.LUT R38, R29, 0x1, RZ, 0xc0, !PT ;  /* 0x000000011d267812 */ /* 0x000fe400078ec0ff */
[----:B------:R-:W-:Y:S02]  /*aa7e0*/  LOP3.LUT R44, R41, 0xf0f0f0f, R46, 0x48, !PT ;  /* 0x0f0f0f0f292c7812 */ /* 0x000fe400078e482e */
[----:B------:R-:W-:-:S02]  /*aa7f0*/  SHF.L.W.U32.HI R41, R47, 0x1a, R47 ;  /* 0x0000001a2f297819 */ /* 0x000fc40000010e2f */
[----:B------:R-:W-:Y:S02]  /*aa800*/  SHF.R.U32.HI R43, RZ, 0x18, R44 ;  /* 0x00000018ff2b7819 */ /* 0x000fe4000001162c */
[----:B------:R-:W-:Y:S02]  /*aa810*/  SHF.L.W.U32.HI R47, R47, 0x7, R47 ;  /* 0x000000072f2f7819 */ /* 0x000fe40000010e2f */
[----:B------:R-:W-:Y:S02]  /*aa820*/  SHF.R.W.U32 R43, R46, R43, R46 ;  /* 0x0000002b2e2b7219 */ /* 0x000fe40000001e2e */
[----:B------:R-:W-:Y:S02]  /*aa830*/  LOP3.LUT R41, R47, R41, R40, 0x96, !PT ;  /* 0x000000292f297212 */ /* 0x000fe400078e9628 */
[----:B------:R-:W-:Y:S02]  /*aa840*/  LOP3.LUT R42, R43, R42, RZ, 0x3c, !PT ;  /* 0x0000002a2b2a7212 */ /* 0x000fe400078e3cff */
[----:B------:R-:W-:-:S02]  /*aa850*/  SHF.R.U32.HI R40, RZ, 0x1, R29 ;  /* 0x00000001ff287819 */ /* 0x000fc4000001161d */
[----:B------:R-:W-:Y:S02]  /*aa860*/  SHF.R.U32.HI R43, RZ, 0x10, R42 ;  /* 0x00000010ff2b7819 */ /* 0x000fe4000001162a */
        /* <DEDUP_REMOVED lines=11> */
[----:B------:R-:W-:Y:S02]  /*aa920*/  LOP3.LUT R47, R48, R29, RZ, 0x3c, !PT ;  /* 0x0000001d302f7212 */ /* 0x000fe400078e3cff */
[--C-:B------:R-:W-:Y:S02]  /*aa930*/  SHF.R.U32.HI R38, RZ, 0x8, R45.reuse ;  /* 0x00000008ff267819 */ /* 0x100fe4000001162d */
[----:B------:R-:W-:Y:S02]  /*aa940*/  SHF.R.U32.HI R29, RZ, 0x1, R45 ;  /* 0x00000001ff1d7819 */ /* 0x000fe4000001162d */
[----:B------:R-:W-:Y:S02]  /*aa950*/  SHF.R.U32.HI R50, RZ, 0x2, R47 ;  /* 0x00000002ff327819 */ /* 0x000fe4000001162f */
[----:B------:R-:W-:Y:S02]  /*aa960*/  LOP3.LUT R39, R38, 0x1f, RZ, 0xc0, !PT ;  /* 0x0000001f26277812 */ /* 0x000fe400078ec0ff */
        /* <DEDUP_REMOVED lines=9> */
[----:B------:R-:W-:Y:S01]  /*aaa00*/  IMAD.U32 R47, R29, -0x80000000, RZ ;  /* 0x800000001d2f7824 */ /* 0x000fe200078e00ff */
[----:B------:R-:W-:Y:S01]  /*aaa10*/  LOP3.LUT R38, R45, R38, R35, 0x70, !PT ;  /* 0x000000262d267212 */ /* 0x000fe200078e7023 */
[----:B------:R-:W-:Y:S01]  /*aaa20*/  IMAD.SHL.U32 R29, R29, 0x40000000, RZ ;  /* 0x400000001d1d7824 */ /* 0x000fe200078e00ff */
[----:B------:R-:W-:Y:S01]  /*aaa30*/  IADD3 R35, PT, PT, R35, R7, R20 ;  /* 0x0000000723237210 */ /* 0x000fe20007ffe014 */
        /* <DEDUP_REMOVED lines=336> */
[----:B------:R-:W-:Y:S02]  /*abf40*/  LOP3.LUT R45, R42, R23, R45, 0x78, !PT ;  /* 0x000000172a2d7212 */ /* 0x000fe400078e782d */
[----:B------:R-:W-:Y:S02]  /*abf50*/  SHF.R.U32.HI R37, RZ, 0x2, R48 ;  /* 0x00000002ff257819 */ /* 0x000fe40000011630 */
[----:B------:R-:W-:-:S02]  /*abf60*/  IADD3 R34, PT, PT, R41, R34, R45 ;  /* 0x0000002229227210 */ /* 0x000fc40007ffe02d */
[----:B------:R-:W-:Y:S02]  /*abf70*/  LOP3.LUT R48, R37, R48, RZ, 0x3c, !PT ;  /* 0x0000003025307212 */ /* 0x000fe400078e3cff */
[----:B------:R-:W-:-:S03]  /*abf80*/  SHF.R.U32.HI R45, RZ, 0x1, R25 ;  /* 0x00000001ff2d7819 */ /* 0x000fc60000011619 */
        /* <DEDUP_REMOVED lines=51> */
[----:B------:R-:W-:-:S04]  /*ac2c0*/  SHF.R.U32.HI R44, RZ, 0x8, R25 ;  /* 0x00000008ff2c7819 */ /* 0x000fc80000011619 */
[----:B------:R-:W-:Y:S02]  /*ac2d0*/  @!P0 SEL R40, R40, R47, P1 ;  /* 0x0000002f28288207 */ /* 0x000fe40000800000 */
[----:B------:R-:W-:Y:S02]  /*ac2e0*/  LOP3.LUT R41, R44, 0x1f, RZ, 0xc0, !PT ;  /* 0x0000001f2c297812 */ /* 0x000fe400078ec0ff */
[----:B------:R-:W-:Y:S01]  /*ac2f0*/  LOP3.LUT R44, R45, 0x1, RZ, 0xc0, !PT ;  /* 0x000000012d2c7812 */ /* 0x000fe200078ec0ff */
[----:B------:R-:W-:-:S03]  /*ac300*/  IMAD.IADD R43, R43, 0x1, R40 ;  /* 0x000000012b2b7824 */ /* 0x000fc600078e0228 */
[----:B------:R-:W-:Y:S02]  /*ac310*/  SHF.L.U32 R45, R44, R41, RZ ;  /* 0x000000292c2d7219 */ /* 0x000fe400000006ff */
        /* <DEDUP_REMOVED lines=19> */
[----:B------:R-:W-:Y:S02]  /*ac450*/  SHF.R.U32.HI R47, RZ, 0x2, R48 ;  /* 0x00000002ff2f7819 */ /* 0x000fe40000011630 */
[----:B------:R-:W-:Y:S02]  /*ac460*/  LOP3.LUT R45, R45, R46, R9, 0x70, !PT ;  /* 0x0000002e2d2d7212 */ /* 0x000fe400078e7009 */
        /* <DEDUP_REMOVED lines=76> */
[----:B------:R-:W-:Y:S01]  /*ac930*/  LOP3.LUT R37, R46, R47, RZ, 0xfc, !PT ;  /* 0x0000002f2e257212 */ /* 0x000fe200078efcff */
[C---:B------:R-:W-:Y:S01]  /*ac940*/  VIADD R46, R40.reuse, 0x1010101 ;  /* 0x01010101282e7836 */ /* 0x040fe20000000000 */
[----:B------:R-:W-:Y:S01]  /*ac950*/  SHF.R.U32.HI R43, RZ, 0x2, R48 ;  /* 0x00000002ff2b7819 */ /* 0x000fe20000011630 */
[----:B------:R-:W-:-:S03]  /*ac960*/  VIADD R40, R40, 0x2020202 ;  /* 0x0202020228287836 */ /* 0x000fc60000000000 */
        /* <DEDUP_REMOVED lines=16> */
[-C--:B------:R-:W-:Y:S02]  /*aca70*/  SHF.L.U32 R24, R24, R45.reuse, RZ ;  /* 0x0000002d18187219 */ /* 0x080fe400000006ff */
[----:B------:R-:W-:Y:S02]  /*aca80*/  SHF.L.U32 R45, R2, R45, RZ ;  /* 0x0000002d022d7219 */ /* 0x000fe400000006ff */
[----:B------:R-:W-:Y:S02]  /*aca90*/  ISETP.NE.AND P0, PT, R47, RZ, PT ;  /* 0x000000ff2f00720c */ /* 0x000fe40003f05270 */
        /* <DEDUP_REMOVED lines=75> */
[----:B------:R-:W-:Y:S02]  /*acf50*/  LOP3.LUT R46, R24, R45, RZ, 0xfc, !PT ;  /* 0x0000002d182e7212 */ /* 0x000fe400078efcff */
        /* <DEDUP_REMOVED lines=35> */
[----:B------:R-:W-:Y:S02]  /*ad190*/  @!P0 SEL R42, R42, R41, P1 ;  /* 0x000000292a2a8207 */ /* 0x000fe40000800000 */
[----:B------:R-:W-:Y:S02]  /*ad1a0*/  LOP3.LUT R41, R37, R44, R46, 0xe8, !PT ;  /* 0x0000002c25297212 */ /* 0x000fe400078ee82e */
[----:B------:R-:W-:Y:S01]  /*ad1b0*/  SHF.R.U32.HI R37, RZ, 0x8, R21 ;  /* 0x00000008ff257819 */ /* 0x000fe20000011615 */
[----:B------:R-:W-:-:S03]  /*ad1c0*/  IMAD.IADD R45, R43, 0x1, R42 ;  /* 0x000000012b2d7824 */ /* 0x000fc600078e022a */
[----:B------:R-:W-:Y:S02]  /*ad1d0*/  LOP3.LUT R37, R37, 0x1f, RZ, 0xc0, !PT ;  /* 0x0000001f25257812 */ /* 0x000fe400078ec0ff */
[----:B------:R-:W-:-:S04]  /*ad1e0*/  LOP3.LUT R45, R26, R45, R40, 0x96, !PT ;  /* 0x0000002d1a2d7212 */ /* 0x000fc800078e9628 */
        /* <DEDUP_REMOVED lines=18> */
[----:B------:R-:W-:-:S02]  /*ad310*/  SHF.R.U32.HI R44, RZ, 0x8, R21 ;  /* 0x00000008ff2c7819 */ /* 0x000fc40000011615 */
[----:B------:R-:W-:Y:S02]  /*ad320*/  LOP3.LUT R46, R27, 0x1, RZ, 0xc0, !PT ;  /* 0x000000011b2e7812 */ /* 0x000fe400078ec0ff */
        /* <DEDUP_REMOVED lines=17> */
[--C-:B------:R-:W-:Y:S01]  /*ad440*/  LOP3.LUT R44, R44, R37, R34.reuse, 0x70, !PT ;  /* 0x000000252c2c7212 */ /* 0x100fe200078e7022 */
[C---:B------:R-:W-:Y:S01]  /*ad450*/  VIADD R37, R43.reuse, 0x1010101 ;  /* 0x010101012b257836 */ /* 0x040fe20000000000 */
[----:B------:R-:W-:Y:S01]  /*ad460*/  LOP3.LUT R46, R46, 0x18, RZ, 0xc, !PT ;  /* 0x000000182e2e7812 */ /* 0x000fe200078e0cff */
[----:B------:R-:W-:Y:S01]  /*ad470*/  VIADD R43, R43, 0x2020202 ;  /* 0x020202022b2b7836 */ /* 0x000fe20000000000 */
[----:B------:R-:W-:Y:S02]  /*ad480*/  LOP3.LUT R44, R27, R44, RZ, 0xfc, !PT ;  /* 0x0000002c1b2c7212 */ /* 0x000fe400078efcff */
[----:B------:R-:W-:Y:S01]  /*ad490*/  SHF.R.U32.HI R46, RZ, R46, R37 ;  /* 0x0000002eff2e7219 */ /* 0x000fe20000011625 */
[C---:B------:R-:W-:Y:S01]  /*ad4a0*/  IMAD.U32 R37, R21.reuse, -0x80000000, RZ ;  /* 0x8000000015257824 */ /* 0x040fe200078e00ff */
[----:B------:R-:W-:Y:S01]  /*ad4b0*/  IADD3 R34, PT, PT, R40, R41, R34 ;  /* 0x0000002928227210 */ /* 0x000fe20007ffe022 */
[----:B------:R-:W-:-:S02]  /*ad4c0*/  IMAD.SHL.U32 R21, R21, 0x40000000, RZ ;  /* 0x4000000015157824 */ /* 0x000fc400078e00ff */
[----:B------:R-:W-:Y:S01]  /*ad4d0*/  IMAD.IADD R11, R11, 0x1, R44 ;  /* 0x000000010b0b7824 */ /* 0x000fe200078e022c */
        /* <DEDUP_REMOVED lines=146> */
[--C-:B------:R-:W-:Y:S01]  /*ade00*/  SHF.L.W.U32.HI R41, R47, 0x1a, R47.reuse ;  /* 0x0000001a2f297819 */ /* 0x100fe20000010e2f */
        /* <DEDUP_REMOVED lines=283> */
[----:B------:R-:W-:-:S05]  /*aefc0*/  VIADD R40, R45, 0x1010101 ;  /* 0x010101012d287836 */ /* 0x000fca0000000000 */
        /* <DEDUP_REMOVED lines=20> */
[----:B------:R-:W-:Y:S02]  /*af110*/  LOP3.LUT R47, R40, R43, RZ, 0x3c, !PT ;  /* 0x0000002b282f7212 */ /* 0x000fe400078e3cff */
[----:B------:R-:W-:Y:S02]  /*af120*/  LOP3.LUT R40, R42, R11, R46, 0x78, !PT ;  /* 0x0000000b2a287212 */ /* 0x000fe400078e782e */
[--C-:B------:R-:W-:Y:S02]  /*af130*/  SHF.R.U32.HI R42, RZ, 0xc, R47.reuse ;  /* 0x0000000cff2a7819 */ /* 0x100fe4000001162f */
[--C-:B------:R-:W-:Y:S02]  /*af140*/  SHF.R.U32.HI R49, RZ, 0x4, R47.reuse ;  /* 0x00000004ff317819 */ /* 0x100fe4000001162f */
[----:B------:R-:W-:Y:S02]  /*af150*/  SHF.R.U32.HI R46, RZ, 0x8, R47 ;  /* 0x00000008ff2e7819 */ /* 0x000fe4000001162f */
[----:B------:R-:W-:-:S02]  /*af160*/  IADD3 R40, PT, PT, R41, R6, R40 ;  /* 0x0000000629287210 */ /* 0x000fc40007ffe028 */
[----:B------:R-:W-:Y:S02]  /*af170*/  LOP3.LUT R42, R46, R49, R42, 0x96, !PT ;  /* 0x000000312e2a7212 */ /* 0x000fe400078e962a */
[----:B------:R-:W-:Y:S02]  /*af180*/  SHF.R.U32.HI R6, RZ, 0x8, R19 ;  /* 0x00000008ff067819 */ /* 0x000fe40000011613 */
[----:B------:R-:W-:Y:S02]  /*af190*/  LOP3.LUT R47, R42, R47, RZ, 0x3c, !PT ;  /* 0x0000002f2a2f7212 */ /* 0x000fe400078e3cff */
[----:B------:R-:W-:Y:S02]  /*af1a0*/  LOP3.LUT R41, R6, 0x1f, RZ, 0xc0, !PT ;  /* 0x0000001f06297812 */ /* 0x000fe400078ec0ff */
[----:B------:R-:W-:Y:S02]  /*af1b0*/  SHF.R.U32.HI R48, RZ, 0x2, R47 ;  /* 0x00000002ff307819 */ /* 0x000fe4000001162f */
[----:B------:R-:W-:-:S02]  /*af1c0*/  SHF.R.U32.HI R42, RZ, 0x1, R19 ;  /* 0x00000001ff2a7819 */ /* 0x000fc40000011613 */
[----:B------:R-:W-:Y:S02]  /*af1d0*/  LOP3.LUT R6, R48, R47, RZ, 0x3c, !PT ;  /* 0x0000002f30067212 */ /* 0x000fe400078e3cff */
[----:B------:R-:W-:Y:S02]  /*af1e0*/  LOP3.LUT R42, R42, 0x1, RZ, 0xc0, !PT ;  /* 0x000000012a2a7812 */ /* 0x000fe400078ec0ff */
[----:B------:R-:W-:Y:S01]  /*af1f0*/  LOP3.LUT R46, R19, 0x1, RZ, 0xc0, !PT ;  /* 0x00000001132e7812 */ /* 0x000fe200078ec0ff */
[----:B------:R-:W-:Y:S01]  /*af200*/  IMAD.SHL.U32 R47, R6, 0x8, RZ ;  /* 0x00000008062f7824 */ /* 0x000fe200078e00ff */
[-C--:B------:R-:W-:Y:S02]  /*af210*/  SHF.L.U32 R42, R42, R41.reuse, RZ ;  /* 0x000000292a2a7219 */ /* 0x080fe400000006ff */
[-C--:B------:R-:W-:Y:S01]  /*af220*/  SHF.L.U32 R19, R46, R41.reuse, RZ ;  /* 0x000000292e137219 */ /* 0x080fe200000006ff */
[----:B------:R-:W-:Y:S01]  /*af230*/  VIADD R46, R45, 0x2020202 ;  /* 0x020202022d2e7836 */ /* 0x000fe20000000000 */
[----:B------:R-:W-:-:S02]  /*af240*/  SHF.L.U32 R41, R2, R41, RZ ;  /* 0x0000002902297219 */ /* 0x000fc400000006ff */
[----:B------:R-:W-:Y:S02]  /*af250*/  LOP3.LUT R47, R47, 0x18, RZ, 0xc, !PT ;  /* 0x000000182f2f7812 */ /* 0x000fe400078e0cff */
[-C--:B------:R-:W-:Y:S02]  /*af260*/  LOP3.LUT R19, R16, R41.reuse, R19, 0x70, !PT ;  /* 0x0000002910137212 */ /* 0x080fe400078e7013 */
[----:B------:R-:W-:Y:S02]  /*af270*/  LOP3.LUT R42, R42, R41, R16, 0x70, !PT ;  /* 0x000000292a2a7212 */ /* 0x000fe400078e7010 */
[----:B------:R-:W-:Y:S01]  /*af280*/  SHF.R.U32.HI R41, RZ, R47, R46 ;  /* 0x0000002fff297219 */ /* 0x000fe2000001162e */
[C---:B------:R-:W-:Y:S01]  /*af290*/  IMAD.U32 R47, R6.reuse, -0x80000000, RZ ;  /* 0x80000000062f7824 */ /* 0x040fe200078e00ff */
[--C-:B------:R-:W-:Y:S01]  /*af2a0*/  SHF.R.U32.HI R45, RZ, 0x8, R13.reuse ;  /* 0x00000008ff2d7819 */ /* 0x100fe2000001160d */
[----:B------:R-:W-:Y:S01]  /*af2b0*/  IMAD.SHL.U32 R6, R6, 0x40000000, RZ ;  /* 0x4000000006067824 */ /* 0x000fe200078e00ff */
        /* <DEDUP_REMOVED lines=8> */
[----:B------:R-:W-:Y:S02]  /*af340*/  ISETP.NE.AND P0, PT, R47, RZ, PT ;  /* 0x000000ff2f00720c */ /* 0x000fe40003f05270 */
[-C--:B------:R-:W-:Y:S02]  /*af350*/  SHF.L.U32 R13, R46, R45.reuse, RZ ;  /* 0x0000002d2e0d7219 */ /* 0x080fe400000006ff */
[-C--:B------:R-:W-:Y:S02]  /*af360*/  SHF.L.U32 R48, R48, R45.reuse, RZ ;  /* 0x0000002d30307219 */ /* 0x080fe400000006ff */
        /* <DEDUP_REMOVED lines=8> */
[----:B------:R-:W-:Y:S02]  /*af3f0*/  ISETP.GT.AND P1, PT, R6, -0x1, PT ;  /* 0xffffffff0600780c */ /* 0x000fe40003f24270 */
[----:B------:R-:W-:Y:S01]  /*af400*/  LOP3.LUT R48, R49, R48, RZ, 0xfc, !PT ;  /* 0x0000003031307212 */ /* 0x000fe200078efcff */
[----:B------:R-:W-:Y:S01]  /*af410*/  IMAD.IADD R45, R38, 0x1, R45 ;  /* 0x00000001262d7824 */ /* 0x000fe200078e022d */
[----:B------:R-:W-:Y:S02]  /*af420*/  LOP3.LUT R46, R13, R47, R28, 0x70, !PT ;  /* 0x0000002f0d2e7212 */ /* 0x000fe400078e701c */
[----:B------:R-:W-:Y:S02]  /*af430*/  LOP3.LUT R42, R19, R42, RZ, 0xfc, !PT ;  /* 0x0000002a132a7212 */ /* 0x000fe400078efcff */
[----:B------:R-:W-:Y:S02]  /*af440*/  @!P0 SEL R48, R48, R45, P1 ;  /* 0x0000002d30308207 */ /* 0x000fe40000800000 */
[----:B------:R-:W-:-:S02]  /*af450*/  LOP3.LUT R41, R41, R46, RZ, 0xfc, !PT ;  /* 0x0000002e29297212 */ /* 0x000fc400078efcff */
[--C-:B------:R-:W-:Y:S01]  /*af460*/  SHF.R.U32.HI R19, RZ, 0x8, R5.reuse ;  /* 0x00000008ff137819 */ /* 0x100fe20000011605 */
        /* <DEDUP_REMOVED lines=287> */
[----:B------:R-:W-:Y:S02]  /*b0660*/  SHF.R.U32.HI R39, RZ, 0x8, R18 ;  /* 0x00000008ff277819 */ /* 0x000fe40000011612 */
[----:B------:R-:W-:Y:S02]  /*b0670*/  LOP3.LUT R18, R18, 0x1, RZ, 0xc0, !PT ;  /* 0x0000000112127812 */ /* 0x000fe400078ec0ff */
[----:B------:R-:W-:Y:S02]  /*b0680*/  LOP3.LUT R38, R38, R19, RZ, 0x3c, !PT ;  /* 0x0000001326267212 */ /* 0x000fe400078e3cff */
[----:B------:R-:W-:Y:S02]  /*b0690*/  LOP3.LUT R39, R39, 0x1f, RZ, 0xc0, !PT ;  /* 0x0000001f27277812 */ /* 0x000fe400078ec0ff */
[----:B------:R-:W-:Y:S02]  /*b06a0*/  SHF.R.U32.HI R45, RZ, 0x4, R38 ;  /* 0x00000004ff2d7819 */ /* 0x000fe40000011626 */
[----:B------:R-:W-:-:S02]  /*b06b0*/  SHF.L.U32 R42, R42, R39, RZ ;  /* 0x000000272a2a7219 */ /* 0x000fc400000006ff */
[--C-:B------:R-:W-:Y:S02]  /*b06c0*/  LOP3.LUT R45, R45, 0xf0f0f0f, R38.reuse, 0x48, !PT ;  /* 0x0f0f0f0f2d2d7812 */ /* 0x100fe400078e4826 */
[-C--:B------:R-:W-:Y:S02]  /*b06d0*/  SHF.L.U32 R18, R18, R39.reuse, RZ ;  /* 0x0000002712127219 */ /* 0x080fe400000006ff */
[----:B------:R-:W-:Y:S02]  /*b06e0*/  SHF.R.U32.HI R47, RZ, 0x18, R45 ;  /* 0x00000018ff2f7819 */ /* 0x000fe4000001162d */
[----:B------:R-:W-:Y:S02]  /*b06f0*/  SHF.L.U32 R39, R2, R39, RZ ;  /* 0x0000002702277219 */ /* 0x000fe400000006ff */
[----:B------:R-:W-:Y:S02]  /*b0700*/  SHF.R.W.U32 R47, R38, R47, R38 ;  /* 0x0000002f262f7219 */ /* 0x000fe40000001e26 */
[----:B------:R-:W-:-:S02]  /*b0710*/  LOP3.LUT R41, R34, R39, R18, 0x70, !PT ;  /* 0x0000002722297212 */ /* 0x000fc400078e7012 */
        /* <DEDUP_REMOVED lines=228> */
[--C-:B------:R-:W-:Y:S02]  /*b1560*/  SHF.L.W.U32.HI R48, R44, 0x15, R44.reuse ;  /* 0x000000152c307819 */ /* 0x100fe40000010e2c */
[----:B------:R-:W-:Y:S02]  /*b1570*/  @!P0 SEL R42, R42, R43, P1 ;  /* 0x0000002b2a2a8207 */ /* 0x000fe40000800000 */
[----:B------:R-:W-:Y:S02]  /*b1580*/  SHF.L.W.U32.HI R44, R44, 0x7, R44 ;  /* 0x000000072c2c7819 */ /* 0x000fe40000010e2c */
[----:B------:R-:W-:Y:S01]  /*b1590*/  SHF.R.U32.HI R45, RZ, 0x1, R31 ;  /* 0x00000001ff2d7819 */ /* 0x000fe2000001161f */
[----:B------:R-:W-:Y:S01]  /*b15a0*/  IMAD.IADD R33, R33, 0x1, R42 ;  /* 0x0000000121217824 */ /* 0x000fe200078e022a */
[----:B------:R-:W-:-:S02]  /*b15b0*/  LOP3.LUT R44, R44, R39, R48, 0x96, !PT ;  /* 0x000000272c2c7212 */ /* 0x000fc400078e9630 */
[----:B------:R-:W-:Y:S02]  /*b15c0*/  SHF.R.U32.HI R39, RZ, 0x8, R31 ;  /* 0x00000008ff277819 */ /* 0x000fe4000001161f */
[----:B------:R-:W-:Y:S02]  /*b15d0*/  LOP3.LUT R33, R33, R30, RZ, 0x3c, !PT ;  /* 0x0000001e21217212 */ /* 0x000fe400078e3cff */
[----:B------:R-:W-:Y:S02]  /*b15e0*/  LOP3.LUT R43, R39, 0x1f, RZ, 0xc0, !PT ;  /* 0x0000001f272b7812 */ /* 0x000fe400078ec0ff */
[--C-:B------:R-:W-:Y:S02]  /*b15f0*/  SHF.R.U32.HI R50, RZ, 0x4, R33.reuse ;  /* 0x00000004ff327819 */ /* 0x100fe40000011621 */
[----:B------:R-:W-:Y:S02]  /*b1600*/  LOP3.LUT R48, R45, 0x1, RZ, 0xc0, !PT ;  /* 0x000000012d307812 */ /* 0x000fe400078ec0ff */
[----:B------:R-:W-:-:S02]  /*b1610*/  LOP3.LUT R5, R50, 0xf0f0f0f, R33, 0x48, !PT ;  /* 0x0f0f0f0f32057812 */ /* 0x000fc400078e4821 */
[----:B------:R-:W-:Y:S02]  /*b1620*/  SHF.L.U32 R48, R48, R43, RZ ;  /* 0x0000002b30307219 */ /* 0x000fe400000006ff */
[----:B------:R-:W-:-:S04]  /*b1630*/  SHF.R.U32.HI R50, RZ, 0x18, R5 ;  /* 0x00000018ff327819 */ /* 0x000fc80000011605 */
[----:B------:R-:W-:-:S04]  /*b1640*/  SHF.R.W.U32 R47, R33, R50, R33 ;  /* 0x00000032212f7219 */ /* 0x000fc80000001e21 */
[----:B------:R-:W-:Y:S02]  /*b1650*/  LOP3.LUT R39, R47, R46, RZ, 0x3c, !PT ;  /* 0x0000002e2f277212 */ /* 0x000fe400078e3cff */
[----:B------:R-:W-:Y:S02]  /*b1660*/  LOP3.LUT R46, R31, 0x1, RZ, 0xc0, !PT ;  /* 0x000000011f2e7812 */ /* 0x000fe400078ec0ff */
        /* <DEDUP_REMOVED lines=144> */
[----:B------:R-:W-:Y:S02]  /*b1f70*/  LOP3.LUT R5, R46, R9, R45, 0x78, !PT ;  /* 0x000000092e057212 */ /* 0x000fe400078e782d */
[----:B------:R-:W-:Y:S02]  /*b1f80*/  SHF.R.U32.HI R45, RZ, 0x1, R7 ;  /* 0x00000001ff2d7819 */ /* 0x000fe40000011607 */
[----:B------:R-:W-:Y:S02]  /*b1f90*/  @!P0 SEL R39, R39, R50, P1 ;  /* 0x0000003227278207 */ /* 0x000fe40000800000 */
[----:B------:R-:W-:Y:S02]  /*b1fa0*/  IADD3 R5, PT, PT, R44, R35, R5 ;  /* 0x000000232c057210 */ /* 0x000fe40007ffe005 */
[----:B------:R-:W-:Y:S01]  /*b1fb0*/  SHF.R.U32.HI R44, RZ, 0x8, R7 ;  /* 0x00000008ff2c7819 */ /* 0x000fe20000011607 */
        /* <DEDUP_REMOVED lines=32> */
[----:B------:R-:W-:Y:S02]  /*b21c0*/  LOP3.LUT R47, R46, R45, RZ, 0x3c, !PT ;  /* 0x0000002d2e2f7212 */ /* 0x000fe400078e3cff */
[----:B------:R-:W-:Y:S02]  /*b21d0*/  SHF.R.U32.HI R46, RZ, 0x1, R32 ;  /* 0x00000001ff2e7819 */ /* 0x000fe40000011620 */
[----:B------:R-:W-:Y:S02]  /*b21e0*/  LOP3.LUT R45, R20, 0x1f, RZ, 0xc0, !PT ;  /* 0x0000001f142d7812 */ /* 0x000fe400078ec0ff */
[----:B------:R-:W-:Y:S02]  /*b21f0*/  SHF.R.U32.HI R20, RZ, 0x2, R47 ;  /* 0x00000002ff147819 */ /* 0x000fe4000001162f */
[----:B------:R-:W-:-:S02]  /*b2200*/  LOP3.LUT R46, R46, 0x1, RZ, 0xc0, !PT ;  /* 0x000000012e2e7812 */ /* 0x000fc400078ec0ff */
[----:B------:R-:W-:Y:S02]  /*b2210*/  LOP3.LUT R20, R20, R47, RZ, 0x3c, !PT ;  /* 0x0000002f14147212 */ /* 0x000fe400078e3cff */
[----:B------:R-:W-:Y:S02]  /*b2220*/  LOP3.LUT R32, R32, 0x1, RZ, 0xc0, !PT ;  /* 0x0000000120207812 */ /* 0x000fe400078ec0ff */
[-C--:B------:R-:W-:Y:S01]  /*b2230*/  SHF.L.U32 R46, R46, R45.reuse, RZ ;  /* 0x0000002d2e2e7219 */ /* 0x080fe200000006ff */
[----:B------:R-:W-:Y:S01]  /*b2240*/  IMAD.SHL.U32 R49, R20, 0x8, RZ ;  /* 0x0000000814317824 */ /* 0x000fe200078e00ff */
[----:B------:R-:W-:Y:S02]  /*b2250*/  SHF.L.U32 R47, R2, R45, RZ ;  /* 0x0000002d022f7219 */ /* 0x000fe400000006ff */
[----:B------:R-:W-:Y:S02]  /*b2260*/  LOP3.LUT R43, R48, R43, R34, 0x70, !PT ;  /* 0x0000002b302b7212 */ /* 0x000fe400078e7022 */
[----:B------:R-:W-:-:S02]  /*b2270*/  SHF.L.U32 R32, R32, R45, RZ ;  /* 0x0000002d20207219 */ /* 0x000fc400000006ff */
        /* <DEDUP_REMOVED lines=73> */
[----:B------:R-:W-:Y:S02]  /*b2710*/  LOP3.LUT R43, R43, R50, RZ, 0x3c, !PT ;  /* 0x000000322b2b7212 */ /* 0x000fe400078e3cff */
[----:B------:R-:W-:Y:S02]  /*b2720*/  LOP3.LUT R48, R25, 0x1, RZ, 0xc0, !PT ;  /* 0x0000000119307812 */ /* 0x000fe400078ec0ff */
[----:B------:R-:W-:Y:S01]  /*b2730*/  LOP3.LUT R44, R44, 0x1, RZ, 0xc0, !PT ;  /* 0x000000012c2c7812 */ /* 0x000fe200078ec0ff */
[----:B------:R-:W-:Y:S01]  /*b2740*/  IMAD.SHL.U32 R47, R43, 0x8, RZ ;  /* 0x000000082b2f7824 */ /* 0x000fe200078e00ff */
[----:B------:R-:W-:-:S02]  /*b2750*/  SHF.L.U32 R25, R48, R45, RZ ;  /* 0x0000002d30197219 */ /* 0x000fc400000006ff */
[-C--:B------:R-:W-:Y:S02]  /*b2760*/  SHF.L.U32 R44, R44, R45.reuse, RZ ;  /* 0x0000002d2c2c7219 */ /* 0x080fe400000006ff */
[----:B------:R-:W-:Y:S01]  /*b2770*/  LOP3.LUT R48, R47, 0x18, RZ, 0xc, !PT ;  /* 0x000000182f307812 */ /* 0x000fe200078e0cff */
[C---:B------:R-:W-:Y:S01]  /*b2780*/  IMAD.U32 R47, R43.reuse, -0x80000000, RZ ;  /* 0x800000002b2f7824 */ /* 0x040fe200078e00ff */
[----:B------:R-:W-:Y:S01]  /*b2790*/  SHF.L.U32 R45, R2, R45, RZ ;  /* 0x0000002d022d7219 */ /* 0x000fe200000006ff */
[----:B------:R-:W-:Y:S01]  /*b27a0*/  IMAD.SHL.U32 R43, R43, 0x40000000, RZ ;  /* 0x400000002b2b7824 */ /* 0x000fe200078e00ff */
[----:B------:R-:W-:Y:S02]  /*b27b0*/  LOP3.LUT R42, R42, R7, R35, 0xe8, !PT ;  /* 0x000000072a2a7212 */ /* 0x000fe400078ee823 */
[-C--:B------:R-:W-:Y:S02]  /*b27c0*/  LOP3.LUT R25, R40, R45.reuse, R25, 0x70, !PT ;  /* 0x0000002d28197212 */ /* 0x080fe400078e7019 */
        /* <DEDUP_REMOVED lines=198> */
[----:B------:R-:W-:Y:S01]  /*b3430*/  LOP3.LUT R46, R35, R44, RZ, 0x3c, !PT ;  /* 0x0000002c232e7212 */ /* 0x000fe200078e3cff */
[----:B------:R-:W-:Y:S01]  /*b3440*/  IMAD.IADD R35, R15, 0x1, R22 ;  /* 0x000000010f237824 */ /* 0x000fe200078e0216 */
[----:B------:R-:W-:-:S02]  /*b3450*/  LOP3.LUT R7, R39, R7, R48, 0x96, !PT ;  /* 0x0000000727077212 */ /* 0x000fc400078e9630 */
        /* <DEDUP_REMOVED lines=18> */
[----:B------:R-:W-:Y:S01]  /*b3580*/  SHF.L.U32 R22, R2, R47, RZ ;  /* 0x0000002f02167219 */ /* 0x000fe200000006ff */
[----:B------:R-:W-:Y:S01]  /*b3590*/  IMAD.SHL.U32 R47, R15, 0x8, RZ ;  /* 0x000000080f2f7824 */ /* 0x000fe200078e00ff */
[----:B------:R-:W-:Y:S02]  /*b35a0*/  IADD3 R3, PT, PT, R3, R39, R10 ;  /* 0x0000002703037210 */ /* 0x000fe40007ffe00a */
[----:B------:R-:W-:-:S02]  /*b35b0*/  LOP3.LUT R46, R5, R22, R26, 0x70, !PT ;  /* 0x00000016052e7212 */ /* 0x000fc400078e701a */
        /* <DEDUP_REMOVED lines=8> */
[----:B------:R-:W-:Y:S02]  /*b3640*/  IMAD.SHL.U32 R15, R15, 0x40000000, RZ ;  /* 0x400000000f0f7824 */ /* 0x000fe400078e00ff */
        /* <DEDUP_REMOVED lines=202> */
[----:B------:R-:W-:Y:S02]  /*b42f0*/  SHF.R.W.U32 R47, R26, R27, R26 ;  /* 0x0000001b1a2f7219 */ /* 0x000fe40000001e1a */
[----:B------:R-:W-:Y:S02]  /*b4300*/  IADD3 R27, PT, PT, R7, R42, R5 ;  /* 0x0000002a071b7210 */ /* 0x000fe40007ffe005 */
[----:B------:R-:W-:Y:S02]  /*b4310*/  LOP3.LUT R5, R47, R48, RZ, 0x3c, !PT ;  /* 0x000000302f057212 */ /* 0x000fe400078e3cff */
[C---:B------:R-:W-:Y:S02]  /*b4320*/  SHF.L.W.U32.HI R7, R45.reuse, 0x1a, R45 ;  /* 0x0000001a2d077819 */ /* 0x040fe40000010e2d */
[----:B------:R-:W-:Y:S02]  /*b4330*/  SHF.R.U32.HI R42, RZ, 0x1, R37 ;  /* 0x00000001ff2a7819 */ /* 0x000fe40000011625 */
[----:B------:R-:W-:-:S02]  /*b4340*/  SHF.L.W.U32.HI R45, R45, 0x7, R45 ;  /* 0x000000072d2d7819 */ /* 0x000fc40000010e2d */
[----:B------:R-:W-:Y:S02]  /*b4350*/  SHF.R.U32.HI R48, RZ, 0x10, R5 ;  /* 0x00000010ff307819 */ /* 0x000fe40000011605 */
[----:B------:R-:W-:Y:S02]  /*b4360*/  LOP3.LUT R42, R42, 0x1, RZ, 0xc0, !PT ;  /* 0x000000012a2a7812 */ /* 0x000fe400078ec0ff */
[----:B------:R-:W-:Y:S02]  /*b4370*/  LOP3.LUT R37, R45, R7, R10, 0x96, !PT ;  /* 0x000000072d257212 */ /* 0x000fe400078e960a */
[----:B------:R-:W-:Y:S02]  /*b4380*/  LOP3.LUT R10, R48, R5, RZ, 0x3c, !PT ;  /* 0x00000005300a7212 */ /* 0x000fe400078e3cff */
[-C--:B------:R-:W-:Y:S02]  /*b4390*/  SHF.L.U32 R42, R42, R39.reuse, RZ ;  /* 0x000000272a2a7219 */ /* 0x080fe400000006ff */
        /* <DEDUP_REMOVED lines=10> */
[----:B------:R-:W-:Y:S02]  /*b4440*/  LOP3.LUT R45, R45, 0x1f, RZ, 0xc0, !PT ;  /* 0x0000001f2d2d7812 */ /* 0x000fe400078ec0ff */
[----:B------:R-:W-:Y:S02]  /*b4450*/  LOP3.LUT R42, R7, 0x1, RZ, 0xc0, !PT ;  /* 0x00000001072a7812 */ /* 0x000fe400078ec0ff */
[----:B------:R-:W-:-:S02]  /*b4460*/  SHF.R.U32.HI R46, RZ, 0x8, R4 ;  /* 0x00000008ff2e7819 */ /* 0x000fc40000011604 */
[----:B------:R-:W-:Y:S02]  /*b4470*/  LOP3.LUT R36, R36, 0x1, RZ, 0xc0, !PT ;  /* 0x0000000124247812 */ /* 0x000fe400078ec0ff */
[-C--:B------:R-:W-:Y:S02]  /*b4480*/  SHF.L.U32 R7, R42, R45.reuse, RZ ;  /* 0x0000002d2a077219 */ /* 0x080fe400000006ff */
[----:B------:R-:W-:Y:S02]  /*b4490*/  LOP3.LUT R49, R46, 0x1f, RZ, 0xc0, !PT ;  /* 0x0000001f2e317812 */ /* 0x000fe400078ec0ff */
[----:B------:R-:W-:Y:S02]  /*b44a0*/  LOP3.LUT R42, R4, 0x1, RZ, 0xc0, !PT ;  /* 0x00000001042a7812 */ /* 0x000fe400078ec0ff */
[----:B------:R-:W-:Y:S02]  /*b44b0*/  SHF.R.U32.HI R48, RZ, 0x1, R4 ;  /* 0x00000001ff307819 */ /* 0x000fe40000011604 */
[----:B------:R-:W-:-:S02]  /*b44c0*/  SHF.L.U32 R4, R36, R45, RZ ;  /* 0x0000002d24047219 */ /* 0x000fc400000006ff */
[----:B------:R-:W-:Y:S02]  /*b44d0*/  SHF.L.U32 R45, R2, R45, RZ ;  /* 0x0000002d022d7219 */ /* 0x000fe400000006ff */
[-C--:B------:R-:W-:Y:S02]  /*b44e0*/  SHF.L.U32 R42, R42, R49.reuse, RZ ;  /* 0x000000312a2a7219 */ /* 0x080fe400000006ff */
[----:B------:R-:W-:Y:S02]  /*b44f0*/  SHF.L.U32 R36, R2, R49, RZ ;  /* 0x0000003102247219 */ /* 0x000fe400000006ff */
[----:B------:R-:W-:Y:S02]  /*b4500*/  LOP3.LUT R48, R48, 0x1, RZ, 0xc0, !PT ;  /* 0x0000000130307812 */ /* 0x000fe400078ec0ff */
[-C--:B------:R-:W-:Y:S02]  /*b4510*/  LOP3.LUT R4, R40, R45.reuse, R4, 0x70, !PT ;  /* 0x0000002d28047212 */ /* 0x080fe400078e7004 */
[----:B------:R-:W-:-:S02]  /*b4520*/  LOP3.LUT R7, R7, R45, R40, 0x70, !PT ;  /* 0x0000002d07077212 */ /* 0x000fc400078e7028 */
[----:B------:R-:W-:Y:S02]  /*b4530*/  LOP3.LUT R46, R47, R10, RZ, 0x3c, !PT ;  /* 0x0000000a2f2e7212 */ /* 0x000fe400078e3cff */
[----:B------:R-:W-:Y:S02]  /*b4540*/  LOP3.LUT R45, R27, R36, R42, 0x70, !PT ;  /* 0x000000241b2d7212 */ /* 0x000fe400078e702a */
[--C-:B------:R-:W-:Y:S02]  /*b4550*/  SHF.R.U32.HI R42, RZ, 0x8, R6.reuse ;  /* 0x00000008ff2a7819 */ /* 0x100fe40000011606 */
[----:B------:R-:W-:Y:S02]  /*b4560*/  SHF.L.U32 R48, R48, R49, RZ ;  /* 0x0000003130307219 */ /* 0x000fe400000006ff */
[----:B------:R-:W-:Y:S02]  /*b4570*/  SHF.R.U32.HI R10, RZ, 0x1, R6 ;  /* 0x00000001ff0a7819 */ /* 0x000fe40000011606 */
[----:B------:R-:W-:-:S02]  /*b4580*/  SHF.R.U32.HI R49, RZ, 0x2, R46 ;  /* 0x00000002ff317819 */ /* 0x000fc4000001162e */
[----:B------:R-:W-:Y:S02]  /*b4590*/  LOP3.LUT R47, R42, 0x1f, RZ, 0xc0, !PT ;  /* 0x0000001f2a2f7812 */ /* 0x000fe400078ec0ff */
[----:B------:R-:W-:Y:S02]  /*b45a0*/  LOP3.LUT R42, R10, 0x1, RZ, 0xc0, !PT ;  /* 0x000000010a2a7812 */ /* 0x000fe400078ec0ff */
[----:B------:R-:W-:Y:S02]  /*b45b0*/  LOP3.LUT R6, R6, 0x1, RZ, 0xc0, !PT ;  /* 0x0000000106067812 */ /* 0x000fe400078ec0ff */
[----:B------:R-:W-:Y:S02]  /*b45c0*/  LOP3.LUT R10, R49, R46, RZ, 0x3c, !PT ;  /* 0x0000002e310a7212 */ /* 0x000fe400078e3cff */
[-C--:B------:R-:W-:Y:S02]  /*b45d0*/  SHF.L.U32 R46, R42, R47.reuse, RZ ;  /* 0x0000002f2a2e7219 */ /* 0x080fe400000006ff */
[----:B------:R-:W-:Y:S01]  /*b45e0*/  LOP3.LUT R36, R48, R36, R27, 0x70, !PT ;  /* 0x0000002430247212 */ /* 0x000fe200078e701b */
[----:B------:R-:W-:Y:S01]  /*b45f0*/  IMAD.SHL.U32 R48, R10, 0x8, RZ ;  /* 0x000000080a307824 */ /* 0x000fe200078e00ff */
[----:B------:R-:W-:-:S02]  /*b4600*/  SHF.L.U32 R6, R6, R47, RZ ;  /* 0x0000002f06067219 */ /* 0x000fc400000006ff */
[----:B------:R-:W-:Y:S02]  /*b4610*/  SHF.L.U32 R42, R2, R47, RZ ;  /* 0x0000002f022a7219 */ /* 0x000fe400000006ff */
[----:B------:R-:W-:Y:S02]  /*b4620*/  LOP3.LUT R49, R48, 0x18, RZ, 0xc, !PT ;  /* 0x0000001830317812 */ /* 0x000fe400078e0cff */
[-C--:B------:R-:W-:Y:S02]  /*b4630*/  LOP3.LUT R6, R27, R42.reuse, R6, 0x70, !PT ;  /* 0x0000002a1b067212 */ /* 0x080fe400078e7006 */
[----:B------:R-:W-:Y:S01]  /*b4640*/  LOP3.LUT R47, R46, R42, R27, 0x70, !PT ;  /* 0x0000002a2e2f7212 */ /* 0x000fe200078e701b */
[C---:B------:R-:W-:Y:S01]  /*b4650*/  VIADD R42, R43.reuse, 0x1010101 ;  /* 0x010101012b2a7836 */ /* 0x040fe20000000000 */
[----:B------:R-:W-:Y:S01]  /*b4660*/  LOP3.LUT R4, R4, R7, RZ, 0xfc, !PT ;  /* 0x0000000704047212 */ /* 0x000fe200078efcff */
[----:B------:R-:W-:Y:S01]  /*b4670*/  VIADD R43, R43, 0x2020202 ;  /* 0x020202022b2b7836 */ /* 0x000fe20000000000 */
[----:B------:R-:W-:-:S02]  /*b4680*/  LOP3.LUT R6, R6, R47, RZ, 0xfc, !PT ;  /* 0x0000002f06067212 */ /* 0x000fc400078efcff */
[----:B------:R-:W-:Y:S01]  /*b4690*/  SHF.R.U32.HI R49, RZ, R49, R42 ;  /* 0x00000031ff317219 */ /* 0x000fe2000001162a */
[C---:B------:R-:W-:Y:S01]  /*b46a0*/  IMAD.U32 R42, R10.reuse, -0x80000000, RZ ;  /* 0x800000000a2a7824 */ /* 0x040fe200078e00ff */
[----:B------:R-:W-:Y:S01]  /*b46b0*/  LOP3.LUT R36, R45, R36, RZ, 0xfc, !PT ;  /* 0x000000242d247212 */ /* 0x000fe200078efcff */
        /* <DEDUP_REMOVED lines=115> */
[----:B------:R-:W-:Y:S02]  /*b4df0*/  @!P0 SEL R41, R41, R46, P1 ;  /* 0x0000002e29298207 */ /* 0x000fe40000800000 */
[C-C-:B------:R-:W-:Y:S02]  /*b4e00*/  SHF.L.W.U32.HI R46, R6.reuse, 0x13, R6.reuse ;  /* 0x00000013062e7819 */ /* 0x140fe40000010e06 */
[----:B------:R-:W-:Y:S01]  /*b4e10*/  SHF.L.W.U32.HI R6, R6, 0xa, R6 ;  /* 0x0000000a06067819 */ /* 0x000fe20000010e06 */
[----:B------:R-:W-:-:S03]  /*b4e20*/  IMAD.IADD R45, R42, 0x1, R41 ;  /* 0x000000012a2d7824 */ /* 0x000fc600078e0229 */
[----:B------:R-:W-:Y:S02]  /*b4e30*/  LOP3.LUT R42, R6, R5, R46, 0x96, !PT ;  /* 0x00000005062a7212 */ /* 0x000fe400078e962e */
[----:B------:R-:W0:Y:S01]  /*b4e40*/  LDS.128 R4, [UR10+0xf0] ;  /* 0x0000f00aff047984 */ /* 0x000e220008000c00 */
        /* <DEDUP_REMOVED lines=12> */
[----:B------:R-:W-:Y:S02]  /*b4f10*/  LOP3.LUT R49, R48, R49, R44, 0x96, !PT ;  /* 0x0000003130317212 */ /* 0x000fe400078e962c */
[----:B------:R-:W-:-:S02]  /*b4f20*/  IADD3 R44, PT, PT, R23, R4, R35 ;  /* 0x00000004172c7210 */ /* 0x000fc40007ffe023 */
        /* <DEDUP_REMOVED lines=12> */
[----:B------:R-:W-:-:S02]  /*b4ff0*/  IADD3 R17, PT, PT, R6, R3, R17 ;  /* 0x0000000306117210 */ /* 0x000fc40007ffe011 */
[-C--:B------:R-:W-:Y:S02]  /*b5000*/  LOP3.LUT R21, R11, R46.reuse, R21, 0x70, !PT ;  /* 0x0000002e0b157212 */ /* 0x080fe400078e7015 */
[----:B------:R-:W-:Y:S01]  /*b5010*/  LOP3.LUT R46, R35, R46, R11, 0x70, !PT ;  /* 0x0000002e232e7212 */ /* 0x000fe200078e700b */
[C---:B------:R-:W-:Y:S01]  /*b5020*/  IMAD.U32 R35, R4.reuse, -0x80000000, RZ ;  /* 0x8000000004237824 */ /* 0x040fe200078e00ff */
[----:B------:R-:W-:Y:S01]  /*b5030*/  LOP3.LUT R48, R23, 0x18, RZ, 0xc, !PT ;  /* 0x0000001817307812 */ /* 0x000fe200078e0cff */
[----:B------:R-:W-:Y:S01]  /*b5040*/  IMAD.SHL.U32 R4, R4, 0x40000000, RZ ;  /* 0x4000000004047824 */ /* 0x000fe200078e00ff */
[----:B------:R-:W-:Y:S01]  /*b5050*/  IADD3 R8, PT, PT, R7, R8, R12 ;  /* 0x0000000807087210 */ /* 0x000fe20007ffe00c */
        /* <DEDUP_REMOVED lines=285> */
[----:B------:R-:W-:Y:S02]  /*b6230*/  LOP3.LUT R24, R47, 0x18, RZ, 0xc, !PT ;  /* 0x000000182f187812 */ /* 0x000fe400078e0cff */
[----:B------:R-:W-:Y:S02]  /*b6240*/  IADD3 R45, PT, PT, R37, R44, R45 ;  /* 0x0000002c252d7210 */ /* 0x000fe40007ffe02d */
[----:B------:R-:W-:Y:S01]  /*b6250*/  SHF.R.U32.HI R21, RZ, R24, R21 ;  /* 0x00000018ff157219 */ /* 0x000fe20000011615 */
[C---:B------:R-:W-:Y:S01]  /*b6260*/  IMAD.U32 R24, R46.reuse, -0x80000000, RZ ;  /* 0x800000002e187824 */ /* 0x040fe200078e00ff */
[----:B------:R-:W-:Y:S01]  /*b6270*/  SHF.R.U32.HI R37, RZ, 0x1, R13 ;  /* 0x00000001ff257819 */ /* 0x000fe2000001160d */
        /* <DEDUP_REMOVED lines=13> */
[----:B------:R-:W-:Y:S02]  /*b6350*/  LOP3.LUT R46, R47, R46, RZ, 0xfc, !PT ;  /* 0x0000002e2f2e7212 */ /* 0x000fe400078efcff */
[----:B------:R-:W-:Y:S01]  /*b6360*/  IADD3 R39, PT, PT, R42, R39, R45 ;  /* 0x000000272a277210 */ /* 0x000fe20007ffe02d */
        /* <DEDUP_REMOVED lines=103> */
[----:B------:R-:W-:-:S03]  /*b69e0*/  LOP3.LUT R48, R13, 0x1, RZ, 0xc0, !PT ;  /* 0x000000010d307812 */ /* 0x000fc600078ec0ff */
[----:B------:R-:W-:Y:S01]  /*b69f0*/  IMAD.IADD R46, R46, 0x1, R41 ;  /* 0x000000012e2e7824 */ /* 0x000fe200078e0229 */
[----:B------:R-:W-:-:S04]  /*b6a00*/  SHF.L.U32 R48, R48, R35, RZ ;  /* 0x0000002330307219 */ /* 0x000fc800000006ff */
[----:B------:R-:W-:-:S04]  /*b6a10*/  LOP3.LUT R11, R46, R21, RZ, 0x3c, !PT ;  /* 0x000000152e0b7212 */ /* 0x000fc800078e3cff */
[----:B------:R-:W-:-:S04]  /*b6a20*/  SHF.R.U32.HI R46, RZ, 0x4, R11 ;  /* 0x00000004ff2e7819 */ /* 0x000fc8000001160b */
[--C-:B------:R-:W-:Y:S02]  /*b6a30*/  LOP3.LUT R44, R46, 0xf0f0f0f, R11.reuse, 0x48, !PT ;  /* 0x0f0f0f0f2e2c7812 */ /* 0x100fe400078e480b */
[----:B------:R-:W-:Y:S02]  /*b6a40*/  LOP3.LUT R46, R37, 0x1, RZ, 0xc0, !PT ;  /* 0x00000001252e7812 */ /* 0x000fe400078ec0ff */
[----:B------:R-:W-:Y:S02]  /*b6a50*/  SHF.R.U32.HI R50, RZ, 0x18, R44 ;  /* 0x00000018ff327819 */ /* 0x000fe4000001162c */
[-C--:B------:R-:W-:Y:S02]  /*b6a60*/  SHF.L.U32 R13, R46, R35.reuse, RZ ;  /* 0x000000232e0d7219 */ /* 0x080fe400000006ff */
[----:B------:R-:W-:Y:S02]  /*b6a70*/  SHF.R.W.U32 R37, R11, R50, R11 ;  /* 0x000000320b257219 */ /* 0x000fe40000001e0b */
[----:B------:R-:W-:-:S02]  /*b6a80*/  SHF.L.U32 R46, R2, R35, RZ ;  /* 0x00000023022e7219 */ /* 0x000fc400000006ff */
[----:B------:R-:W-:Y:S02]  /*b6a90*/  LOP3.LUT R37, R37, R24, RZ, 0x3c, !PT ;  /* 0x0000001825257212 */ /* 0x000fe400078e3cff */
[-C--:B------:R-:W-:Y:S02]  /*b6aa0*/  LOP3.LUT R35, R45, R46.reuse, R48, 0x70, !PT ;  /* 0x0000002e2d237212 */ /* 0x080fe400078e7030 */
        /* <DEDUP_REMOVED lines=35> */
[----:B------:R-:W-:Y:S02]  /*b6ce0*/  LOP3.LUT R30, R13, R38, R48, 0x1e, !PT ;  /* 0x000000260d1e7212 */ /* 0x000fe400078e1e30 */
[----:B------:R-:W-:-:S02]  /*b6cf0*/  LOP3.LUT R48, R42, R19, RZ, 0x3c, !PT ;  /* 0x000000132a307212 */ /* 0x000fc400078e3cff */
        /* <DEDUP_REMOVED lines=69> */
[--C-:B------:R-:W-:Y:S02]  /*b7150*/  SHF.R.U32.HI R12, RZ, 0x1, R19.reuse ;  /* 0x00000001ff0c7819 */ /* 0x100fe40000011613 */
[----:B------:R-:W-:Y:S02]  /*b7160*/  LOP3.LUT R47, R44, 0xf0f0f0f, R19, 0x48, !PT ;  /* 0x0f0f0f0f2c2f7812 */ /* 0x000fe400078e4813 */
[----:B------:R-:W-:Y:S02]  /*b7170*/  LOP3.LUT R12, R12, 0x1, RZ, 0xc0, !PT ;  /* 0x000000010c0c7812 */ /* 0x000fe400078ec0ff */
        /* <DEDUP_REMOVED lines=94> */
[----:B------:R-:W-:Y:S01]  /*b7760*/  LOP3.LUT R48, R48, R47, RZ, 0x3c, !PT ;  /* 0x0000002f30307212 */ /* 0x000fe200078e3cff */
[----:B------:R-:W-:Y:S01]  /*b7770*/  IMAD.IADD R28, R28, 0x1, R45 ;  /* 0x000000011c1c7824 */ /* 0x000fe200078e022d */
[----:B------:R-:W-:Y:S02]  /*b7780*/  LOP3.LUT R35, R24, 0x1f, RZ, 0xc0, !PT ;  /* 0x0000001f18237812 */ /* 0x000fe400078ec0ff */
[----:B------:R-:W-:-:S02]  /*b7790*/  LOP3.LUT R22, R22, 0x1, RZ, 0xc0, !PT ;  /* 0x0000000116167812 */ /* 0x000fc400078ec0ff */
[----:B------:R-:W-:Y:S02]  /*b77a0*/  SHF.R.U32.HI R49, RZ, 0x2, R48 ;  /* 0x00000002ff317819 */ /* 0x000fe40000011630 */
[-C--:B------:R-:W-:Y:S02]  /*b77b0*/  SHF.L.U32 R47, R22, R35.reuse, RZ ;  /* 0x00000023162f7219 */ /* 0x080fe400000006ff */
[-C--:B------:R-:W-:Y:S02]  /*b77c0*/  SHF.L.U32 R22, R2, R35.reuse, RZ ;  /* 0x0000002302167219 */ /* 0x080fe400000006ff */
[----:B------:R-:W-:Y:S02]  /*b77d0*/  LOP3.LUT R24, R49, R48, RZ, 0x3c, !PT ;  /* 0x0000003031187212 */ /* 0x000fe400078e3cff */
[----:B------:R-:W-:Y:S02]  /*b77e0*/  SHF.L.U32 R46, R46, R35, RZ ;  /* 0x000000232e2e7219 */ /* 0x000fe400000006ff */
[-C--:B------:R-:W-:Y:S01]  /*b77f0*/  LOP3.LUT R35, R27, R22.reuse, R47, 0x70, !PT ;  /* 0x000000161b237212 */ /* 0x080fe200078e702f */
[----:B------:R-:W-:Y:S01]  /*b7800*/  IMAD.SHL.U32 R47, R24, 0x8, RZ ;  /* 0x00000008182f7824 */ /* 0x000fe200078e00ff */
[----:B------:R-:W-:Y:S01]  /*b7810*/  LOP3.LUT R22, R46, R22, R27, 0x70, !PT ;  /* 0x000000162e167212 */ /* 0x000fe200078e701b */
[----:B------:R-:W-:Y:S01]  /*b7820*/  VIADD R46, R43, 0x1010101 ;  /* 0x010101012b2e7836 */ /* 0x000fe20000000000 */
[----:B------:R-:W-:Y:S01]  /*b7830*/  SHF.R.U32.HI R45, RZ, 0x8, R18 ;  /* 0x00000008ff2d7819 */ /* 0x000fe20000011612 */
[C---:B------:R-:W-:Y:S01]  /*b7840*/  IMAD.U32 R48, R24.reuse, -0x80000000, RZ ;  /* 0x8000000018307824 */ /* 0x040fe200078e00ff */
[----:B------:R-:W-:Y:S01]  /*b7850*/  LOP3.LUT R47, R47, 0x18, RZ, 0xc, !PT ;  /* 0x000000182f2f7812 */ /* 0x000fe200078e0cff */
[----:B------:R-:W-:Y:S01]  /*b7860*/  IMAD.SHL.U32 R49, R24, 0x40000000, RZ ;  /* 0x4000000018317824 */ /* 0x000fe200078e00ff */
[----:B------:R-:W-:Y:S01]  /*b7870*/  LOP3.LUT R45, R45, 0x1f, RZ, 0xc0, !PT ;  /* 0x0000001f2d2d7812 */ /* 0x000fe200078ec0ff */
        /* <DEDUP_REMOVED lines=11> */
[----:B------:R-:W-:Y:S02]  /*b7930*/  ISETP.GT.AND P1, PT, R49, -0x1, PT ;  /* 0xffffffff3100780c */ /* 0x000fe40003f24270 */
[-C--:B------:R-:W-:Y:S02]  /*b7940*/  SHF.L.U32 R24, R18, R45.reuse, RZ ;  /* 0x0000002d12187219 */ /* 0x080fe400000006ff */
[----:B------:R-:W-:-:S02]  /*b7950*/  SHF.L.U32 R49, R2, R45, RZ ;  /* 0x0000002d02317219 */ /* 0x000fc400000006ff */
[----:B------:R-:W-:Y:S02]  /*b7960*/  SHF.R.W.U32 R18, R25, R46, R25 ;  /* 0x0000002e19127219 */ /* 0x000fe40000001e19 */
[-C--:B------:R-:W-:Y:S02]  /*b7970*/  LOP3.LUT R51, R50, R41.reuse, RZ, 0x30, !PT ;  /* 0x0000002932337212 */ /* 0x080fe400078e30ff */
[----:B------:R-:W-:Y:S02]  /*b7980*/  LOP3.LUT R48, R48, R41, RZ, 0xfc, !PT ;  /* 0x0000002930307212 */ /* 0x000fe400078efcff */
[----:B------:R-:W-:Y:S02]  /*b7990*/  LOP3.LUT R46, R47, R49, R28, 0x70, !PT ;  /* 0x000000312f2e7212 */ /* 0x000fe400078e701c */
[----:B------:R-:W-:Y:S02]  /*b79a0*/  LOP3.LUT R48, R18, R51, R48, 0xd0, !PT ;  /* 0x0000003312307212 */ /* 0x000fe400078ed030 */
[----:B------:R-:W-:-:S02]  /*b79b0*/  LOP3.LUT R47, R41, R18, RZ, 0x30, !PT ;  /* 0x00000012292f7212 */ /* 0x000fc400078e30ff */
[----:B------:R-:W-:Y:S02]  /*b79c0*/  LOP3.LUT R18, RZ, R18, RZ, 0x33, !PT ;  /* 0x00000012ff127212 */ /* 0x000fe400078e33ff */
[----:B------:R-:W-:Y:S02]  /*b79d0*/  LOP3.LUT R47, R48, R47, RZ, 0xfc, !PT ;  /* 0x0000002f302f7212 */ /* 0x000fe400078efcff */
[----:B------:R-:W-:Y:S01]  /*b79e0*/  LOP3.LUT R45, R28, R49, R24, 0x70, !PT ;  /* 0x000000311c2d7212 */ /* 0x000fe200078e7018 */
[----:B------:R-:W-:Y:S01]  /*b79f0*/  IMAD.IADD R18, R41, 0x1, R18 ;  /* 0x0000000129127824 */ /* 0x000fe200078e0212 */
        /* <DEDUP_REMOVED lines=54> */
[----:B------:R-:W-:Y:S01]  /*b7d60*/  VIADD R43, R42, 0x1010101 ;  /* 0x010101012a2b7836 */ /* 0x000fe20000000000 */
[C-C-:B------:R-:W-:Y:S02]  /*b7d70*/  SHF.L.W.U32.HI R42, R45.reuse, 0x15, R45.reuse ;  /* 0x000000152d2a7819 */ /* 0x140fe40000010e2d */
[----:B------:R-:W-:Y:S02]  /*b7d80*/  SHF.L.W.U32.HI R45, R45, 0x7, R45 ;  /* 0x000000072d2d7819 */ /* 0x000fe40000010e2d */
        /* <DEDUP_REMOVED lines=33> */
[----:B------:R-:W-:Y:S02]  /*b7fa0*/  LOP3.LUT R44, R44, 0x18, RZ, 0xc, !PT ;  /* 0x000000182c2c7812 */ /* 0x000fe400078e0cff */
[----:B------:R-:W-:Y:S02]  /*b7fb0*/  LOP3.LUT R46, R46, 0xc0000000, RZ, 0x3c, !PT ;  /* 0xc00000002e2e7812 */ /* 0x000fe400078e3cff */
[----:B------:R-:W-:Y:S01]  /*b7fc0*/  SHF.R.U32.HI R35, RZ, R44, R35 ;  /* 0x0000002cff237219 */ /* 0x000fe20000011623 */
[----:B------:R-:W-:Y:S01]  /*b7fd0*/  IMAD.U32 R44, R43, -0x80000000, RZ ;  /* 0x800000002b2c7824 */ /* 0x000fe200078e00ff */
[----:B------:R-:W-:Y:S02]  /*b7fe0*/  SHF.R.U32.HI R43, RZ, 0x8, R31 ;  /* 0x00000008ff2b7819 */ /* 0x000fe4000001161f */
[----:B------:R-:W-:Y:S02]  /*b7ff0*/  SHF.R.S32.HI R47, RZ, 0x1f, R46 ;  /* 0x0000001fff2f7819 */ /* 0x000fe4000001142e */
[----:B------:R-:W-:-:S02]  /*b8000*/  LOP3.LUT R42, R44, 0x80000000, RZ, 0x3c, !PT ;  /* 0x800000002c2a7812 */ /* 0x000fc400078e3cff */
[----:B------:R-:W-:Y:S02]  /*b8010*/  SHF.R.U32.HI R44, RZ, 0x1, R31 ;  /* 0x00000001ff2c7819 */ /* 0x000fe4000001161f */
[----:B------:R-:W-:Y:S02]  /*b8020*/  SHF.R.S32.HI R45, RZ, 0x1f, R42 ;  /* 0x0000001fff2d7819 */ /* 0x000fe4000001142a */
[----:B------:R-:W-:Y:S02]  /*b8030*/  ISETP.GT.AND P1, PT, R46, -0x1, PT ;  /* 0xffffffff2e00780c */ /* 0x000fe40003f24270 */
[----:B------:R-:W-:Y:S02]  /*b8040*/  LOP3.LUT R43, R43, 0x1f, RZ, 0xc0, !PT ;  /* 0x0000001f2b2b7812 */ /* 0x000fe400078ec0ff */
[----:B------:R-:W-:Y:S02]  /*b8050*/  LOP3.LUT R44, R44, 0x1, RZ, 0xc0, !PT ;  /* 0x000000012c2c7812 */ /* 0x000fe400078ec0ff */
[----:B------:R-:W-:-:S02]  /*b8060*/  SHF.R.W.U32 R35, R18, R35, R18 ;  /* 0x0000002312237219 */ /* 0x000fc40000001e12 */
[-C--:B------:R-:W-:Y:S02]  /*b8070*/  LOP3.LUT R48, R47, R24.reuse, RZ, 0x30, !PT ;  /* 0x000000182f307212 */ /* 0x080fe400078e30ff */
[----:B------:R-:W-:Y:S02]  /*b8080*/  LOP3.LUT R45, R45, R24, RZ, 0xfc, !PT ;  /* 0x000000182d2d7212 */ /* 0x000fe400078efcff */
[----:B------:R-:W-:Y:S02]  /*b8090*/  LOP3.LUT R46, R31, 0x1, RZ, 0xc0, !PT ;  /* 0x000000011f2e7812 */ /* 0x000fe400078ec0ff */
[-C--:B------:R-:W-:Y:S02]  /*b80a0*/  SHF.L.U32 R31, R44, R43.reuse, RZ ;  /* 0x0000002b2c1f7219 */ /* 0x080fe400000006ff */
[----:B------:R-:W-:Y:S02]  /*b80b0*/  LOP3.LUT R48, R35, R48, R45, 0xd0, !PT ;  /* 0x0000003023307212 */ /* 0x000fe400078ed02d */
[----:B------:R-:W-:-:S02]  /*b80c0*/  SHF.L.U32 R46, R46, R43, RZ ;  /* 0x0000002b2e2e7219 */ /* 0x000fc400000006ff */
[----:B------:R-:W-:Y:S02]  /*b80d0*/  SHF.L.U32 R44, R2, R43, RZ ;  /* 0x0000002b022c7219 */ /* 0x000fe400000006ff */
[CC--:B------:R-:W-:Y:S02]  /*b80e0*/  LOP3.LUT R45, R24.reuse, R35.reuse, RZ, 0x30, !PT ;  /* 0x00000023182d7212 */ /* 0x0c0fe400078e30ff */
[----:B------:R-:W-:Y:S02]  /*b80f0*/  LOP3.LUT R35, RZ, R35, RZ, 0x33, !PT ;  /* 0x00000023ff237212 */ /* 0x000fe400078e33ff */
[-C--:B------:R-:W-:Y:S02]  /*b8100*/  LOP3.LUT R13, R39, R44.reuse, R46, 0x70, !PT ;  /* 0x0000002c270d7212 */ /* 0x080fe400078e702e */
[----:B------:R-:W-:Y:S01]  /*b8110*/  LOP3.LUT R44, R31, R44, R39, 0x70, !PT ;  /* 0x0000002c1f2c7212 */ /* 0x000fe200078e7027 */
[----:B------:R-:W-:Y:S01]  /*b8120*/  IMAD.IADD R31, R24, 0x1, R35 ;  /* 0x00000001181f7824 */ /* 0x000fe200078e0223 */
[----:B------:R-:W-:-:S02]  /*b8130*/  SHF.R.U32.HI R43, RZ, 0x1, R29 ;  /* 0x00000001ff2b7819 */ /* 0x000fc4000001161d */
[----:B------:R-:W-:Y:S02]  /*b8140*/  ISETP.NE.AND P0, PT, R42, RZ, PT ;  /* 0x000000ff2a00720c */ /* 0x000fe40003f05270 */
[----:B------:R-:W-:Y:S02]  /*b8150*/  LOP3.LUT R35, R30, 0x1f, RZ, 0xc0, !PT ;  /* 0x0000001f1e237812 */ /* 0x000fe400078ec0ff */
[----:B------:R-:W-:Y:S02]  /*b8160*/  LOP3.LUT R13, R13, R44, RZ, 0xfc, !PT ;  /* 0x0000002c0d0d7212 */ /* 0x000fe400078efcff */
        /* <DEDUP_REMOVED lines=10> */
[----:B------:R-:W-:Y:S02]  /*b8210*/  LOP3.LUT R42, R48, R45, RZ, 0xfc, !PT ;  /* 0x0000002d302a7212 */ /* 0x000fe400078efcff */
[-C--:B------:R-:W-:Y:S02]  /*b8220*/  LOP3.LUT R30, R39, R20.reuse, R30, 0x70, !PT ;  /* 0x00000014271e7212 */ /* 0x080fe400078e701e */
[----:B------:R-:W-:Y:S02]  /*b8230*/  LOP3.LUT R29, R24, R20, R39, 0x70, !PT ;  /* 0x00000014181d7212 */ /* 0x000fe400078e7027 */
[----:B------:R-:W-:Y:S02]  /*b8240*/  SHF.L.U32 R35, R44, R43, RZ ;  /* 0x0000002b2c237219 */ /* 0x000fe400000006ff */
[----:B------:R-:W-:-:S02]  /*b8250*/  SHF.R.U32.HI R20, RZ, 0x8, R32 ;  /* 0x00000008ff147819 */ /* 0x000fc40000011620 */
[-C--:B------:R-:W-:Y:S02]  /*b8260*/  SHF.L.U32 R46, R46, R43.reuse, RZ ;  /* 0x0000002b2e2e7219 */ /* 0x080fe400000006ff */
[----:B------:R-:W-:Y:S02]  /*b8270*/  SHF.L.U32 R44, R2, R43, RZ ;  /* 0x0000002b022c7219 */ /* 0x000fe400000006ff */
[----:B------:R-:W-:Y:S02]  /*b8280*/  SHF.R.U32.HI R24, RZ, 0x1, R32 ;  /* 0x00000001ff187819 */ /* 0x000fe40000011620 */
[----:B------:R-:W-:Y:S02]  /*b8290*/  @!P0 SEL R42, R42, R31, P1 ;  /* 0x0000001f2a2a8207 */ /* 0x000fe40000800000 */
[----:B------:R-:W-:Y:S02]  /*b82a0*/  LOP3.LUT R31, R20, 0x1f, RZ, 0xc0, !PT ;  /* 0x0000001f141f7812 */ /* 0x000fe400078ec0ff */
[-C--:B------:R-:W-:Y:S01]  /*b82b0*/  LOP3.LUT R46, R5, R44.reuse, R46, 0x70, !PT ;  /* 0x0000002c052e7212 */ /* 0x080fe200078e702e */
[----:B------:R-:W-:Y:S01]  /*b82c0*/  IMAD.IADD R41, R41, 0x1, R42 ;  /* 0x0000000129297824 */ /* 0x000fe200078e022a */
[----:B------:R-:W-:-:S02]  /*b82d0*/  LOP3.LUT R35, R35, R44, R5, 0x70, !PT ;  /* 0x0000002c23237212 */ /* 0x000fc400078e7005 */
[----:B------:R-:W-:Y:S02]  /*b82e0*/  LOP3.LUT R20, R30, R29, RZ, 0xfc, !PT ;  /* 0x0000001d1e147212 */ /* 0x000fe400078efcff */
[----:B------:R-:W-:Y:S02]  /*b82f0*/  LOP3.LUT R24, R24, 0x1, RZ, 0xc0, !PT ;  /* 0x0000000118187812 */ /* 0x000fe400078ec0ff */
[----:B------:R-:W-:Y:S02]  /*b8300*/  LOP3.LUT R32, R32, 0x1, RZ, 0xc0, !PT ;  /* 0x0000000120207812 */ /* 0x000fe400078ec0ff */
[--C-:B------:R-:W-:Y:S02]  /*b8310*/  SHF.R.U32.HI R29, RZ, 0x8, R15.reuse ;  /* 0x00000008ff1d7819 */ /* 0x100fe4000001160f */
[----:B------:R-:W-:Y:S02]  /*b8320*/  SHF.R.U32.HI R30, RZ, 0x1, R15 ;  /* 0x00000001ff1e7819 */ /* 0x000fe4000001160f */
[----:B------:R-:W-:-:S02]  /*b8330*/  LOP3.LUT R35, R46, R35, RZ, 0xfc, !PT ;  /* 0x000000232e237212 */ /* 0x000fc400078efcff */
[-C--:B------:R-:W-:Y:S02]  /*b8340*/  SHF.L.U32 R24, R24, R31.reuse, RZ ;  /* 0x0000001f18187219 */ /* 0x080fe400000006ff */
[-C--:B------:R-:W-:Y:S01]  /*b8350*/  SHF.L.U32 R32, R32, R31.reuse, RZ ;  /* 0x0000001f20207219 */ /* 0x080fe200000006ff */
[----:B------:R-:W-:Y:S01]  /*b8360*/  IMAD.IADD R34, R34, 0x1, R35 ;  /* 0x0000000122227824 */ /* 0x000fe200078e0223 */
[----:B------:R-:W-:Y:S02]  /*b8370*/  LOP3.LUT R29, R29, 0x1f, RZ, 0xc0, !PT ;  /* 0x0000001f1d1d7812 */ /* 0x000fe400078ec0ff */
[----:B------:R-:W-:Y:S02]  /*b8380*/  LOP3.LUT R30, R30, 0x1, RZ, 0xc0, !PT ;  /* 0x000000011e1e7812 */ /* 0x000fe400078ec0ff */
[----:B------:R-:W-:Y:S02]  /*b8390*/  LOP3.LUT R42, R15, 0x1, RZ, 0xc0, !PT ;  /* 0x000000010f2a7812 */ /* 0x000fe400078ec0ff */
[----:B------:R-:W-:-:S02]  /*b83a0*/  SHF.L.U32 R31, R2, R31, RZ ;  /* 0x0000001f021f7219 */ /* 0x000fc400000006ff */
[-C--:B------:R-:W-:Y:S02]  /*b83b0*/  SHF.L.U32 R30, R30, R29.reuse, RZ ;  /* 0x0000001d1e1e7219 */ /* 0x080fe400000006ff */
[----:B------:R-:W-:Y:S02]  /*b83c0*/  SHF.L.U32 R42, R42, R29, RZ ;  /* 0x0000001d2a2a7219 */ /* 0x000fe400000006ff */
[----:B------:R-:W-:Y:S02]  /*b83d0*/  LOP3.LUT R32, R28, R31, R32, 0x70, !PT ;  /* 0x0000001f1c207212 */ /* 0x000fe400078e7020 */
[----:B------:R-:W-:Y:S02]  /*b83e0*/  SHF.L.U32 R29, R2, R29, RZ ;  /* 0x0000001d021d7219 */ /* 0x000fe400000006ff */
[----:B------:R-:W-:Y:S02]  /*b83f0*/  LOP3.LUT R31, R24, R31, R28, 0x70, !PT ;  /* 0x0000001f181f7212 */ /* 0x000fe400078e701c */
[----:B------:R-:W-:-:S02]  /*b8400*/  SHF.L.W.U32.HI R15, R20, 0x1e, R20 ;  /* 0x0000001e140f7819 */ /* 0x000fc40000010e14 */
[C-C-:B------:R-:W-:Y:S02]  /*b8410*/  SHF.L.W.U32.HI R24, R20.reuse, 0x13, R20.reuse ;  /* 0x0000001314187819 */ /* 0x140fe40000010e14 */
[----:B------:R-:W-:Y:S02]  /*b8420*/  SHF.L.W.U32.HI R20, R20, 0xa, R20 ;  /* 0x0000000a14147819 */ /* 0x000fe40000010e14 */
[-C--:B------:R-:W-:Y:S02]  /*b8430*/  LOP3.LUT R42, R34, R29.reuse, R42, 0x70, !PT ;  /* 0x0000001d222a7212 */ /* 0x080fe400078e702a */
[----:B------:R-:W-:Y:S02]  /*b8440*/  LOP3.LUT R29, R30, R29, R34, 0x70, !PT ;  /* 0x0000001d1e1d7212 */ /* 0x000fe400078e7022 */
[----:B------:R-:W-:Y:S02]  /*b8450*/  LOP3.LUT R38, R38, R33, R13, 0xe8, !PT ;  /* 0x0000002126267212 */ /* 0x000fe400078ee80d */
[----:B------:R-:W-:-:S02]  /*b8460*/  LOP3.LUT R15, R20, R15, R24, 0x96, !PT ;  /* 0x0000000f140f7212 */ /* 0x000fc400078e9618 */
[----:B------:R-:W-:Y:S02]  /*b8470*/  LOP3.LUT R29, R42, R29, RZ, 0xfc, !PT ;  /* 0x0000001d2a1d7212 */ /* 0x000fe400078efcff */
[----:B------:R-:W-:Y:S02]  /*b8480*/  LOP3.LUT R31, R37, R32, R31, 0x1e, !PT ;  /* 0x00000020251f7212 */ /* 0x000fe400078e1e1f */
[----:B------:R-:W-:Y:S02]  /*b8490*/  IADD3 R5, PT, PT, R15, R38, R5 ;  /* 0x000000260f057210 */ /* 0x000fe40007ffe005 */
[--C-:B------:R-:W-:Y:S02]  /*b84a0*/  SHF.R.U32.HI R13, RZ, 0x8, R26.reuse ;  /* 0x00000008ff0d7819 */ /* 0x100fe4000001161a */
[----:B------:R-:W-:Y:S02]  /*b84b0*/  SHF.R.U32.HI R15, RZ, 0x1, R26 ;  /* 0x00000001ff0f7819 */ /* 0x000fe4000001161a */
[----:B------:R-:W-:-:S02]  /*b84c0*/  SHF.L.W.U32.HI R3, R29, 0x1a, R29 ;  /* 0x0000001a1d037819 */ /* 0x000fc40000010e1d */
[----:B------:R-:W-:Y:S02]  /*b84d0*/  SHF.L.W.U32.HI R20, R29, 0x15, R29 ;  /* 0x000000151d147819 */ /* 0x000fe40000010e1d */
[----:B------:R-:W-:Y:S02]  /*b84e0*/  LOP3.LUT R6, R37, R34, R31, 0x78, !PT ;  /* 0x0000002225067212 */ /* 0x000fe400078e781f */
[----:B------:R-:W-:Y:S02]  /*b84f0*/  SHF.L.W.U32.HI R29, R29, 0x7, R29 ;  /* 0x000000071d1d7819 */ /* 0x000fe40000010e1d */
[----:B------:R-:W-:Y:S02]  /*b8500*/  LOP3.LUT R13, R13, 0x1f, RZ, 0xc0, !PT ;  /* 0x0000001f0d0d7812 */ /* 0x000fe400078ec0ff */
[----:B------:R-:W-:Y:S02]  /*b8510*/  LOP3.LUT R24, R15, 0x1, RZ, 0xc0, !PT ;  /* 0x000000010f187812 */ /* 0x000fe400078ec0ff */
[----:B------:R-:W-:-:S02]  /*b8520*/  LOP3.LUT R26, R26, 0x1, RZ, 0xc0, !PT ;  /* 0x000000011a1a7812 */ /* 0x000fc400078ec0ff */
[----:B------:R-:W-:Y:S02]  /*b8530*/  IADD3 R6, PT, PT, R6, R17, R9 ;  /* 0x0000001106067210 */ /* 0x000fe40007ffe009 */
[----:B------:R-:W-:Y:S02]  /*b8540*/  LOP3.LUT R3, R29, R3, R20, 0x96, !PT ;  /* 0x000000031d037212 */ /* 0x000fe400078e9614 */
[----:B------:R-:W-:Y:S02]  /*b8550*/  SHF.R.U32.HI R9, RZ, 0x8, R10 ;  /* 0x00000008ff097819 */ /* 0x000fe4000001160a */
[-C--:B------:R-:W-:Y:S01]  /*b8560*/  SHF.L.U32 R24, R24, R13.reuse, RZ ;  /* 0x0000000d18187219 */ /* 0x080fe200000006ff */
[----:B------:R-:W-:Y:S01]  /*b8570*/  IMAD.IADD R3, R3, 0x1, R6 ;  /* 0x0000000103037824 */ /* 0x000fe200078e0206 */
[----:B------:R-:W-:Y:S02]  /*b8580*/  SHF.L.U32 R26, R26, R13, RZ ;  /* 0x0000000d1a1a7219 */ /* 0x000fe400000006ff */
[----:B------:R-:W-:-:S02]  /*b8590*/  SHF.R.U32.HI R15, RZ, 0x1, R10 ;  /* 0x00000001ff0f7819 */ /* 0x000fc4000001160a */
[----:B------:R-:W-:Y:S02]  /*b85a0*/  SHF.L.U32 R20, R2, R13, RZ ;  /* 0x0000000d02147219 */ /* 0x000fe400000006ff */
[----:B------:R-:W-:Y:S02]  /*b85b0*/  LOP3.LUT R13, R9, 0x1f, RZ, 0xc0, !PT ;  /* 0x0000001f090d7812 */ /* 0x000fe400078ec0ff */
[----:B------:R-:W-:Y:S02]  /*b85c0*/  LOP3.LUT R6, R15, 0x1, RZ, 0xc0, !PT ;  /* 0x000000010f067812 */ /* 0x000fe400078ec0ff */
[-C--:B------:R-:W-:Y:S02]  /*b85d0*/  LOP3.LUT R9, R39, R20.reuse, R26, 0x70, !PT ;  /* 0x0000001427097212 */ /* 0x080fe400078e701a */
[----:B------:R-:W-:Y:S02]  /*b85e0*/  LOP3.LUT R24, R24, R20, R39, 0x70, !PT ;  /* 0x0000001418187212 */ /* 0x000fe400078e7027 */
[----:B------:R-:W-:-:S02]  /*b85f0*/  LOP3.LUT R20, R10, 0x1, RZ, 0xc0, !PT ;  /* 0x000000010a147812 */ /* 0x000fc400078ec0ff */
[--C-:B------:R-:W-:Y:S02]  /*b8600*/  SHF.R.U32.HI R15, RZ, 0x8, R36.reuse ;  /* 0x00000008ff0f7819 */ /* 0x100fe40000011624 */
[----:B------:R-:W-:Y:S02]  /*b8610*/  SHF.R.U32.HI R17, RZ, 0x1, R36 ;  /* 0x00000001ff117819 */ /* 0x000fe40000011624 */
[-C--:B------:R-:W-:Y:S02]  /*b8620*/  SHF.L.U32 R10, R6, R13.reuse, RZ ;  /* 0x0000000d060a7219 */ /* 0x080fe400000006ff */
[-C--:B------:R-:W-:Y:S02]  /*b8630*/  SHF.L.U32 R20, R20, R13.reuse, RZ ;  /* 0x0000000d14147219 */ /* 0x080fe400000006ff */
[----:B------:R-:W-:Y:S02]  /*b8640*/  SHF.L.U32 R6, R2, R13, RZ ;  /* 0x0000000d02067219 */ /* 0x000fe400000006ff */
[----:B------:R-:W-:-:S02]  /*b8650*/  LOP3.LUT R15, R15, 0x1f, RZ, 0xc0, !PT ;  /* 0x0000001f0f0f7812 */ /* 0x000fc400078ec0ff */
[----:B------:R-:W-:Y:S02]  /*b8660*/  LOP3.LUT R26, R17, 0x1, RZ, 0xc0, !PT ;  /* 0x00000001111a7812 */ /* 0x000fe400078ec0ff */
[----:B------:R-:W-:Y:S02]  /*b8670*/  LOP3.LUT R36, R36, 0x1, RZ, 0xc0, !PT ;  /* 0x0000000124247812 */ /* 0x000fe400078ec0ff */
[----:B------:R-:W-:Y:S02]  /*b8680*/  LOP3.LUT R9, R9, R24, RZ, 0xfc, !PT ;  /* 0x0000001809097212 */ /* 0x000fe400078efcff */
[-C--:B------:R-:W-:Y:S02]  /*b8690*/  LOP3.LUT R20, R5, R6.reuse, R20, 0x70, !PT ;  /* 0x0000000605147212 */ /* 0x080fe400078e7014 */
[----:B------:R-:W-:Y:S02]  /*b86a0*/  LOP3.LUT R13, R10, R6, R5, 0x70, !PT ;  /* 0x000000060a0d7212 */ /* 0x000fe400078e7005 */
[----:B------:R-:W-:-:S02]  /*b86b0*/  SHF.L.U32 R26, R26, R15, RZ ;  /* 0x0000000f1a1a7219 */ /* 0x000fc400000006ff */
[-C--:B------:R-:W-:Y:S02]  /*b86c0*/  SHF.L.U32 R36, R36, R15.reuse, RZ ;  /* 0x0000000f24247219 */ /* 0x080fe400000006ff */
[----:B------:R-:W-:Y:S02]  /*b86d0*/  SHF.L.U32 R24, R2, R15, RZ ;  /* 0x0000000f02187219 */ /* 0x000fe400000006ff */
[--C-:B------:R-:W-:Y:S02]  /*b86e0*/  SHF.R.U32.HI R6, RZ, 0x8, R4.reuse ;  /* 0x00000008ff067819 */ /* 0x100fe40000011604 */
[----:B------:R-:W-:Y:S02]  /*b86f0*/  SHF.R.U32.HI R29, RZ, 0x1, R4 ;  /* 0x00000001ff1d7819 */ /* 0x000fe40000011604 */
[-C--:B------:R-:W-:Y:S02]  /*b8700*/  LOP3.LUT R10, R5, R24.reuse, R36, 0x70, !PT ;  /* 0x00000018050a7212 */ /* 0x080fe400078e7024 */
[----:B------:R-:W-:-:S02]  /*b8710*/  LOP3.LUT R15, R26, R24, R5, 0x70, !PT ;  /* 0x000000181a0f7212 */ /* 0x000fc400078e7005 */
[----:B------:R-:W-:Y:S02]  /*b8720*/  LOP3.LUT R17, R6, 0x1f, RZ, 0xc0, !PT ;  /* 0x0000001f06117812 */ /* 0x000fe400078ec0ff */
[----:B------:R-:W-:Y:S02]  /*b8730*/  LOP3.LUT R4, R4, 0x1, RZ, 0xc0, !PT ;  /* 0x0000000104047812 */ /* 0x000fe400078ec0ff */
[----:B------:R-:W-:Y:S02]  /*b8740*/  LOP3.LUT R24, R29, 0x1, RZ, 0xc0, !PT ;  /* 0x000000011d187812 */ /* 0x000fe400078ec0ff */
[----:B------:R-:W-:Y:S02]  /*b8750*/  LOP3.LUT R6, R20, R13, RZ, 0xfc, !PT ;  /* 0x0000000d14067212 */ /* 0x000fe400078efcff */
[----:B------:R-:W-:Y:S02]  /*b8760*/  LOP3.LUT R10, R10, R15, RZ, 0xfc, !PT ;  /* 0x0000000f0a0a7212 */ /* 0x000fe400078efcff */
[----:B------:R-:W-:-:S02]  /*b8770*/  SHF.L.U32 R13, R4, R17, RZ ;  /* 0x00000011040d7219 */ /* 0x000fc400000006ff */
[-C--:B------:R-:W-:Y:S02]  /*b8780*/  SHF.L.U32 R24, R24, R17.reuse, RZ ;  /* 0x0000001118187219 */ /* 0x080fe400000006ff */
[--C-:B------:R-:W-:Y:S02]  /*b8790*/  SHF.R.U32.HI R15, RZ, 0x8, R23.reuse ;  /* 0x00000008ff0f7819 */ /* 0x100fe40000011617 */
[----:B------:R-:W-:Y:S02]  /*b87a0*/  SHF.R.U32.HI R20, RZ, 0x1, R23 ;  /* 0x00000001ff147819 */ /* 0x000fe40000011617 */
[----:B------:R-:W-:Y:S02]  /*b87b0*/  SHF.L.U32 R4, R2, R17, RZ ;  /* 0x0000001102047219 */ /* 0x000fe400000006ff */
[----:B------:R-:W-:Y:S02]  /*b87c0*/  LOP3.LUT R15, R15, 0x1f, RZ, 0xc0, !PT ;  /* 0x0000001f0f0f7812 */ /* 0x000fe400078ec0ff */
[----:B------:R-:W-:-:S02]  /*b87d0*/  LOP3.LUT R20, R20, 0x1, RZ, 0xc0, !PT ;  /* 0x0000000114147812 */ /* 0x000fc400078ec0ff */
[----:B------:R-:W-:Y:S02]  /*b87e0*/  LOP3.LUT R26, R23, 0x1, RZ, 0xc0, !PT ;  /* 0x00000001171a7812 */ /* 0x000fe400078ec0ff */
[-C--:B------:R-:W-:Y:S02]  /*b87f0*/  LOP3.LUT R13, R3, R4.reuse, R13, 0x70, !PT ;  /* 0x00000004030d7212 */ /* 0x080fe400078e700d */
[----:B------:R-:W-:Y:S02]  /*b8800*/  LOP3.LUT R24, R24, R4, R3, 0x70, !PT ;  /* 0x0000000418187212 */ /* 0x000fe400078e7003 */
[-C--:B------:R-:W-:Y:S02]  /*b8810*/  SHF.L.U32 R20, R20, R15.reuse, RZ ;  /* 0x0000000f14147219 */ /* 0x080fe400000006ff */
[----:B------:R-:W-:Y:S02]  /*b8820*/  SHF.L.U32 R26, R26, R15, RZ ;  /* 0x0000000f1a1a7219 */ /* 0x000fe400000006ff */
[----:B------:R-:W-:-:S02]  /*b8830*/  LOP3.LUT R13, R13, R24, RZ, 0xfc, !PT ;  /* 0x000000180d0d7212 */ /* 0x000fc400078efcff */
[----:B------:R-:W-:Y:S02]  /*b8840*/  SHF.L.U32 R15, R2, R15, RZ ;  /* 0x0000000f020f7219 */ /* 0x000fe400000006ff */
[--C-:B------:R-:W-:Y:S01]  /*b8850*/  SHF.R.U32.HI R4, RZ, 0x8, R14.reuse ;  /* 0x00000008ff047819 */ /* 0x100fe2000001160e */
[----:B------:R-:W-:Y:S01]  /*b8860*/  IMAD.IADD R40, R40, 0x1, R13 ;  /* 0x0000000128287824 */ /* 0x000fe200078e020d */
[----:B------:R-:W-:Y:S02]  /*b8870*/  SHF.R.U32.HI R23, RZ, 0x1, R14 ;  /* 0x00000001ff177819 */ /* 0x000fe4000001160e */
[-C--:B------:R-:W-:Y:S02]  /*b8880*/  LOP3.LUT R26, R28, R15.reuse, R26, 0x70, !PT ;  /* 0x0000000f1c1a7212 */ /* 0x080fe400078e701a */
[----:B------:R-:W-:Y:S02]  /*b8890*/  LOP3.LUT R17, R4, 0x1f, RZ, 0xc0, !PT ;  /* 0x0000001f04117812 */ /* 0x000fe400078ec0ff */
[----:B------:R-:W-:-:S02]  /*b88a0*/  LOP3.LUT R15, R20, R15, R28, 0x70, !PT ;  /* 0x0000000f140f7212 */ /* 0x000fc400078e701c */
[----:B------:R-:W-:Y:S02]  /*b88b0*/  LOP3.LUT R4, R23, 0x1, RZ, 0xc0, !PT ;  /* 0x0000000117047812 */ /* 0x000fe400078ec0ff */
[----:B------:R-:W-:Y:S02]  /*b88c0*/  LOP3.LUT R14, R14, 0x1, RZ, 0xc0, !PT ;  /* 0x000000010e0e7812 */ /* 0x000fe400078ec0ff */
[--C-:B------:R-:W-:Y:S02]  /*b88d0*/  SHF.R.U32.HI R13, RZ, 0x8, R21.reuse ;  /* 0x00000008ff0d7819 */ /* 0x100fe40000011615 */
[----:B------:R-:W-:Y:S02]  /*b88e0*/  SHF.R.U32.HI R20, RZ, 0x1, R21 ;  /* 0x00000001ff147819 */ /* 0x000fe40000011615 */
[-C--:B------:R-:W-:Y:S02]  /*b88f0*/  SHF.L.U32 R4, R4, R17.reuse, RZ ;  /* 0x0000001104047219 */ /* 0x080fe400000006ff */
[----:B------:R-:W-:-:S02]  /*b8900*/  SHF.L.U32 R14, R14, R17, RZ ;  /* 0x000000110e0e7219 */ /* 0x000fc400000006ff */
[----:B------:R-:W-:Y:S02]  /*b8910*/  LOP3.LUT R13, R13, 0x1f, RZ, 0xc0, !PT ;  /* 0x0000001f0d0d7812 */ /* 0x000fe400078ec0ff */
[----:B------:R-:W-:Y:S02]  /*b8920*/  LOP3.LUT R24, R21, 0x1, RZ, 0xc0, !PT ;  /* 0x0000000115187812 */ /* 0x000fe400078ec0ff */
[----:B------:R-:W-:Y:S02]  /*b8930*/  SHF.L.U32 R17, R2, R17, RZ ;  /* 0x0000001102117219 */ /* 0x000fe400000006ff */
[----:B------:R-:W-:Y:S02]  /*b8940*/  LOP3.LUT R20, R20, 0x1, RZ, 0xc0, !PT ;  /* 0x0000000114147812 */ /* 0x000fe400078ec0ff */
[-C--:B------:R-:W-:Y:S02]  /*b8950*/  SHF.L.U32 R24, R24, R13.reuse, RZ ;  /* 0x0000000d18187219 */ /* 0x080fe400000006ff */
[----:B------:R-:W-:-:S02]  /*b8960*/  SHF.L.U32 R21, R2, R13, RZ ;  /* 0x0000000d02157219 */ /* 0x000fc400000006ff */
[----:B------:R-:W-:Y:S02]  /*b8970*/  LOP3.LUT R14, R34, R17, R14, 0x70, !PT ;  /* 0x00000011220e7212 */ /* 0x000fe400078e700e */
[----:B------:R-:W-:Y:S02]  /*b8980*/  SHF.L.U32 R20, R20, R13, RZ ;  /* 0x0000000d14147219 */ /* 0x000fe400000006ff */
[----:B------:R-:W-:Y:S02]  /*b8990*/  LOP3.LUT R17, R4, R17, R34, 0x70, !PT ;  /* 0x0000001104117212 */ /* 0x000fe400078e7022 */
[C-C-:B------:R-:W-:Y:S02]  /*b89a0*/  SHF.L.W.U32.HI R4, R10.reuse, 0x1e, R10.reuse ;  /* 0x0000001e0a047819 */ /* 0x140fe40000010e0a */
[C-C-:B------:R-:W-:Y:S02]  /*b89b0*/  SHF.L.W.U32.HI R13, R10.reuse, 0x13, R10.reuse ;  /* 0x000000130a0d7819 */ /* 0x140fe40000010e0a */
[----:B------:R-:W-:-:S02]  /*b89c0*/  SHF.L.W.U32.HI R10, R10, 0xa, R10 ;  /* 0x0000000a0a0a7819 */ /* 0x000fc40000010e0a */
[-C--:B------:R-:W-:Y:S02]  /*b89d0*/  LOP3.LUT R24, R40, R21.reuse, R24, 0x70, !PT ;  /* 0x0000001528187212 */ /* 0x080fe400078e7018 */
[----:B------:R-:W-:Y:S02]  /*b89e0*/  LOP3.LUT R21, R20, R21, R40, 0x70, !PT ;  /* 0x0000001514157212 */ /* 0x000fe400078e7028 */
[----:B------:R-:W-:Y:S02]  /*b89f0*/  LOP3.LUT R6, R9, R22, R6, 0xe8, !PT ;  /* 0x0000001609067212 */ /* 0x000fe400078ee806 */
[----:B------:R-:W-:Y:S02]  /*b8a00*/  LOP3.LUT R4, R10, R4, R13, 0x96, !PT ;  /* 0x000000040a047212 */ /* 0x000fe400078e960d */
[----:B------:R-:W-:Y:S02]  /*b8a10*/  LOP3.LUT R21, R24, R21, RZ, 0xfc, !PT ;  /* 0x0000001518157212 */ /* 0x000fe400078efcff */
[----:B------:R-:W-:-:S02]  /*b8a20*/  LOP3.LUT R15, R26, R15, RZ, 0xfc, !PT ;  /* 0x0000000f1a0f7212 */ /* 0x000fc400078efcff */
[----:B------:R-:W-:Y:S02]  /*b8a30*/  IADD3 R3, PT, PT, R4, R6, R3 ;  /* 0x0000000604037210 */ /* 0x000fe40007ffe003 */
[C-C-:B------:R-:W-:Y:S02]  /*b8a40*/  SHF.L.W.U32.HI R4, R21.reuse, 0x1a, R21.reuse ;  /* 0x0000001a15047819 */ /* 0x140fe40000010e15 */
[C-C-:B------:R-:W-:Y:S02]  /*b8a50*/  SHF.L.W.U32.HI R7, R21.reuse, 0x15, R21.reuse ;  /* 0x0000001515077819 */ /* 0x140fe40000010e15 */
[----:B------:R-:W-:Y:S02]  /*b8a60*/  SHF.L.W.U32.HI R21, R21, 0x7, R21 ;  /* 0x0000000715157819 */ /* 0x000fe40000010e15 */
[----:B------:R-:W-:Y:S02]  /*b8a70*/  LOP3.LUT R14, R15, R14, R17, 0x1e, !PT ;  /* 0x0000000e0f0e7212 */ /* 0x000fe400078e1e11 */
[----:B------:R-:W-:-:S02]  /*b8a80*/  SHF.R.U32.HI R6, RZ, 0x8, R11 ;  /* 0x00000008ff067819 */ /* 0x000fc4000001160b */
[----:B------:R-:W-:Y:S02]  /*b8a90*/  SHF.R.U32.HI R9, RZ, 0x1, R11 ;  /* 0x00000001ff097819 */ /* 0x000fe4000001160b */
[----:B------:R-:W-:Y:S02]  /*b8aa0*/  LOP3.LUT R4, R21, R4, R7, 0x96, !PT ;  /* 0x0000000415047212 */ /* 0x000fe400078e9607 */
[----:B------:R-:W-:Y:S02]  /*b8ab0*/  LOP3.LUT R15, R15, R40, R14, 0x78, !PT ;  /* 0x000000280f0f7212 */ /* 0x000fe400078e780e */
[----:B------:R-:W-:Y:S02]  /*b8ac0*/  LOP3.LUT R7, R6, 0x1f, RZ, 0xc0, !PT ;  /* 0x0000001f06077812 */ /* 0x000fe400078ec0ff */
[----:B------:R-:W-:Y:S02]  /*b8ad0*/  LOP3.LUT R6, R9, 0x1, RZ, 0xc0, !PT ;  /* 0x0000000109067812 */ /* 0x000fe400078ec0ff */
[----:B------:R-:W-:-:S02]  /*b8ae0*/  LOP3.LUT R10, R11, 0x1, RZ, 0xc0, !PT ;  /* 0x000000010b0a7812 */ /* 0x000fc400078ec0ff */
[----:B------:R-:W-:Y:S02]  /*b8af0*/  IADD3 R15, PT, PT, R15, R8, R16 ;  /* 0x000000080f0f7210 */ /* 0x000fe40007ffe010 */
[----:B------:R-:W-:Y:S02]  /*b8b00*/  SHF.R.U32.HI R9, RZ, 0x8, R19 ;  /* 0x00000008ff097819 */ /* 0x000fe40000011613 */
[-C--:B------:R-:W-:Y:S01]  /*b8b10*/  SHF.L.U32 R8, R6, R7.reuse, RZ ;  /* 0x0000000706087219 */ /* 0x080fe200000006ff */
[----:B------:R-:W-:Y:S01]  /*b8b20*/  IMAD.IADD R4, R4, 0x1, R15 ;  /* 0x0000000104047824 */ /* 0x000fe200078e020f */
[-C--:B------:R-:W-:Y:S02]  /*b8b30*/  SHF.L.U32 R10, R10, R7.reuse, RZ ;  /* 0x000000070a0a7219 */ /* 0x080fe400000006ff */
[----:B------:R-:W-:Y:S02]  /*b8b40*/  SHF.L.U32 R6, R2, R7, RZ ;  /* 0x0000000702067219 */ /* 0x000fe400000006ff */
[----:B------:R-:W-:-:S02]  /*b8b50*/  LOP3.LUT R9, R9, 0x1f, RZ, 0xc0, !PT ;  /* 0x0000001f09097812 */ /* 0x000fc400078ec0ff */
[----:B------:R-:W-:Y:S02]  /*b8b60*/  LOP3.LUT R14, R19, 0x1, RZ, 0xc0, !PT ;  /* 0x00000001130e7812 */ /* 0x000fe400078ec0ff */
[-C--:B------:R-:W-:Y:S02]  /*b8b70*/  LOP3.LUT R10, R39, R6.reuse, R10, 0x70, !PT ;  /* 0x00000006270a7212 */ /* 0x080fe400078e700a */
[----:B------:R-:W-:Y:S02]  /*b8b80*/  LOP3.LUT R7, R8, R6, R39, 0x70, !PT ;  /* 0x0000000608077212 */ /* 0x000fe400078e7027 */
[--C-:B------:R-:W-:Y:S02]  /*b8b90*/  SHF.R.U32.HI R13, RZ, 0x8, R18.reuse ;  /* 0x00000008ff0d7819 */ /* 0x100fe40000011612 */
[----:B------:R-:W-:Y:S02]  /*b8ba0*/  SHF.R.U32.HI R15, RZ, 0x1, R18 ;  /* 0x00000001ff0f7819 */ /* 0x000fe40000011612 */
[----:B------:R-:W-:-:S02]  /*b8bb0*/  SHF.R.U32.HI R6, RZ, 0x8, R25 ;  /* 0x00000008ff067819 */ /* 0x000fc40000011619 */
[-C--:B------:R-:W-:Y:S02]  /*b8bc0*/  SHF.L.U32 R11, R12, R9.reuse, RZ ;  /* 0x000000090c0b7219 */ /* 0x080fe400000006ff */
[----:B------:R-:W-:Y:S02]  /*b8bd0*/  SHF.R.U32.HI R8, RZ, 0x1, R25 ;  /* 0x00000001ff087819 */ /* 0x000fe40000011619 */
[-C--:B------:R-:W-:Y:S02]  /*b8be0*/  SHF.L.U32 R14, R14, R9.reuse, RZ ;  /* 0x000000090e0e7219 */ /* 0x080fe400000006ff */
[----:B------:R-:W-:Y:S02]  /*b8bf0*/  SHF.L.U32 R12, R2, R9, RZ ;  /* 0x00000009020c7219 */ /* 0x000fe400000006ff */
[----:B------:R-:W-:Y:S02]  /*b8c00*/  LOP3.LUT R13, R13, 0x1f, RZ, 0xc0, !PT ;  /* 0x0000001f0d0d7812 */ /* 0x000fe400078ec0ff */
[----:B------:R-:W-:-:S02]  /*b8c10*/  LOP3.LUT R16, R15, 0x1, RZ, 0xc0, !PT ;  /* 0x000000010f107812 */ /* 0x000fc400078ec0ff */
[----:B------:R-:W-:Y:S02]  /*b8c20*/  LOP3.LUT R41, R41, R18, RZ, 0x3c, !PT ;  /* 0x0000001229297212 */ /* 0x000fe400078e3cff */
        /* <DEDUP_REMOVED lines=11> */
[-C--:B------:R-:W-:Y:S02]  /*b8ce0*/  LOP3.LUT R13, R3, R6.reuse, R13, 0x70, !PT ;  /* 0x00000006030d7212 */ /* 0x080fe400078e700d */
[----:B------:R-:W-:Y:S02]  /*b8cf0*/  LOP3.LUT R8, R8, R6, R3, 0x70, !PT ;  /* 0x0000000608087212 */ /* 0x000fe400078e7003 */
[----:B------:R-:W-:Y:S02]  /*b8d00*/  LOP3.LUT R11, R11, R12, R5, 0x70, !PT ;  /* 0x0000000c0b0b7212 */ /* 0x000fe400078e7005 */
[----:B------:R-:W-:Y:S02]  /*b8d10*/  LOP3.LUT R10, R10, R7, RZ, 0xfc, !PT ;  /* 0x000000070a0a7212 */ /* 0x000fe400078efcff */
[----:B------:R-:W0:Y:S01]  /*b8d20*/  LDC.64 R6, c[0x0][0x388] ;  /* 0x0000e200ff067b82 */ /* 0x000e220000000a00 */
[-C--:B------:R-:W-:Y:S02]  /*b8d30*/  LOP3.LUT R18, R3, R16.reuse, R18, 0x70, !PT ;  /* 0x0000001003127212 */ /* 0x080fe400078e7012 */
[----:B------:R-:W-:-:S02]  /*b8d40*/  LOP3.LUT R15, R15, R16, R3, 0x70, !PT ;  /* 0x000000100f0f7212 */ /* 0x000fc400078e7003 */
[----:B------:R-:W-:Y:S02]  /*b8d50*/  LOP3.LUT R8, R13, R8, RZ, 0xfc, !PT ;  /* 0x000000080d087212 */ /* 0x000fe400078efcff */
[----:B------:R-:W-:Y:S02]  /*b8d60*/  LOP3.LUT R11, R14, R11, RZ, 0xfc, !PT ;  /* 0x0000000b0e0b7212 */ /* 0x000fe400078efcff */
[--C-:B------:R-:W-:Y:S02]  /*b8d70*/  SHF.R.U32.HI R13, RZ, 0x8, R41.reuse ;  /* 0x00000008ff0d7819 */ /* 0x100fe40000011629 */
[----:B------:R-:W-:Y:S02]  /*b8d80*/  SHF.R.U32.HI R14, RZ, 0x1, R41 ;  /* 0x00000001ff0e7819 */ /* 0x000fe40000011629 */
[----:B------:R-:W-:Y:S02]  /*b8d90*/  LOP3.LUT R15, R18, R15, RZ, 0xfc, !PT ;  /* 0x0000000f120f7212 */ /* 0x000fe400078efcff */
[----:B------:R-:W-:-:S02]  /*b8da0*/  LOP3.LUT R13, R13, 0x1f, RZ, 0xc0, !PT ;  /* 0x0000001f0d0d7812 */ /* 0x000fc400078ec0ff */
[----:B------:R-:W-:Y:S02]  /*b8db0*/  LOP3.LUT R16, R41, 0x1, RZ, 0xc0, !PT ;  /* 0x0000000129107812 */ /* 0x000fe400078ec0ff */
[----:B------:R-:W-:Y:S02]  /*b8dc0*/  LOP3.LUT R14, R14, 0x1, RZ, 0xc0, !PT ;  /* 0x000000010e0e7812 */ /* 0x000fe400078ec0ff */
[C-C-:B------:R-:W-:Y:S02]  /*b8dd0*/  SHF.L.W.U32.HI R9, R15.reuse, 0x1e, R15.reuse ;  /* 0x0000001e0f097819 */ /* 0x140fe40000010e0f */
[C-C-:B------:R-:W-:Y:S02]  /*b8de0*/  SHF.L.W.U32.HI R12, R15.reuse, 0x13, R15.reuse ;  /* 0x000000130f0c7819 */ /* 0x140fe40000010e0f */
[----:B------:R-:W-:Y:S02]  /*b8df0*/  SHF.L.W.U32.HI R15, R15, 0xa, R15 ;  /* 0x0000000a0f0f7819 */ /* 0x000fe40000010e0f */
[----:B------:R-:W-:-:S02]  /*b8e00*/  SHF.L.U32 R17, R2, R13, RZ ;  /* 0x0000000d02117219 */ /* 0x000fc400000006ff */
[-C--:B------:R-:W-:Y:S02]  /*b8e10*/  SHF.L.U32 R16, R16, R13.reuse, RZ ;  /* 0x0000000d10107219 */ /* 0x080fe400000006ff */
[----:B------:R-:W-:Y:S02]  /*b8e20*/  SHF.L.U32 R14, R14, R13, RZ ;  /* 0x0000000d0e0e7219 */ /* 0x000fe400000006ff */
[----:B------:R-:W-:Y:S02]  /*b8e30*/  LOP3.LUT R11, R11, R10, R8, 0xe8, !PT ;  /* 0x0000000a0b0b7212 */ /* 0x000fe400078ee808 */
[----:B------:R-:W-:Y:S02]  /*b8e40*/  LOP3.LUT R9, R15, R9, R12, 0x96, !PT ;  /* 0x000000090f097212 */ /* 0x000fe400078e960c */
[-C--:B------:R-:W-:Y:S02]  /*b8e50*/  LOP3.LUT R16, R4, R17.reuse, R16, 0x70, !PT ;  /* 0x0000001104107212 */ /* 0x080fe400078e7010 */
[----:B------:R-:W-:-:S02]  /*b8e60*/  LOP3.LUT R17, R14, R17, R4, 0x70, !PT ;  /* 0x000000110e117212 */ /* 0x000fc400078e7004 */
[----:B------:R-:W-:Y:S01]  /*b8e70*/  IADD3 R9, PT, PT, R9, R11, R4 ;  /* 0x0000000b09097210 */ /* 0x000fe20007ffe004 */
[----:B------:R-:W-:Y:S01]  /*b8e80*/  IMAD.SHL.U32 R11, R0, 0x8, RZ ;  /* 0x00000008000b7824 */ /* 0x000fe200078e00ff */
[----:B------:R-:W-:Y:S01]  /*b8e90*/  LOP3.LUT R16, R16, R17, RZ, 0xfc, !PT ;  /* 0x0000001110107212 */ /* 0x000fe200078efcff */
[----:B------:R-:W-:-:S03]  /*b8ea0*/  VIADD R39, R39, UR19 ;  /* 0x0000001327277c36 */ /* 0x000fc60008000000 */
[----:B------:R-:W-:Y:S01]  /*b8eb0*/  IADD3 R16, PT, PT, R27, UR24, R16 ;  /* 0x000000181b107c10 */ /* 0x000fe2000fffe010 */
[----:B------:R-:W-:Y:S02]  /*b8ec0*/  VIADD R5, R5, UR18 ;  /* 0x0000001205057c36 */ /* 0x000fe40008000000 */
[----:B------:R-:W-:Y:S01]  /*b8ed0*/  VIADD R3, R3, UR17 ;  /* 0x0000001103037c36 */ /* 0x000fe20008000000 */
[----:B------:R-:W-:Y:S01]  /*b8ee0*/  PRMT R39, R39, 0x123, RZ ;  /* 0x0000012327277816 */ /* 0x000fe200000000ff */
        /* <DEDUP_REMOVED lines=8> */
[----:B0-----:R-:W-:Y:S01]  /*b8f70*/  IMAD.WIDE R6, R11, 0x4, R6 ;  /* 0x000000040b067825 */ /* 0x001fe200078e0206 */
[----:B------:R-:W-:-:S02]  /*b8f80*/  PRMT R15, R34, 0x123, RZ ;  /* 0x00000123220f7816 */ /* 0x000fc400000000ff */
[----:B------:R-:W-:Y:S02]  /*b8f90*/  PRMT R13, R40, 0x123, RZ ;  /* 0x00000123280d7816 */ /* 0x000fe400000000ff */
[----:B------:R-:W-:Y:S01]  /*b8fa0*/  PRMT R11, R16, 0x123, RZ ;  /* 0x00000123100b7816 */ /* 0x000fe200000000ff */
[----:B--2---:R-:W-:Y:S04]  /*b8fb0*/  STG.E desc[UR14][R6.64+0xc], R39 ;  /* 0x00000c2706007986 */ /* 0x004fe8000c10190e */
[----:B------:R-:W-:Y:S04]  /*b8fc0*/  STG.E desc[UR14][R6.64+0x1c], R17 ;  /* 0x00001c1106007986 */ /* 0x000fe8000c10190e */
[----:B------:R-:W-:Y:S04]  /*b8fd0*/  STG.E desc[UR14][R6.64+0x8], R5 ;  /* 0x0000080506007986 */ /* 0x000fe8000c10190e */
[----:B------:R-:W-:Y:S04]  /*b8fe0*/  STG.E desc[UR14][R6.64+0x18], R15 ;  /* 0x0000180f06007986 */ /* 0x000fe8000c10190e */
[----:B------:R-:W-:Y:S04]  /*b8ff0*/  STG.E desc[UR14][R6.64+0x4], R3 ;  /* 0x0000040306007986 */ /* 0x000fe8000c10190e */
[----:B------:R-:W-:Y:S04]  /*b9000*/  STG.E desc[UR14][R6.64+0x14], R13 ;  /* 0x0000140d06007986 */ /* 0x000fe8000c10190e */
[----:B------:R-:W-:Y:S04]  /*b9010*/  STG.E desc[UR14][R6.64], R9 ;  /* 0x0000000906007986 */ /* 0x000fe8000c10190e */
[----:B------:R-:W-:Y:S01]  /*b9020*/  STG.E desc[UR14][R6.64+0x10], R11 ;  /* 0x0000100b06007986 */ /* 0x000fe2000c10190e */
[----:B------:R-:W-:Y:S05]  /*b9030*/  EXIT ;  /* 0x000000000000794d */ /* 0x000fea0003800000 */
.L_x_0:
[----:B------:R-:W-:-:S00]  /*b9040*/  BRA `(.L_x_0) ;  /* 0xfffffffc00fc7947 */ /* 0x000fc0000383ffff */
[----:B------:R-:W-:-:S00]  /*b9050*/  NOP ;  /* 0x0000000000007918 */ /* 0x000fc00000000000 */
        /* <DEDUP_REMOVED lines=10> */
.L_x_1:


//--------------------- .nv.shared._Z14hefty_gpu_hashijPv --------------------------
	.section	.nv.shared._Z14hefty_gpu_hashijPv,"aw",@nobits
	.sectionflags	@""
	.align	16
	.zero		1024


//--------------------- .nv.shared.reserved.0     --------------------------
	.section	.nv.shared.reserved.0,"aw",@nobits
	.weak		__nv_reservedSMEM_offset_0_alias
	.size		__nv_reservedSMEM_offset_0_alias, 0, 64
	.other		__nv_reservedSMEM_offset_0_alias,@"STO_CUDA_RESERVED_SHARED STV_DEFAULT"
__nv_reservedSMEM_offset_0_alias:
	.zero		0
	.zero		64


//--------------------- .nv.constant0._Z14hefty_gpu_hashijPv --------------------------
	.section	.nv.constant0._Z14hefty_gpu_hashijPv,"a",@progbits
	.sectionflags	@""
	.align	4
.nv.constant0._Z14hefty_gpu_hashijPv:
	.zero		912


//--------------------- SYMBOLS --------------------------

	.type		.nv.reservedSmem.offset0,@object
	.size		.nv.reservedSmem.offset0,0x4
	.type		.nv.reservedSmem.cap,@object
	.size		.nv.reservedSmem.cap,0x4
